	.target	sm_90a

	.elftype	@"ET_EXEC"


//--------------------- .note.nv.tkinfo           --------------------------
	.section	.note.nv.tkinfo,"",@"SHT_NOTE"
	.sectionflags	@"SHF_NOTE_NV_TKINFO"
	.tkinfo
        /*0018*/ 	.word	0x00000002
        /*0030*/ 	.string	""
        /*0030*/ 	.string	"ptxas"
        /*0030*/ 	.string	"Cuda compilation tools, release 13.0, V13.0.88"
        /*0030*/ 	.string	"Build cuda_13.0.r13.0/compiler.36424714_0"
        /*0030*/ 	.string	"-v  -suppress-debug-info  -lineinfo  -arch sm_90a "



//--------------------- .note.nv.cuinfo           --------------------------
	.section	.note.nv.cuinfo,"",@"SHT_NOTE"
	.sectionflags	@"SHF_NOTE_NV_CUINFO"
        /*0018*/ 	.short	0x0002
        /*001a*/ 	.short	0x005a
        /*001c*/ 	.short	0x0082
	.zero		2


//--------------------- .nv.info                  --------------------------
	.section	.nv.info,"",@"SHT_CUDA_INFO"
	.align	4


	//----- nvinfo : EIATTR_REGCOUNT
	.align		4
        /*0000*/ 	.byte	0x04, 0x2f
        /*0002*/ 	.short	(.L_1 - .L_0)
	.align		4
.L_0:
        /*0004*/ 	.word	index@(matmul_kernel)
        /*0008*/ 	.word	0x000000ff


	//----- nvinfo : EIATTR_FRAME_SIZE
	.align		4
.L_1:
        /*000c*/ 	.byte	0x04, 0x11
        /*000e*/ 	.short	(.L_3 - .L_2)
	.align		4
.L_2:
        /*0010*/ 	.word	index@(matmul_kernel)
        /*0014*/ 	.word	0x00002690


	//----- nvinfo : EIATTR_MIN_STACK_SIZE
	.align		4
.L_3:
        /*0018*/ 	.byte	0x04, 0x12
        /*001a*/ 	.short	(.L_5 - .L_4)
	.align		4
.L_4:
        /*001c*/ 	.word	index@(matmul_kernel)
        /*0020*/ 	.word	0x00002690
.L_5:


//--------------------- .nv.compat                --------------------------
	.section	.nv.compat,"",@"SHT_CUDA_COMPAT_INFO"
	.align	4
        /*0000*/ 	.byte	0x02, 0x09, 0x01, 0x00, 0x02, 0x02, 0x04, 0x00, 0x02, 0x05, 0x05, 0x00, 0x03, 0x07, 0x01, 0x01
        /*0010*/ 	.byte	0x02, 0x03, 0x00, 0x00, 0x02, 0x06, 0x01, 0x00, 0x04, 0x0b, 0x08, 0x00, 0x00, 0x00, 0x00, 0x00
        /*0020*/ 	.byte	0x00, 0x00, 0x00, 0x00


//--------------------- .nv.info.matmul_kernel    --------------------------
	.section	.nv.info.matmul_kernel,"",@"SHT_CUDA_INFO"
	.sectionflags	@""
	.align	4


	//----- nvinfo : EIATTR_CUDA_API_VERSION
	.align		4
        /*0000*/ 	.byte	0x04, 0x37
        /*0002*/ 	.short	(.L_7 - .L_6)
.L_6:
        /*0004*/ 	.word	0x00000082


	//----- nvinfo : EIATTR_KPARAM_INFO
	.align		4
.L_7:
        /*0008*/ 	.byte	0x04, 0x17
        /*000a*/ 	.short	(.L_9 - .L_8)
.L_8:
        /*000c*/ 	.word	0x00000000
        /*0010*/ 	.short	0x000d
        /*0012*/ 	.short	0x0048
        /*0014*/ 	.byte	0x00, 0xf4, 0x21, 0x00


	//----- nvinfo : EIATTR_KPARAM_INFO
	.align		4
.L_9:
        /*0018*/ 	.byte	0x04, 0x17
        /*001a*/ 	.short	(.L_11 - .L_10)
.L_10:
        /*001c*/ 	.word	0x00000000
        /*0020*/ 	.short	0x000c
        /*0022*/ 	.short	0x0040
        /*0024*/ 	.byte	0x00, 0xf4, 0x21, 0x00


	//----- nvinfo : EIATTR_KPARAM_INFO
	.align		4
.L_11:
        /*0028*/ 	.byte	0x04, 0x17
        /*002a*/ 	.short	(.L_13 - .L_12)
.L_12:
        /*002c*/ 	.word	0x00000000
        /*0030*/ 	.short	0x000b
        /*0032*/ 	.short	0x0038
        /*0034*/ 	.byte	0x00, 0xf0, 0x11, 0x00


	//----- nvinfo : EIATTR_KPARAM_INFO
	.align		4
.L_13:
        /*0038*/ 	.byte	0x04, 0x17
        /*003a*/ 	.short	(.L_15 - .L_14)
.L_14:
        /*003c*/ 	.word	0x00000000
        /*0040*/ 	.short	0x000a
        /*0042*/ 	.short	0x0034
        /*0044*/ 	.byte	0x00, 0xf0, 0x11, 0x00


	//----- nvinfo : EIATTR_KPARAM_INFO
	.align		4
.L_15:
        /*0048*/ 	.byte	0x04, 0x17
        /*004a*/ 	.short	(.L_17 - .L_16)
.L_16:
        /*004c*/ 	.word	0x00000000
        /*0050*/ 	.short	0x0009
        /*0052*/ 	.short	0x0030
        /*0054*/ 	.byte	0x00, 0xf0, 0x11, 0x00


	//----- nvinfo : EIATTR_KPARAM_INFO
	.align		4
.L_17:
        /*0058*/ 	.byte	0x04, 0x17
        /*005a*/ 	.short	(.L_19 - .L_18)
.L_18:
        /*005c*/ 	.word	0x00000000
        /*0060*/ 	.short	0x0008
        /*0062*/ 	.short	0x002c
        /*0064*/ 	.byte	0x00, 0xf0, 0x11, 0x00


	//----- nvinfo : EIATTR_KPARAM_INFO
	.align		4
.L_19:
        /*0068*/ 	.byte	0x04, 0x17
        /*006a*/ 	.short	(.L_21 - .L_20)
.L_20:
        /*006c*/ 	.word	0x00000000
        /*0070*/ 	.short	0x0007
        /*0072*/ 	.short	0x0028
        /*0074*/ 	.byte	0x00, 0xf0, 0x11, 0x00


	//----- nvinfo : EIATTR_KPARAM_INFO
	.align		4
.L_21:
        /*0078*/ 	.byte	0x04, 0x17
        /*007a*/ 	.short	(.L_23 - .L_22)
.L_22:
        /*007c*/ 	.word	0x00000000
        /*0080*/ 	.short	0x0006
        /*0082*/ 	.short	0x0024
        /*0084*/ 	.byte	0x00, 0xf0, 0x11, 0x00


	//----- nvinfo : EIATTR_KPARAM_INFO
	.align		4
.L_23:
        /*0088*/ 	.byte	0x04, 0x17
        /*008a*/ 	.short	(.L_25 - .L_24)
.L_24:
        /*008c*/ 	.word	0x00000000
        /*0090*/ 	.short	0x0005
        /*0092*/ 	.short	0x0020
        /*0094*/ 	.byte	0x00, 0xf0, 0x11, 0x00


	//----- nvinfo : EIATTR_KPARAM_INFO
	.align		4
.L_25:
        /*0098*/ 	.byte	0x04, 0x17
        /*009a*/ 	.short	(.L_27 - .L_26)
.L_26:
        /*009c*/ 	.word	0x00000000
        /*00a0*/ 	.short	0x0004
        /*00a2*/ 	.short	0x001c
        /*00a4*/ 	.byte	0x00, 0xf0, 0x11, 0x00


	//----- nvinfo : EIATTR_KPARAM_INFO
	.align		4
.L_27:
        /*00a8*/ 	.byte	0x04, 0x17
        /*00aa*/ 	.short	(.L_29 - .L_28)
.L_28:
        /*00ac*/ 	.word	0x00000000
        /*00b0*/ 	.short	0x0003
        /*00b2*/ 	.short	0x0018
        /*00b4*/ 	.byte	0x00, 0xf0, 0x11, 0x00


	//----- nvinfo : EIATTR_KPARAM_INFO
	.align		4
.L_29:
        /*00b8*/ 	.byte	0x04, 0x17
        /*00ba*/ 	.short	(.L_31 - .L_30)
.L_30:
        /*00bc*/ 	.word	0x00000000
        /*00c0*/ 	.short	0x0002
        /*00c2*/ 	.short	0x0010
        /*00c4*/ 	.byte	0x00, 0xf4, 0x21, 0x00


	//----- nvinfo : EIATTR_KPARAM_INFO
	.align		4
.L_31:
        /*00c8*/ 	.byte	0x04, 0x17
        /*00ca*/ 	.short	(.L_33 - .L_32)
.L_32:
        /*00cc*/ 	.word	0x00000000
        /*00d0*/ 	.short	0x0001
        /*00d2*/ 	.short	0x0008
        /*00d4*/ 	.byte	0x00, 0xf4, 0x21, 0x00


	//----- nvinfo : EIATTR_KPARAM_INFO
	.align		4
.L_33:
        /*00d8*/ 	.byte	0x04, 0x17
        /*00da*/ 	.short	(.L_35 - .L_34)
.L_34:
        /*00dc*/ 	.word	0x00000000
        /*00e0*/ 	.short	0x0000
        /*00e2*/ 	.short	0x0000
        /*00e4*/ 	.byte	0x00, 0xf4, 0x21, 0x00


	//----- nvinfo : EIATTR_SPARSE_MMA_MASK
	.align		4
.L_35:
        /*00e8*/ 	.byte	0x03, 0x50
        /*00ea*/ 	.short	0x0000


	//----- nvinfo : EIATTR_MAXREG_COUNT
	.align		4
        /*00ec*/ 	.byte	0x03, 0x1b
        /*00ee*/ 	.short	0x00ff


	//----- nvinfo : EIATTR_NUM_BARRIERS
	.align		4
        /*00f0*/ 	.byte	0x02, 0x4c
        /*00f2*/ 	.byte	0x01
	.zero		1


	//----- nvinfo : EIATTR_ANNOTATIONS
	.align		4
        /*00f4*/ 	.byte	0x04, 0x55
        /*00f6*/ 	.short	(.L_37 - .L_36)


	//   ....[0]....
.L_36:
        /*00f8*/ 	.word	0x00000001
        /*00fc*/ 	.byte	0x60, 0x0b, 0x00, 0x00, 0x01, 0x00, 0x00, 0x00, 0x80, 0x0b, 0x00, 0x00, 0x01, 0x00, 0x00, 0x00
        /* <DEDUP_REMOVED lines=4013> */
        /*fbdc*/ 	.byte	0x30, 0x80, 0x04, 0x00, 0x01, 0x00, 0x00, 0x00, 0x10, 0xf3, 0x04, 0x00


	//----- nvinfo : EIATTR_MERCURY_ISA_VERSION
	.align		4
.L_37:
        /*fbe8*/ 	.byte	0x03, 0x5f
        /*fbea*/ 	.short	0x0101


	//----- nvinfo : EIATTR_EXIT_INSTR_OFFSETS
	.align		4
        /*fbec*/ 	.byte	0x04, 0x1c
        /*fbee*/ 	.short	(.L_39 - .L_38)


	//   ....[0]....
.L_38:
        /*fbf0*/ 	.word	0x0004fca0


	//   ....[1]....
        /*fbf4*/ 	.word	0x0004fcd0


	//----- nvinfo : EIATTR_REQNTID
	.align		4
.L_39:
        /*fbf8*/ 	.byte	0x04, 0x10
        /*fbfa*/ 	.short	(.L_41 - .L_40)
.L_40:
        /*fbfc*/ 	.word	0x00000080
        /*fc00*/ 	.word	0x00000001
        /*fc04*/ 	.word	0x00000001


	//----- nvinfo : EIATTR_CBANK_PARAM_SIZE
	.align		4
.L_41:
        /*fc08*/ 	.byte	0x03, 0x19
        /*fc0a*/ 	.short	0x0050


	//----- nvinfo : EIATTR_PARAM_CBANK
	.align		4
        /*fc0c*/ 	.byte	0x04, 0x0a
        /*fc0e*/ 	.short	(.L_43 - .L_42)
	.align		4
.L_42:
        /*fc10*/ 	.word	index@(.nv.constant0.matmul_kernel)
        /*fc14*/ 	.short	0x0210
        /*fc16*/ 	.short	0x0050


	//----- nvinfo : EIATTR_SW_WAR
	.align		4
.L_43:
        /*fc18*/ 	.byte	0x04, 0x36
        /*fc1a*/ 	.short	(.L_45 - .L_44)
.L_44:
        /*fc1c*/ 	.word	0x00000008
.L_45:


//--------------------- .nv.callgraph             --------------------------
	.section	.nv.callgraph,"",@"SHT_CUDA_CALLGRAPH"
	.align	4
	.sectionentsize	8
	.align		4
        /*0000*/ 	.word	0x00000000
	.align		4
        /*0004*/ 	.word	0xffffffff
	.align		4
        /*0008*/ 	.word	0x00000000
	.align		4
        /*000c*/ 	.word	0xfffffffe
	.align		4
        /*0010*/ 	.word	0x00000000
	.align		4
        /*0014*/ 	.word	0xfffffffd
	.align		4
        /*0018*/ 	.word	0x00000000
	.align		4
        /*001c*/ 	.word	0xfffffffc


//--------------------- .text.matmul_kernel       --------------------------
	.section	.text.matmul_kernel,"ax",@progbits
	.align	128
        .global         matmul_kernel
        .type           matmul_kernel,@function
        .size           matmul_kernel,(.L_x_3 - matmul_kernel)
        .other          matmul_kernel,@"STO_CUDA_ENTRY STV_DEFAULT"
matmul_kernel:
.text.matmul_kernel:
[----:B------:R-:W0:Y:S08]  /*0000*/  LDC R1, c[0x0][0x28] ;  /* 0x00000a00ff017b82 */ /* 0x000e300000000800 */
[----:B------:R-:W1:Y:S01]  /*0010*/  LDC.64 R2, c[0x0][0x228] ;  /* 0x00008a00ff027b82 */ /* 0x000e620000000a00 */
[----:B------:R-:W2:Y:S01]  /*0020*/  S2R R7, SR_CTAID.X ;  /* 0x0000000000077919 */ /* 0x000ea20000002500 */
[----:B0-----:R-:W-:Y:S01]  /*0030*/  VIADD R1, R1, 0xffffd970 ;  /* 0xffffd97001017836 */ /* 0x001fe20000000000 */
[----:B------:R-:W-:Y:S01]  /*0040*/  ULDC.64 UR60, c[0x0][0x208] ;  /* 0x00008200003c7ab9 */ /* 0x000fe20000000a00 */
[----:B------:R-:W-:Y:S01]  /*0050*/  CS2R R224, SRZ ;  /* 0x0000000000e07805 */ /* 0x000fe2000001ff00 */
[----:B------:R-:W0:Y:S01]  /*0060*/  S2R R18, SR_TID.X ;  /* 0x0000000000127919 */ /* 0x000e220000002100 */
[----:B------:R-:W-:-:S02]  /*0070*/  CS2R R226, SRZ ;  /* 0x0000000000e27805 */ /* 0x000fc4000001ff00 */
[----:B------:R-:W-:Y:S02]  /*0080*/  CS2R R24, SRZ ;  /* 0x0000000000187805 */ /* 0x000fe4000001ff00 */
[----:B------:R-:W-:Y:S02]  /*0090*/  CS2R R26, SRZ ;  /* 0x00000000001a7805 */ /* 0x000fe4000001ff00 */
[----:B------:R-:W-:Y:S02]  /*00a0*/  CS2R R200, SRZ ;  /* 0x0000000000c87805 */ /* 0x000fe4000001ff00 */
[----:B------:R-:W-:Y:S02]  /*00b0*/  CS2R R202, SRZ ;  /* 0x0000000000ca7805 */ /* 0x000fe4000001ff00 */
[----:B------:R-:W-:Y:S02]  /*00c0*/  CS2R R196, SRZ ;  /* 0x0000000000c47805 */ /* 0x000fe4000001ff00 */
        /* <DEDUP_REMOVED lines=11> */
[----:B------:R-:W-:Y:S01]  /*0180*/  CS2R R32, SRZ ;  /* 0x0000000000207805 */ /* 0x000fe2000001ff00 */
[----:B-1----:R-:W-:Y:S01]  /*0190*/  VIADD R0, R3, 0xff ;  /* 0x000000ff03007836 */ /* 0x002fe20000000000 */
[----:B------:R-:W-:-:S02]  /*01a0*/  CS2R R34, SRZ ;  /* 0x0000000000227805 */ /* 0x000fc4000001ff00 */
[----:B------:R-:W-:Y:S02]  /*01b0*/  CS2R R148, SRZ ;  /* 0x0000000000947805 */ /* 0x000fe4000001ff00 */
[----:B------:R-:W-:Y:S02]  /*01c0*/  CS2R R150, SRZ ;  /* 0x0000000000967805 */ /* 0x000fe4000001ff00 */
[----:B------:R-:W-:Y:S02]  /*01d0*/  CS2R R144, SRZ ;  /* 0x0000000000907805 */ /* 0x000fe4000001ff00 */
[----:B------:R-:W-:Y:S02]  /*01e0*/  SHF.R.S32.HI R5, RZ, 0x1f, R0 ;  /* 0x0000001fff057819 */ /* 0x000fe40000011400 */
[----:B------:R-:W-:Y:S02]  /*01f0*/  CS2R R146, SRZ ;  /* 0x0000000000927805 */ /* 0x000fe4000001ff00 */
[----:B------:R-:W-:-:S02]  /*0200*/  CS2R R140, SRZ ;  /* 0x00000000008c7805 */ /* 0x000fc4000001ff00 */
[----:B------:R-:W-:Y:S02]  /*0210*/  CS2R R142, SRZ ;  /* 0x00000000008e7805 */ /* 0x000fe4000001ff00 */
[----:B------:R-:W-:Y:S02]  /*0220*/  LEA.HI R5, R5, R0, RZ, 0x8 ;  /* 0x0000000005057211 */ /* 0x000fe400078f40ff */
[----:B------:R-:W-:Y:S02]  /*0230*/  CS2R R36, SRZ ;  /* 0x0000000000247805 */ /* 0x000fe4000001ff00 */
[----:B--2---:R-:W-:Y:S02]  /*0240*/  IABS R10, R7 ;  /* 0x00000007000a7213 */ /* 0x004fe40000000000 */
[----:B------:R-:W-:Y:S02]  /*0250*/  CS2R R38, SRZ ;  /* 0x0000000000267805 */ /* 0x000fe4000001ff00 */
[----:B------:R-:W-:-:S02]  /*0260*/  SHF.R.S32.HI R6, RZ, 0x8, R5 ;  /* 0x00000008ff067819 */ /* 0x000fc40000011405 */
[----:B------:R-:W-:Y:S02]  /*0270*/  CS2R R120, SRZ ;  /* 0x0000000000787805 */ /* 0x000fe4000001ff00 */
[----:B------:R-:W-:Y:S02]  /*0280*/  CS2R R122, SRZ ;  /* 0x00000000007a7805 */ /* 0x000fe4000001ff00 */
[----:B------:R-:W-:Y:S02]  /*0290*/  CS2R R116, SRZ ;  /* 0x0000000000747805 */ /* 0x000fe4000001ff00 */
[-C--:B------:R-:W-:Y:S02]  /*02a0*/  IABS R9, R6.reuse ;  /* 0x0000000600097213 */ /* 0x080fe40000000000 */
[----:B------:R-:W-:Y:S02]  /*02b0*/  CS2R R118, SRZ ;  /* 0x0000000000767805 */ /* 0x000fe4000001ff00 */
[----:B------:R-:W-:-:S02]  /*02c0*/  IABS R12, R6 ;  /* 0x00000006000c7213 */ /* 0x000fc40000000000 */
[----:B------:R-:W-:Y:S01]  /*02d0*/  CS2R R112, SRZ ;  /* 0x0000000000707805 */ /* 0x000fe2000001ff00 */
[----:B------:R-:W1:Y:S01]  /*02e0*/  I2F.RP R0, R9 ;  /* 0x0000000900007306 */ /* 0x000e620000209400 */
        /* <DEDUP_REMOVED lines=13> */
[----:B------:R-:W-:Y:S01]  /*03c0*/  CS2R R64, SRZ ;  /* 0x0000000000407805 */ /* 0x000fe2000001ff00 */
[----:B-1----:R-:W1:Y:S01]  /*03d0*/  MUFU.RCP R0, R0 ;  /* 0x0000000000007308 */ /* 0x002e620000001000 */
        /* <DEDUP_REMOVED lines=15> */
[----:B------:R-:W-:Y:S01]  /*04d0*/  CS2R R82, SRZ ;  /* 0x0000000000527805 */ /* 0x000fe2000001ff00 */
[----:B-1----:R-:W-:Y:S01]  /*04e0*/  VIADD R4, R0, 0xffffffe ;  /* 0x0ffffffe00047836 */ /* 0x002fe20000000000 */
[----:B------:R-:W-:Y:S01]  /*04f0*/  CS2R R100, SRZ ;  /* 0x0000000000647805 */ /* 0x000fe2000001ff00 */
[----:B------:R-:W-:Y:S01]  /*0500*/  IMAD.MOV R0, RZ, RZ, -R12 ;  /* 0x000000ffff007224 */ /* 0x000fe200078e0a0c */
[----:B------:R-:W-:Y:S01]  /*0510*/  CS2R R102, SRZ ;  /* 0x0000000000667805 */ /* 0x000fe2000001ff00 */
[----:B------:R1:W2:Y:S01]  /*0520*/  F2I.FTZ.U32.TRUNC.NTZ R5, R4 ;  /* 0x0000000400057305 */ /* 0x0002a2000021f000 */
        /* <DEDUP_REMOVED lines=8> */
[----:B-1----:R-:W-:Y:S01]  /*05b0*/  IMAD.MOV.U32 R4, RZ, RZ, RZ ;  /* 0x000000ffff047224 */ /* 0x002fe200078e00ff */
[----:B------:R-:W-:-:S02]  /*05c0*/  CS2R R124, SRZ ;  /* 0x00000000007c7805 */ /* 0x000fc4000001ff00 */
[----:B------:R-:W-:Y:S02]  /*05d0*/  CS2R R126, SRZ ;  /* 0x00000000007e7805 */ /* 0x000fe4000001ff00 */
[----:B------:R-:W-:Y:S02]  /*05e0*/  CS2R R132, SRZ ;  /* 0x0000000000847805 */ /* 0x000fe4000001ff00 */
[----:B------:R-:W-:Y:S02]  /*05f0*/  CS2R R134, SRZ ;  /* 0x0000000000867805 */ /* 0x000fe4000001ff00 */
[----:B------:R-:W-:Y:S01]  /*0600*/  CS2R R136, SRZ ;  /* 0x0000000000887805 */ /* 0x000fe2000001ff00 */
[----:B--2---:R-:W-:Y:S01]  /*0610*/  IMAD.MOV R8, RZ, RZ, -R5 ;  /* 0x000000ffff087224 */ /* 0x004fe200078e0a05 */
[----:B------:R-:W-:Y:S02]  /*0620*/  CS2R R138, SRZ ;  /* 0x00000000008a7805 */ /* 0x000fe4000001ff00 */
[----:B------:R-:W-:-:S02]  /*0630*/  CS2R R156, SRZ ;  /* 0x00000000009c7805 */ /* 0x000fc4000001ff00 */
[----:B------:R-:W-:Y:S01]  /*0640*/  CS2R R158, SRZ ;  /* 0x00000000009e7805 */ /* 0x000fe2000001ff00 */
[----:B------:R-:W-:Y:S01]  /*0650*/  IMAD R11, R8, R9, RZ ;  /* 0x00000009080b7224 */ /* 0x000fe200078e02ff */
[----:B------:R-:W-:Y:S01]  /*0660*/  CS2R R152, SRZ ;  /* 0x0000000000987805 */ /* 0x000fe2000001ff00 */
[----:B------:R-:W-:Y:S01]  /*0670*/  IMAD.MOV.U32 R8, RZ, RZ, R10 ;  /* 0x000000ffff087224 */ /* 0x000fe200078e000a */
[----:B------:R-:W-:Y:S01]  /*0680*/  CS2R R154, SRZ ;  /* 0x00000000009a7805 */ /* 0x000fe2000001ff00 */
[----:B------:R-:W-:Y:S01]  /*0690*/  IMAD.HI.U32 R5, R5, R11, R4 ;  /* 0x0000000b05057227 */ /* 0x000fe200078e0004 */
[----:B------:R-:W-:Y:S02]  /*06a0*/  CS2R R160, SRZ ;  /* 0x0000000000a07805 */ /* 0x000fe4000001ff00 */
[----:B------:R-:W-:Y:S02]  /*06b0*/  CS2R R162, SRZ ;  /* 0x0000000000a27805 */ /* 0x000fe4000001ff00 */
[----:B------:R-:W-:-:S02]  /*06c0*/  CS2R R164, SRZ ;  /* 0x0000000000a47805 */ /* 0x000fc4000001ff00 */
[----:B------:R-:W-:Y:S02]  /*06d0*/  CS2R R166, SRZ ;  /* 0x0000000000a67805 */ /* 0x000fe4000001ff00 */
[----:B------:R-:W-:Y:S01]  /*06e0*/  CS2R R184, SRZ ;  /* 0x0000000000b87805 */ /* 0x000fe2000001ff00 */
[----:B------:R-:W-:Y:S01]  /*06f0*/  IMAD.HI.U32 R5, R5, R8, RZ ;  /* 0x0000000805057227 */ /* 0x000fe200078e00ff */
[----:B------:R-:W-:Y:S02]  /*0700*/  CS2R R186, SRZ ;  /* 0x0000000000ba7805 */ /* 0x000fe4000001ff00 */
[----:B------:R-:W-:Y:S02]  /*0710*/  CS2R R180, SRZ ;  /* 0x0000000000b47805 */ /* 0x000fe4000001ff00 */
[----:B------:R-:W-:Y:S01]  /*0720*/  CS2R R182, SRZ ;  /* 0x0000000000b67805 */ /* 0x000fe2000001ff00 */
[----:B------:R-:W-:Y:S01]  /*0730*/  IMAD R0, R5, R0, R8 ;  /* 0x0000000005007224 */ /* 0x000fe200078e0208 */
[----:B------:R-:W-:-:S02]  /*0740*/  CS2R R188, SRZ ;  /* 0x0000000000bc7805 */ /* 0x000fc4000001ff00 */
[----:B------:R-:W-:Y:S02]  /*0750*/  CS2R R190, SRZ ;  /* 0x0000000000be7805 */ /* 0x000fe4000001ff00 */
[----:B------:R-:W-:Y:S02]  /*0760*/  CS2R R204, SRZ ;  /* 0x0000000000cc7805 */ /* 0x000fe4000001ff00 */
[----:B------:R-:W-:Y:S02]  /*0770*/  CS2R R206, SRZ ;  /* 0x0000000000ce7805 */ /* 0x000fe4000001ff00 */
[----:B------:R-:W-:Y:S02]  /*0780*/  ISETP.GT.U32.AND P1, PT, R9, R0, PT ;  /* 0x000000000900720c */ /* 0x000fe40003f24070 */
        /* <DEDUP_REMOVED lines=11> */
[----:B------:R-:W-:Y:S01]  /*0840*/  CS2R R230, SRZ ;  /* 0x0000000000e67805 */ /* 0x000fe2000001ff00 */
[----:B------:R-:W-:Y:S01]  /*0850*/  @!P1 IMAD.IADD R0, R0, 0x1, -R9 ;  /* 0x0000000100009824 */ /* 0x000fe200078e0a09 */
[----:B------:R-:W-:Y:S01]  /*0860*/  CS2R R244, SRZ ;  /* 0x0000000000f47805 */ /* 0x000fe2000001ff00 */
[----:B------:R-:W-:Y:S01]  /*0870*/  @!P1 VIADD R5, R5, 0x1 ;  /* 0x0000000105059836 */ /* 0x000fe20000000000 */
[----:B------:R-:W-:-:S02]  /*0880*/  ISETP.NE.AND P1, PT, R6, RZ, PT ;  /* 0x000000ff0600720c */ /* 0x000fc40003f25270 */
[----:B------:R-:W-:Y:S02]  /*0890*/  CS2R R246, SRZ ;  /* 0x0000000000f67805 */ /* 0x000fe4000001ff00 */
[----:B------:R-:W-:Y:S02]  /*08a0*/  ISETP.GE.U32.AND P0, PT, R0, R9, PT ;  /* 0x000000090000720c */ /* 0x000fe40003f06070 */
[----:B------:R-:W-:-:S04]  /*08b0*/  LOP3.LUT R0, R7, R6, RZ, 0x3c, !PT ;  /* 0x0000000607007212 */ /* 0x000fc800078e3cff */
[----:B------:R-:W-:Y:S01]  /*08c0*/  ISETP.GE.AND P2, PT, R0, RZ, PT ;  /* 0x000000ff0000720c */ /* 0x000fe20003f46270 */
[----:B------:R-:W-:-:S06]  /*08d0*/  VIADD R0, R2, 0x1ff ;  /* 0x000001ff02007836 */ /* 0x000fcc0000000000 */
[----:B------:R-:W-:-:S04]  /*08e0*/  @P0 VIADD R5, R5, 0x1 ;  /* 0x0000000105050836 */ /* 0x000fc80000000000 */
[----:B------:R-:W-:Y:S01]  /*08f0*/  IMAD.MOV.U32 R17, RZ, RZ, R5 ;  /* 0x000000ffff117224 */ /* 0x000fe200078e0005 */
[----:B------:R-:W-:-:S03]  /*0900*/  SHF.R.S32.HI R5, RZ, 0x1f, R0 ;  /* 0x0000001fff057819 */ /* 0x000fc60000011400 */
[----:B------:R-:W-:Y:S01]  /*0910*/  @!P2 IMAD.MOV R17, RZ, RZ, -R17 ;  /* 0x000000ffff11a224 */ /* 0x000fe200078e0a11 */
[----:B------:R-:W-:Y:S02]  /*0920*/  LEA.HI R5, R5, R0, RZ, 0x9 ;  /* 0x0000000005057211 */ /* 0x000fe400078f48ff */
[----:B------:R-:W-:-:S04]  /*0930*/  @!P1 LOP3.LUT R17, RZ, R6, RZ, 0x33, !PT ;  /* 0x00000006ff119212 */ /* 0x000fc800078e33ff */
[----:B------:R-:W-:Y:S01]  /*0940*/  LEA.HI.SX32 R5, R5, -R17, 0x17 ;  /* 0x8000001105057211 */ /* 0x000fe200078fbaff */
[----:B------:R-:W-:-:S03]  /*0950*/  IMAD.MOV R8, RZ, RZ, -R17 ;  /* 0x000000ffff087224 */ /* 0x000fc600078e0a11 */
[----:B------:R-:W-:Y:S01]  /*0960*/  VIMNMX R11, R5, 0x1, PT ;  /* 0x00000001050b7848 */ /* 0x000fe20003fe0100 */
[----:B------:R-:W-:-:S03]  /*0970*/  IMAD R8, R6, R8, R7 ;  /* 0x0000000806087224 */ /* 0x000fc600078e0207 */
[-C--:B------:R-:W-:Y:S02]  /*0980*/  IABS R9, R11.reuse ;  /* 0x0000000b00097213 */ /* 0x080fe40000000000 */
[----:B------:R-:W-:Y:S02]  /*0990*/  IABS R12, R11 ;  /* 0x0000000b000c7213 */ /* 0x000fe40000000000 */
[----:B------:R-:W1:Y:S08]  /*09a0*/  I2F.RP R0, R9 ;  /* 0x0000000900007306 */ /* 0x000e700000209400 */
[----:B-1----:R-:W1:Y:S02]  /*09b0*/  MUFU.RCP R0, R0 ;  /* 0x0000000000007308 */ /* 0x002e640000001000 */
[----:B-1----:R-:W-:-:S06]  /*09c0*/  VIADD R4, R0, 0xffffffe ;  /* 0x0ffffffe00047836 */ /* 0x002fcc0000000000 */
[----:B------:R1:W2:Y:S02]  /*09d0*/  F2I.FTZ.U32.TRUNC.NTZ R5, R4 ;  /* 0x0000000400057305 */ /* 0x0002a4000021f000 */
[----:B-1----:R-:W-:Y:S02]  /*09e0*/  IMAD.MOV.U32 R4, RZ, RZ, RZ ;  /* 0x000000ffff047224 */ /* 0x002fe400078e00ff */
[----:B--2---:R-:W-:-:S04]  /*09f0*/  IMAD.MOV R10, RZ, RZ, -R5 ;  /* 0x000000ffff0a7224 */ /* 0x004fc800078e0a05 */
[----:B------:R-:W-:Y:S01]  /*0a00*/  IMAD.MOV.U32 R6, RZ, RZ, R10 ;  /* 0x000000ffff067224 */ /* 0x000fe200078e000a */
[----:B------:R-:W-:-:S03]  /*0a10*/  IABS R10, R8 ;  /* 0x00000008000a7213 */ /* 0x000fc60000000000 */
[----:B------:R-:W-:Y:S02]  /*0a20*/  IMAD R7, R6, R9, RZ ;  /* 0x0000000906077224 */ /* 0x000fe400078e02ff */
[----:B------:R-:W-:Y:S02]  /*0a30*/  IMAD.MOV.U32 R6, RZ, RZ, R10 ;  /* 0x000000ffff067224 */ /* 0x000fe400078e000a */
[----:B------:R-:W-:Y:S01]  /*0a40*/  IMAD.HI.U32 R5, R5, R7, R4 ;  /* 0x0000000705057227 */ /* 0x000fe200078e0004 */
[----:B0-----:R-:W-:-:S03]  /*0a50*/  LOP3.LUT R4, R18, 0x7f, RZ, 0xc0, !PT ;  /* 0x0000007f12047812 */ /* 0x001fc600078ec0ff */
[----:B------:R-:W-:Y:S01]  /*0a60*/  IMAD.MOV R7, RZ, RZ, -R12 ;  /* 0x000000ffff077224 */ /* 0x000fe200078e0a0c */
[----:B------:R-:W-:Y:S01]  /*0a70*/  CS2R R12, SRZ ;  /* 0x00000000000c7805 */ /* 0x000fe2000001ff00 */
[----:B------:R-:W-:Y:S01]  /*0a80*/  IMAD.HI.U32 R16, R5, R6, RZ ;  /* 0x0000000605107227 */ /* 0x000fe200078e00ff */
[----:B------:R-:W-:-:S03]  /*0a90*/  MOV R5, 0x400 ;  /* 0x0000040000057802 */ /* 0x000fc60000000f00 */
[----:B------:R-:W-:Y:S02]  /*0aa0*/  IMAD R0, R16, R7, R6 ;  /* 0x0000000710007224 */ /* 0x000fe400078e0206 */
[----:B------:R-:W0:Y:S03]  /*0ab0*/  S2R R6, SR_CgaCtaId ;  /* 0x0000000000067919 */ /* 0x000e260000008800 */
[----:B------:R-:W-:-:S13]  /*0ac0*/  ISETP.GT.U32.AND P1, PT, R9, R0, PT ;  /* 0x000000000900720c */ /* 0x000fda0003f24070 */
[----:B------:R-:W-:Y:S02]  /*0ad0*/  @!P1 IMAD.IADD R0, R0, 0x1, -R9 ;  /* 0x0000000100009824 */ /* 0x000fe400078e0a09 */
[----:B------:R-:W-:Y:S01]  /*0ae0*/  @!P1 VIADD R16, R16, 0x1 ;  /* 0x0000000110109836 */ /* 0x000fe20000000000 */
[----:B------:R-:W-:Y:S02]  /*0af0*/  ISETP.NE.AND P1, PT, R11, RZ, PT ;  /* 0x000000ff0b00720c */ /* 0x000fe40003f25270 */
[----:B------:R-:W-:Y:S02]  /*0b00*/  ISETP.GE.U32.AND P0, PT, R0, R9, PT ;  /* 0x000000090000720c */ /* 0x000fe40003f06070 */
[----:B------:R-:W-:-:S04]  /*0b10*/  LOP3.LUT R0, R8, R11, RZ, 0x3c, !PT ;  /* 0x0000000b08007212 */ /* 0x000fc800078e3cff */
[----:B------:R-:W-:Y:S02]  /*0b20*/  ISETP.GE.AND P2, PT, R0, RZ, PT ;  /* 0x000000ff0000720c */ /* 0x000fe40003f46270 */
[----:B0-----:R-:W-:Y:S02]  /*0b30*/  LEA R237, R6, R5, 0x18 ;  /* 0x0000000506ed7211 */ /* 0x001fe400078ec0ff */
[----:B------:R-:W-:-:S03]  /*0b40*/  CS2R R6, SRZ ;  /* 0x0000000000067805 */ /* 0x000fc6000001ff00 */
[----:B------:R-:W-:Y:S01]  /*0b50*/  @P0 VIADD R16, R16, 0x1 ;  /* 0x0000000110100836 */ /* 0x000fe20000000000 */
[----:B------:R0:W-:Y:S05]  /*0b60*/  STL [R1+0x1c8c], R237 ;  /* 0x001c8ced01007387 */ /* 0x0001ea0000100800 */
[----:B------:R-:W-:Y:S01]  /*0b70*/  @!P2 IMAD.MOV R16, RZ, RZ, -R16 ;  /* 0x000000ffff10a224 */ /* 0x000fe200078e0a10 */
[----:B------:R0:W-:Y:S01]  /*0b80*/  STL [R1+0x160], RZ ;  /* 0x000160ff01007387 */ /* 0x0001e20000100800 */
[----:B------:R-:W-:-:S03]  /*0b90*/  @!P1 LOP3.LUT R16, RZ, R11, RZ, 0x33, !PT ;  /* 0x0000000bff109212 */ /* 0x000fc600078e33ff */
[----:B------:R0:W-:Y:S02]  /*0ba0*/  STL [R1+0x164], RZ ;  /* 0x000164ff01007387 */ /* 0x0001e40000100800 */
[----:B------:R-:W-:Y:S02]  /*0bb0*/  IMAD.MOV R0, RZ, RZ, -R16 ;  /* 0x000000ffff007224 */ /* 0x000fe400078e0a10 */
[----:B------:R0:W-:Y:S01]  /*0bc0*/  STL [R1+0x168], RZ ;  /* 0x000168ff01007387 */ /* 0x0001e20000100800 */
[----:B------:R-:W-:Y:S02]  /*0bd0*/  IMAD.SHL.U32 R16, R16, 0x100, RZ ;  /* 0x0000010010107824 */ /* 0x000fe400078e00ff */
[----:B------:R-:W-:Y:S01]  /*0be0*/  IMAD R0, R11, R0, R8 ;  /* 0x000000000b007224 */ /* 0x000fe200078e0208 */
[----:B------:R0:W-:Y:S01]  /*0bf0*/  STL [R1+0x16c], RZ ;  /* 0x00016cff01007387 */ /* 0x0001e20000100800 */
[----:B------:R-:W-:Y:S02]  /*0c00*/  CS2R R8, SRZ ;  /* 0x0000000000087805 */ /* 0x000fe4000001ff00 */
[----:B------:R-:W-:Y:S01]  /*0c10*/  CS2R R10, SRZ ;  /* 0x00000000000a7805 */ /* 0x000fe2000001ff00 */
[----:B------:R-:W-:Y:S01]  /*0c20*/  IMAD.IADD R17, R17, 0x1, R0 ;  /* 0x0000000111117824 */ /* 0x000fe200078e0200 */
[----:B------:R0:W-:Y:S01]  /*0c30*/  STL [R1+0x180], RZ ;  /* 0x000180ff01007387 */ /* 0x0001e20000100800 */
[----:B------:R-:W1:Y:S02]  /*0c40*/  LDC R0, c[0x0][0x230] ;  /* 0x00008c00ff007b82 */ /* 0x000e640000000800 */
[----:B------:R-:W-:Y:S01]  /*0c50*/  IMAD R17, R17, 0x200, R4 ;  /* 0x0000020011117824 */ /* 0x000fe200078e0204 */
[----:B------:R0:W-:Y:S01]  /*0c60*/  STL [R1+0x184], RZ ;  /* 0x000184ff01007387 */ /* 0x0001e20000100800 */
[----:B------:R-:W-:-:S02]  /*0c70*/  CS2R R4, SRZ ;  /* 0x0000000000047805 */ /* 0x000fc4000001ff00 */
[C---:B------:R-:W-:Y:S01]  /*0c80*/  VIADD R20, R17.reuse, 0x80 ;  /* 0x0000008011147836 */ /* 0x040fe20000000000 */
[----:B------:R0:W-:Y:S01]  /*0c90*/  STL [R1+0x188], RZ ;  /* 0x000188ff01007387 */ /* 0x0001e20000100800 */
[C---:B------:R-:W-:Y:S02]  /*0ca0*/  VIADD R21, R17.reuse, 0x100 ;  /* 0x0000010011157836 */ /* 0x040fe40000000000 */
[----:B------:R-:W-:Y:S01]  /*0cb0*/  VIADD R22, R17, 0x180 ;  /* 0x0000018011167836 */ /* 0x000fe20000000000 */
[----:B------:R0:W-:Y:S04]  /*0cc0*/  STL [R1+0x18c], RZ ;  /* 0x00018cff01007387 */ /* 0x0001e80000100800 */
[----:B------:R0:W-:Y:S04]  /*0cd0*/  STL [R1+0x170], RZ ;  /* 0x000170ff01007387 */ /* 0x0001e80000100800 */
[----:B------:R0:W-:Y:S04]  /*0ce0*/  STL [R1+0x174], RZ ;  /* 0x000174ff01007387 */ /* 0x0001e80000100800 */
[----:B------:R0:W-:Y:S01]  /*0cf0*/  STL [R1+0x178], RZ ;  /* 0x000178ff01007387 */ /* 0x0001e20000100800 */
[----:B-1----:R-:W-:-:S03]  /*0d00*/  VIADD R0, R0, 0x3f ;  /* 0x0000003f00007836 */ /* 0x002fc60000000000 */
[----:B------:R0:W-:Y:S02]  /*0d10*/  STL [R1+0x17c], RZ ;  /* 0x00017cff01007387 */ /* 0x0001e40000100800 */
[----:B------:R-:W-:Y:S02]  /*0d20*/  ISETP.GE.AND P0, PT, R0, 0x40, PT ;  /* 0x000000400000780c */ /* 0x000fe40003f06270 */
[----:B------:R0:W-:Y:S04]  /*0d30*/  STL [R1+0x190], RZ ;  /* 0x000190ff01007387 */ /* 0x0001e80000100800 */
        /* <DEDUP_REMOVED lines=270> */
[----:B------:R0:W-:Y:S01]  /*1e20*/  STL [R1+0xecc], RZ ;  /* 0x000eccff01007387 */ /* 0x0001e20000100800 */
[----:B------:R-:W-:Y:S05]  /*1e30*/  @!P0 BRA `(.L_x_0) ;  /* 0x0000033800788947 */ /* 0x000fea0003800000 */
[----:B------:R-:W-:Y:S01]  /*1e40*/  IABS R13, R2 ;  /* 0x00000002000d7213 */ /* 0x000fe20000000000 */
[----:B------:R-:W1:Y:S01]  /*1e50*/  LDC R43, c[0x0][0x234] ;  /* 0x00008d00ff2b7b82 */ /* 0x000e620000000800 */
[----:B------:R-:W-:Y:S02]  /*1e60*/  IABS R5, R3 ;  /* 0x0000000300057213 */ /* 0x000fe40000000000 */
[----:B------:R-:W2:Y:S01]  /*1e70*/  I2F.RP R4, R13 ;  /* 0x0000000d00047306 */ /* 0x000ea20000209400 */
[----:B------:R-:W-:Y:S02]  /*1e80*/  SHF.R.S32.HI R11, RZ, 0x1f, R0 ;  /* 0x0000001fff0b7819 */ /* 0x000fe40000011400 */
[----:B------:R-:W-:Y:S02]  /*1e90*/  IABS R14, R21 ;  /* 0x00000015000e7213 */ /* 0x000fe40000000000 */
[----:B------:R-:W-:Y:S01]  /*1ea0*/  LEA.HI R46, R11, R0, RZ, 0x6 ;  /* 0x000000000b2e7211 */ /* 0x000fe200078f30ff */
[----:B------:R-:W3:Y:S01]  /*1eb0*/  LDC R49, c[0x0][0x23c] ;  /* 0x00008f00ff317b82 */ /* 0x000ee20000000800 */
[----:B------:R-:W-:Y:S01]  /*1ec0*/  IABS R24, R22 ;  /* 0x0000001600187213 */ /* 0x000fe20000000000 */
[----:B------:R-:W4:Y:S01]  /*1ed0*/  I2F.RP R10, R5 ;  /* 0x00000005000a7306 */ /* 0x000f220000209400 */
[----:B------:R-:W-:-:S02]  /*1ee0*/  LOP3.LUT R153, R18, 0x3f, RZ, 0xc0, !PT ;  /* 0x0000003f12997812 */ /* 0x000fc400078ec0ff */
[----:B------:R-:W-:Y:S02]  /*1ef0*/  SHF.R.S32.HI R45, RZ, 0x6, R18 ;  /* 0x00000006ff2d7819 */ /* 0x000fe40000011412 */
[----:B------:R-:W-:Y:S02]  /*1f00*/  LOP3.LUT R44, R18, 0x40, RZ, 0xc0, !PT ;  /* 0x00000040122c7812 */ /* 0x000fe400078ec0ff */
[----:B------:R-:W-:Y:S01]  /*1f10*/  SGXT R45, R45, 0x1 ;  /* 0x000000012d2d781a */ /* 0x000fe20000000200 */
[----:B--2---:R-:W2:Y:S01]  /*1f20*/  MUFU.RCP R4, R4 ;  /* 0x0000000400047308 */ /* 0x004ea20000001000 */
[----:B------:R-:W-:-:S07]  /*1f30*/  LOP3.LUT R243, RZ, R3, RZ, 0x33, !PT ;  /* 0x00000003fff37212 */ /* 0x000fce00078e33ff */
[----:B----4-:R-:W4:Y:S01]  /*1f40*/  MUFU.RCP R10, R10 ;  /* 0x0000000a000a7308 */ /* 0x010f220000001000 */
[----:B--2---:R-:W-:-:S07]  /*1f50*/  VIADD R6, R4, 0xffffffe ;  /* 0x0ffffffe04067836 */ /* 0x004fce0000000000 */
[----:B------:R2:W5:Y:S01]  /*1f60*/  F2I.FTZ.U32.TRUNC.NTZ R7, R6 ;  /* 0x0000000600077305 */ /* 0x000562000021f000 */
[----:B----4-:R-:W-:Y:S01]  /*1f70*/  VIADD R8, R10, 0xffffffe ;  /* 0x0ffffffe0a087836 */ /* 0x010fe20000000000 */
[----:B------:R-:W-:-:S06]  /*1f80*/  IABS R10, R17 ;  /* 0x00000011000a7213 */ /* 0x000fcc0000000000 */
[----:B------:R4:W0:Y:S01]  /*1f90*/  F2I.FTZ.U32.TRUNC.NTZ R9, R8 ;  /* 0x0000000800097305 */ /* 0x000822000021f000 */
[----:B--2---:R-:W-:Y:S02]  /*1fa0*/  IMAD.MOV.U32 R6, RZ, RZ, RZ ;  /* 0x000000ffff067224 */ /* 0x004fe400078e00ff */
[----:B-----5:R-:W-:Y:S02]  /*1fb0*/  IMAD.MOV R12, RZ, RZ, -R7 ;  /* 0x000000ffff0c7224 */ /* 0x020fe400078e0a07 */
[----:B----4-:R-:W-:Y:S02]  /*1fc0*/  IMAD.MOV.U32 R8, RZ, RZ, RZ ;  /* 0x000000ffff087224 */ /* 0x010fe400078e00ff */
[----:B------:R-:W-:Y:S01]  /*1fd0*/  IMAD R15, R12, R13, RZ ;  /* 0x0000000d0c0f7224 */ /* 0x000fe200078e02ff */
[----:B------:R-:W-:Y:S01]  /*1fe0*/  IABS R12, R20 ;  /* 0x00000014000c7213 */ /* 0x000fe20000000000 */
[----:B0-----:R-:W-:Y:S02]  /*1ff0*/  IMAD.MOV R0, RZ, RZ, -R9 ;  /* 0x000000ffff007224 */ /* 0x001fe400078e0a09 */
[----:B------:R-:W-:-:S04]  /*2000*/  IMAD.HI.U32 R7, R7, R15, R6 ;  /* 0x0000000f07077227 */ /* 0x000fc800078e0006 */
[----:B------:R-:W-:Y:S02]  /*2010*/  IMAD R11, R0, R5, RZ ;  /* 0x00000005000b7224 */ /* 0x000fe400078e02ff */
[----:B------:R-:W-:-:S04]  /*2020*/  IMAD.HI.U32 R0, R7, R10, RZ ;  /* 0x0000000a07007227 */ /* 0x000fc800078e00ff */
[----:B------:R-:W-:Y:S01]  /*2030*/  IMAD.HI.U32 R6, R9, R11, R8 ;  /* 0x0000000b09067227 */ /* 0x000fe200078e0008 */
[----:B------:R-:W-:-:S03]  /*2040*/  SHF.R.U32.HI R11, RZ, 0x6, R18 ;  /* 0x00000006ff0b7819 */ /* 0x000fc60000011612 */
[----:B------:R-:W-:-:S04]  /*2050*/  IMAD.HI.U32 R4, R7, R12, RZ ;  /* 0x0000000c07047227 */ /* 0x000fc800078e00ff */
[----:B------:R-:W-:-:S04]  /*2060*/  IMAD.HI.U32 R8, R7, R14, RZ ;  /* 0x0000000e07087227 */ /* 0x000fc800078e00ff */
[----:B------:R-:W-:-:S04]  /*2070*/  IMAD.HI.U32 R7, R7, R24, RZ ;  /* 0x0000001807077227 */ /* 0x000fc800078e00ff */
[----:B------:R-:W-:Y:S02]  /*2080*/  IMAD.MOV R0, RZ, RZ, -R0 ;  /* 0x000000ffff007224 */ /* 0x000fe400078e0a00 */
[----:B------:R-:W-:Y:S01]  /*2090*/  IMAD.MOV R9, RZ, RZ, -R7 ;  /* 0x000000ffff097224 */ /* 0x000fe200078e0a07 */
[----:B------:R-:W-:Y:S01]  /*20a0*/  SGXT.U32 R7, R11, 0x1 ;  /* 0x000000010b07781a */ /* 0x000fe20000000000 */
[C---:B------:R-:W-:Y:S02]  /*20b0*/  IMAD R0, R13.reuse, R0, R10 ;  /* 0x000000000d007224 */ /* 0x040fe400078e020a */
[----:B------:R-:W-:Y:S01]  /*20c0*/  IMAD.MOV R4, RZ, RZ, -R4 ;  /* 0x000000ffff047224 */ /* 0x000fe200078e0a04 */
[----:B------:R-:W-:Y:S01]  /*20d0*/  LOP3.LUT R7, R16, R7, RZ, 0xfc, !PT ;  /* 0x0000000710077212 */ /* 0x000fe200078efcff */
[C---:B------:R-:W-:Y:S01]  /*20e0*/  IMAD R9, R13.reuse, R9, R24 ;  /* 0x000000090d097224 */ /* 0x040fe200078e0218 */
[C---:B------:R-:W-:Y:S01]  /*20f0*/  ISETP.GT.U32.AND P0, PT, R13.reuse, R0, PT ;  /* 0x000000000d00720c */ /* 0x040fe20003f04070 */
[C---:B------:R-:W-:Y:S01]  /*2100*/  IMAD R4, R13.reuse, R4, R12 ;  /* 0x000000040d047224 */ /* 0x040fe200078e020c */
[----:B------:R-:W-:Y:S01]  /*2110*/  IABS R48, R7 ;  /* 0x0000000700307213 */ /* 0x000fe20000000000 */
[----:B------:R-:W-:Y:S01]  /*2120*/  IMAD.MOV R8, RZ, RZ, -R8 ;  /* 0x000000ffff087224 */ /* 0x000fe200078e0a08 */
[----:B------:R-:W-:Y:S01]  /*2130*/  ISETP.GT.U32.AND P3, PT, R13, R9, PT ;  /* 0x000000090d00720c */ /* 0x000fe20003f64070 */
[----:B------:R-:W-:Y:S01]  /*2140*/  IMAD.SHL.U32 R10, R153, 0x2, RZ ;  /* 0x00000002990a7824 */ /* 0x000fe200078e00ff */
[C---:B------:R-:W-:Y:S01]  /*2150*/  ISETP.GT.U32.AND P1, PT, R13.reuse, R4, PT ;  /* 0x000000040d00720c */ /* 0x040fe20003f24070 */
[----:B------:R-:W-:Y:S01]  /*2160*/  IMAD R8, R13, R8, R14 ;  /* 0x000000080d087224 */ /* 0x000fe200078e020e */
[C---:B------:R-:W-:Y:S01]  /*2170*/  LOP3.LUT R14, R7.reuse, 0xfe, RZ, 0xfc, !PT ;  /* 0x000000fe070e7812 */ /* 0x040fe200078efcff */
[----:B------:R-:W-:Y:S01]  /*2180*/  IMAD.HI.U32 R12, R6, R48, RZ ;  /* 0x00000030060c7227 */ /* 0x000fe200078e00ff */
[----:B------:R-:W-:-:S02]  /*2190*/  LOP3.LUT R15, R7, 0xfc, RZ, 0xfc, !PT ;  /* 0x000000fc070f7812 */ /* 0x000fc400078efcff */
[----:B------:R-:W-:Y:S01]  /*21a0*/  ISETP.GT.U32.AND P2, PT, R13, R8, PT ;  /* 0x000000080d00720c */ /* 0x000fe20003f44070 */
[--C-:B------:R-:W-:Y:S01]  /*21b0*/  @!P0 IMAD.IADD R0, R0, 0x1, -R13.reuse ;  /* 0x0000000100008824 */ /* 0x100fe200078e0a0d */
[----:B------:R-:W-:Y:S01]  /*21c0*/  IABS R90, R14 ;  /* 0x0000000e005a7213 */ /* 0x000fe20000000000 */
[----:B------:R-:W-:Y:S01]  /*21d0*/  IMAD.MOV R12, RZ, RZ, -R12 ;  /* 0x000000ffff0c7224 */ /* 0x000fe200078e0a0c */
[----:B------:R-:W-:Y:S01]  /*21e0*/  IABS R92, R15 ;  /* 0x0000000f005c7213 */ /* 0x000fe20000000000 */
[--C-:B------:R-:W-:Y:S01]  /*21f0*/  @!P3 IMAD.IADD R9, R9, 0x1, -R13.reuse ;  /* 0x000000010909b824 */ /* 0x100fe200078e0a0d */
[----:B------:R-:W-:Y:S01]  /*2200*/  ISETP.GT.U32.AND P3, PT, R13, R0, PT ;  /* 0x000000000d00720c */ /* 0x000fe20003f64070 */
[----:B------:R-:W-:Y:S01]  /*2210*/  @!P1 IMAD.IADD R4, R4, 0x1, -R13 ;  /* 0x0000000104049824 */ /* 0x000fe200078e0a0d */
[----:B------:R-:W-:Y:S01]  /*2220*/  ISETP.GE.AND P1, PT, R17, RZ, PT ;  /* 0x000000ff1100720c */ /* 0x000fe20003f26270 */
[----:B------:R-:W-:Y:S01]  /*2230*/  IMAD R48, R5, R12, R48 ;  /* 0x0000000c05307224 */ /* 0x000fe200078e0230 */
[C---:B------:R-:W-:Y:S01]  /*2240*/  ISETP.GT.U32.AND P6, PT, R13.reuse, R9, PT ;  /* 0x000000090d00720c */ /* 0x040fe20003fc4070 */
[----:B------:R-:W-:Y:S01]  /*2250*/  IMAD R44, R44, 0x80, R10 ;  /* 0x000000802c2c7824 */ /* 0x000fe200078e020a */
[----:B------:R-:W-:Y:S01]  /*2260*/  LOP3.LUT R45, R10, 0x90, R45, 0x78, !PT ;  /* 0x000000900a2d7812 */ /* 0x000fe200078e782d */
[----:B------:R-:W-:Y:S01]  /*2270*/  @!P2 IMAD.IADD R8, R8, 0x1, -R13 ;  /* 0x000000010808a824 */ /* 0x000fe200078e0a0d */
[----:B------:R-:W-:Y:S01]  /*2280*/  ISETP.GT.U32.AND P4, PT, R13, R4, PT ;  /* 0x000000040d00720c */ /* 0x000fe20003f84070 */
[----:B------:R-:W-:Y:S01]  /*2290*/  IMAD.HI.U32 R10, R6, R90, RZ ;  /* 0x0000005a060a7227 */ /* 0x000fe200078e00ff */
[----:B------:R-:W-:-:S02]  /*22a0*/  ISETP.GE.AND P2, PT, R14, RZ, PT ;  /* 0x000000ff0e00720c */ /* 0x000fc40003f46270 */
[----:B------:R-:W-:Y:S01]  /*22b0*/  ISETP.GT.U32.AND P5, PT, R13, R8, PT ;  /* 0x000000080d00720c */ /* 0x000fe20003fa4070 */
[----:B------:R-:W-:Y:S01]  /*22c0*/  @!P3 IMAD.IADD R0, R0, 0x1, -R13 ;  /* 0x000000010000b824 */ /* 0x000fe200078e0a0d */
[----:B------:R-:W-:Y:S01]  /*22d0*/  ISETP.GE.AND P3, PT, R20, RZ, PT ;  /* 0x000000ff1400720c */ /* 0x000fe20003f66270 */
[----:B------:R-:W-:Y:S01]  /*22e0*/  IMAD.HI.U32 R11, R6, R92, RZ ;  /* 0x0000005c060b7227 */ /* 0x000fe200078e00ff */
[----:B------:R-:W-:Y:S02]  /*22f0*/  LOP3.LUT R14, R7, 0xf0, RZ, 0xfc, !PT ;  /* 0x000000f0070e7812 */ /* 0x000fe400078efcff */
[----:B------:R-:W-:Y:S01]  /*2300*/  ISETP.GE.AND P0, PT, R15, RZ, PT ;  /* 0x000000ff0f00720c */ /* 0x000fe20003f06270 */
[----:B------:R-:W-:Y:S01]  /*2310*/  @!P1 IMAD.MOV R0, RZ, RZ, -R0 ;  /* 0x000000ffff009224 */ /* 0x000fe200078e0a00 */
[----:B------:R-:W-:Y:S01]  /*2320*/  ISETP.GT.U32.AND P1, PT, R5, R48, PT ;  /* 0x000000300500720c */ /* 0x000fe20003f24070 */
[----:B------:R-:W-:Y:S01]  /*2330*/  IMAD.MOV R10, RZ, RZ, -R10 ;  /* 0x000000ffff0a7224 */ /* 0x000fe200078e0a0a */
[----:B------:R-:W-:Y:S01]  /*2340*/  IABS R104, R14 ;  /* 0x0000000e00687213 */ /* 0x000fe20000000000 */
[----:B------:R-:W-:Y:S01]  /*2350*/  IMAD.MOV R11, RZ, RZ, -R11 ;  /* 0x000000ffff0b7224 */ /* 0x000fe200078e0a0b */
[----:B------:R-:W-:Y:S01]  /*2360*/  LOP3.LUT R15, R7, 0xdc, RZ, 0xfc, !PT ;  /* 0x000000dc070f7812 */ /* 0x000fe200078efcff */
[--C-:B------:R-:W-:Y:S01]  /*2370*/  @!P5 IMAD.IADD R8, R8, 0x1, -R13.reuse ;  /* 0x000000010808d824 */ /* 0x100fe200078e0a0d */
[----:B------:R-:W-:Y:S01]  /*2380*/  ISETP.GE.AND P5, PT, R22, RZ, PT ;  /* 0x000000ff1600720c */ /* 0x000fe20003fa6270 */
[----:B------:R-:W-:Y:S01]  /*2390*/  @!P6 IMAD.IADD R9, R9, 0x1, -R13 ;  /* 0x000000010909e824 */ /* 0x000fe200078e0a0d */
[----:B------:R-:W-:Y:S01]  /*23a0*/  ISETP.GE.AND P6, PT, R21, RZ, PT ;  /* 0x000000ff1500720c */ /* 0x000fe20003fc6270 */
[----:B------:R-:W-:Y:S01]  /*23b0*/  IMAD R90, R5, R10, R90 ;  /* 0x0000000a055a7224 */ /* 0x000fe200078e025a */
[----:B------:R-:W-:Y:S01]  /*23c0*/  LOP3.LUT R10, R7, 0xfa, RZ, 0xfc, !PT ;  /* 0x000000fa070a7812 */ /* 0x000fe200078efcff */
[----:B------:R-:W-:Y:S01]  /*23d0*/  IMAD R92, R5, R11, R92 ;  /* 0x0000000b055c7224 */ /* 0x000fe200078e025c */
[----:B------:R-:W-:Y:S01]  /*23e0*/  LOP3.LUT R11, R7, 0xf8, RZ, 0xfc, !PT ;  /* 0x000000f8070b7812 */ /* 0x000fe200078efcff */
[----:B------:R-:W-:Y:S01]  /*23f0*/  @!P1 IMAD.IADD R48, R48, 0x1, -R5 ;  /* 0x0000000130309824 */ /* 0x000fe200078e0a05 */
[----:B------:R-:W-:Y:S01]  /*2400*/  IABS R94, R10 ;  /* 0x0000000a005e7213 */ /* 0x000fe20000000000 */
[----:B------:R-:W-:Y:S01]  /*2410*/  IMAD.MOV.U32 R34, RZ, RZ, R9 ;  /* 0x000000ffff227224 */ /* 0x000fe200078e0009 */
[----:B------:R-:W-:Y:S01]  /*2420*/  IABS R96, R11 ;  /* 0x0000000b00607213 */ /* 0x000fe20000000000 */
[----:B------:R-:W-:Y:S01]  /*2430*/  @!P4 IMAD.IADD R4, R4, 0x1, -R13 ;  /* 0x000000010404c824 */ /* 0x000fe200078e0a0d */
[C---:B------:R-:W-:Y:S01]  /*2440*/  ISETP.GT.U32.AND P1, PT, R5.reuse, R48, PT ;  /* 0x000000300500720c */ /* 0x040fe20003f24070 */
[----:B------:R-:W-:Y:S01]  /*2450*/  @!P5 IMAD.MOV R34, RZ, RZ, -R34 ;  /* 0x000000ffff22d224 */ /* 0x000fe200078e0a22 */
[----:B------:R-:W-:Y:S01]  /*2460*/  ISETP.GT.U32.AND P5, PT, R5, R90, PT ;  /* 0x0000005a0500720c */ /* 0x000fe20003fa4070 */
[----:B------:R-:W-:Y:S01]  /*2470*/  @!P3 IMAD.MOV R4, RZ, RZ, -R4 ;  /* 0x000000ffff04b224 */ /* 0x000fe200078e0a04 */
[----:B------:R-:W-:Y:S01]  /*2480*/  ISETP.GE.AND P3, PT, R10, RZ, PT ;  /* 0x000000ff0a00720c */ /* 0x000fe20003f66270 */
[----:B------:R-:W-:Y:S01]  /*2490*/  VIADD R12, R237, 0x10000 ;  /* 0x00010000ed0c7836 */ /* 0x000fe20000000000 */
[----:B------:R-:W-:Y:S01]  /*24a0*/  ISETP.NE.AND P4, PT, R2, RZ, PT ;  /* 0x000000ff0200720c */ /* 0x000fe20003f85270 */
[----:B------:R-:W-:Y:S01]  /*24b0*/  IMAD.HI.U32 R10, R6, R96, RZ ;  /* 0x00000060060a7227 */ /* 0x000fe200078e00ff */
[----:B------:R-:W-:-:S02]  /*24c0*/  LOP3.LUT R9, RZ, R2, RZ, 0x33, !PT ;  /* 0x00000002ff097212 */ /* 0x000fc400078e33ff */
[----:B------:R-:W-:Y:S01]  /*24d0*/  SHF.R.U32.HI R12, RZ, 0x4, R12 ;  /* 0x00000004ff0c7819 */ /* 0x000fe2000001160c */
[----:B------:R-:W-:Y:S01]  /*24e0*/  @!P6 IMAD.MOV R8, RZ, RZ, -R8 ;  /* 0x000000ffff08e224 */ /* 0x000fe200078e0a08 */
[----:B------:R-:W-:Y:S01]  /*24f0*/  SEL R42, R9, R0, !P4 ;  /* 0x00000000092a7207 */ /* 0x000fe20006000000 */
[--C-:B------:R-:W-:Y:S01]  /*2500*/  @!P1 IMAD.IADD R48, R48, 0x1, -R5.reuse ;  /* 0x0000000130309824 */ /* 0x100fe200078e0a05 */
[----:B------:R-:W-:Y:S01]  /*2510*/  ISETP.GT.U32.AND P1, PT, R5, R92, PT ;  /* 0x0000005c0500720c */ /* 0x000fe20003f24070 */
[----:B------:R-:W-:Y:S01]  /*2520*/  IMAD.MOV R10, RZ, RZ, -R10 ;  /* 0x000000ffff0a7224 */ /* 0x000fe200078e0a0a */
[C---:B------:R-:W-:Y:S01]  /*2530*/  SEL R32, R9.reuse, R4, !P4 ;  /* 0x0000000409207207 */ /* 0x040fe20006000000 */
[----:B------:R-:W-:Y:S01]  /*2540*/  IMAD.HI.U32 R2, R6, R94, RZ ;  /* 0x0000005e06027227 */ /* 0x000fe200078e00ff */
[C---:B------:R-:W-:Y:S02]  /*2550*/  SEL R0, R9.reuse, R8, !P4 ;  /* 0x0000000809007207 */ /* 0x040fe40006000000 */
[----:B------:R-:W-:Y:S01]  /*2560*/  SEL R34, R9, R34, !P4 ;  /* 0x0000002209227207 */ /* 0x000fe20006000000 */
[--C-:B------:R-:W-:Y:S01]  /*2570*/  @!P5 IMAD.IADD R90, R90, 0x1, -R5.reuse ;  /* 0x000000015a5ad824 */ /* 0x100fe200078e0a05 */
[----:B------:R-:W-:Y:S01]  /*2580*/  SGXT.U32 R9, R12, 0xe ;  /* 0x0000000e0c09781a */ /* 0x000fe20000000000 */
[----:B------:R-:W-:Y:S01]  /*2590*/  IMAD R96, R5, R10, R96 ;  /* 0x0000000a05607224 */ /* 0x000fe200078e0260 */
[----:B------:R-:W-:Y:S01]  /*25a0*/  LOP3.LUT R8, R7, 0xf6, RZ, 0xfc, !PT ;  /* 0x000000f607087812 */ /* 0x000fe200078efcff */
[----:B------:R-:W-:Y:S01]  /*25b0*/  IMAD.MOV R2, RZ, RZ, -R2 ;  /* 0x000000ffff027224 */ /* 0x000fe200078e0a02 */
[----:B------:R-:W-:Y:S01]  /*25c0*/  IADD3 R12, P4, R9, 0x2, RZ ;  /* 0x00000002090c7810 */ /* 0x000fe20007f9e0ff */
[----:B------:R-:W-:Y:S01]  /*25d0*/  IMAD.MOV.U32 R4, RZ, RZ, RZ ;  /* 0x000000ffff047224 */ /* 0x000fe200078e00ff */
[C---:B------:R-:W-:Y:S01]  /*25e0*/  ISETP.GT.U32.AND P5, PT, R5.reuse, R90, PT ;  /* 0x0000005a0500720c */ /* 0x040fe20003fa4070 */
[----:B------:R-:W-:Y:S01]  /*25f0*/  @!P1 IMAD.IADD R92, R92, 0x1, -R5 ;  /* 0x000000015c5c9824 */ /* 0x000fe200078e0a05 */
[C---:B------:R-:W-:Y:S01]  /*2600*/  ISETP.GT.U32.AND P1, PT, R5.reuse, R96, PT ;  /* 0x000000600500720c */ /* 0x040fe20003f24070 */
[----:B------:R-:W-:Y:S01]  /*2610*/  IMAD R94, R5, R2, R94 ;  /* 0x00000002055e7224 */ /* 0x000fe200078e025e */
[----:B------:R-:W-:Y:S01]  /*2620*/  IADD3.X R2, R4, 0x40000040, RZ, P4, !PT ;  /* 0x4000004004027810 */ /* 0x000fe200027fe4ff */
[----:B------:R-:W-:Y:S01]  /*2630*/  IMAD.HI.U32 R10, R6, R104, RZ ;  /* 0x00000068060a7227 */ /* 0x000fe200078e00ff */
[----:B------:R-:W-:-:S02]  /*2640*/  ISETP.GE.AND P4, PT, R7, RZ, PT ;  /* 0x000000ff0700720c */ /* 0x000fc40003f86270 */
[----:B------:R-:W-:Y:S01]  /*2650*/  LOP3.LUT R13, R7, 0xf2, RZ, 0xfc, !PT ;  /* 0x000000f2070d7812 */ /* 0x000fe200078efcff */
[----:B------:R-:W-:Y:S01]  /*2660*/  IMAD.MOV R10, RZ, RZ, -R10 ;  /* 0x000000ffff0a7224 */ /* 0x000fe200078e0a0a */
[----:B------:R-:W-:Y:S01]  /*2670*/  IABS R98, R8 ;  /* 0x0000000800627213 */ /* 0x000fe20000000000 */
[----:B-1----:R-:W-:Y:S01]  /*2680*/  IMAD R42, R42, R43, RZ ;  /* 0x0000002b2a2a7224 */ /* 0x002fe200078e02ff */
[----:B------:R-:W-:Y:S01]  /*2690*/  IABS R102, R13 ;  /* 0x0000000d00667213 */ /* 0x000fe20000000000 */
[--C-:B------:R-:W-:Y:S01]  /*26a0*/  @!P5 IMAD.IADD R90, R90, 0x1, -R5.reuse ;  /* 0x000000015a5ad824 */ /* 0x100fe200078e0a05 */
[----:B------:R-:W-:Y:S01]  /*26b0*/  ISETP.GE.AND P6, PT, R11, RZ, PT ;  /* 0x000000ff0b00720c */ /* 0x000fe20003fc6270 */
[----:B------:R-:W-:Y:S01]  /*26c0*/  @!P1 IMAD.IADD R96, R96, 0x1, -R5 ;  /* 0x0000000160609824 */ /* 0x000fe200078e0a05 */
[----:B------:R-:W-:Y:S01]  /*26d0*/  LOP3.LUT R11, R7, 0xf4, RZ, 0xfc, !PT ;  /* 0x000000f4070b7812 */ /* 0x000fe200078efcff */
[----:B------:R-:W-:Y:S01]  /*26e0*/  @!P2 IMAD.MOV R90, RZ, RZ, -R90 ;  /* 0x000000ffff5aa224 */ /* 0x000fe200078e0a5a */
[----:B------:R-:W-:Y:S01]  /*26f0*/  ISETP.GE.AND P2, PT, R8, RZ, PT ;  /* 0x000000ff0800720c */ /* 0x000fe20003f46270 */
[----:B------:R-:W-:Y:S01]  /*2700*/  @!P4 IMAD.MOV R48, RZ, RZ, -R48 ;  /* 0x000000ffff30c224 */ /* 0x000fe200078e0a30 */
[C---:B------:R-:W-:Y:S01]  /*2710*/  ISETP.GT.U32.AND P4, PT, R5.reuse, R92, PT ;  /* 0x0000005c0500720c */ /* 0x040fe20003f84070 */
[----:B------:R-:W-:Y:S01]  /*2720*/  IMAD.HI.U32 R4, R6, R98, RZ ;  /* 0x0000006206047227 */ /* 0x000fe200078e00ff */
[----:B------:R-:W-:-:S02]  /*2730*/  ISETP.GT.U32.AND P1, PT, R5, R96, PT ;  /* 0x000000600500720c */ /* 0x000fc40003f24070 */
[----:B------:R-:W-:Y:S01]  /*2740*/  IABS R100, R11 ;  /* 0x0000000b00647213 */ /* 0x000fe20000000000 */
[----:B------:R-:W-:Y:S01]  /*2750*/  IMAD.HI.U32 R8, R6, R102, RZ ;  /* 0x0000006606087227 */ /* 0x000fe200078e00ff */
[----:B------:R-:W-:Y:S02]  /*2760*/  ISETP.GT.U32.AND P5, PT, R5, R94, PT ;  /* 0x0000005e0500720c */ /* 0x000fe40003fa4070 */
[----:B------:R-:W-:Y:S01]  /*2770*/  IABS R126, R15 ;  /* 0x0000000f007e7213 */ /* 0x000fe20000000000 */
[----:B------:R-:W-:Y:S01]  /*2780*/  IMAD.MOV R4, RZ, RZ, -R4 ;  /* 0x000000ffff047224 */ /* 0x000fe200078e0a04 */
[C---:B------:R-:W-:Y:S01]  /*2790*/  LOP3.LUT R18, R7.reuse, 0x94, RZ, 0xfc, !PT ;  /* 0x0000009407127812 */ /* 0x040fe200078efcff */
[----:B------:R-:W-:Y:S01]  /*27a0*/  IMAD.MOV R8, RZ, RZ, -R8 ;  /* 0x000000ffff087224 */ /* 0x000fe200078e0a08 */
[----:B------:R-:W-:Y:S01]  /*27b0*/  LOP3.LUT R19, R7, 0x74, RZ, 0xfc, !PT ;  /* 0x0000007407137812 */ /* 0x000fe200078efcff */
[C---:B------:R-:W-:Y:S01]  /*27c0*/  IMAD R98, R5.reuse, R4, R98 ;  /* 0x0000000405627224 */ /* 0x040fe200078e0262 */
[----:B------:R-:W-:Y:S01]  /*27d0*/  IABS R196, R18 ;  /* 0x0000001200c47213 */ /* 0x000fe20000000000 */
[----:B------:R-:W-:Y:S01]  /*27e0*/  IMAD R102, R5, R8, R102 ;  /* 0x0000000805667224 */ /* 0x000fe200078e0266 */
[----:B------:R-:W-:Y:S01]  /*27f0*/  LOP3.LUT R8, R7, 0xee, RZ, 0xfc, !PT ;  /* 0x000000ee07087812 */ /* 0x000fe200078efcff */
[--C-:B------:R-:W-:Y:S01]  /*2800*/  @!P4 IMAD.IADD R92, R92, 0x1, -R5.reuse ;  /* 0x000000015c5cc824 */ /* 0x100fe200078e0a05 */
[C---:B------:R-:W-:Y:S01]  /*2810*/  ISETP.GT.U32.AND P4, PT, R5.reuse, R98, PT ;  /* 0x000000620500720c */ /* 0x040fe20003f84070 */
[C---:B------:R-:W-:Y:S01]  /*2820*/  IMAD R104, R5.reuse, R10, R104 ;  /* 0x0000000a05687224 */ /* 0x040fe200078e0268 */
[----:B------:R-:W-:Y:S01]  /*2830*/  IABS R106, R8 ;  /* 0x00000008006a7213 */ /* 0x000fe20000000000 */
[----:B------:R-:W-:Y:S01]  /*2840*/  @!P1 IMAD.IADD R96, R96, 0x1, -R5 ;  /* 0x0000000160609824 */ /* 0x000fe200078e0a05 */
[----:B------:R-:W-:Y:S01]  /*2850*/  ISETP.GT.U32.AND P1, PT, R5, R102, PT ;  /* 0x000000660500720c */ /* 0x000fe20003f24070 */
[----:B------:R-:W-:Y:S01]  /*2860*/  IMAD.HI.U32 R4, R6, R100, RZ ;  /* 0x0000006406047227 */ /* 0x000fe200078e00ff */
[----:B------:R-:W-:-:S02]  /*2870*/  LOP3.LUT R10, R7, 0xec, RZ, 0xfc, !PT ;  /* 0x000000ec070a7812 */ /* 0x000fc400078efcff */
[----:B------:R-:W-:Y:S01]  /*2880*/  IABS R230, R19 ;  /* 0x0000001300e67213 */ /* 0x000fe20000000000 */
[----:B------:R-:W-:Y:S01]  /*2890*/  @!P6 IMAD.MOV R96, RZ, RZ, -R96 ;  /* 0x000000ffff60e224 */ /* 0x000fe200078e0a60 */
[----:B------:R-:W-:Y:S01]  /*28a0*/  ISETP.GT.U32.AND P6, PT, R5, R104, PT ;  /* 0x000000680500720c */ /* 0x000fe20003fc4070 */
[----:B------:R-:W-:Y:S01]  /*28b0*/  IMAD.MOV R4, RZ, RZ, -R4 ;  /* 0x000000ffff047224 */ /* 0x000fe200078e0a04 */
[----:B------:R-:W-:Y:S01]  /*28c0*/  IABS R108, R10 ;  /* 0x0000000a006c7213 */ /* 0x000fe20000000000 */
[----:B------:R-:W-:Y:S01]  /*28d0*/  @!P4 IMAD.IADD R98, R98, 0x1, -R5 ;  /* 0x000000016262c824 */ /* 0x000fe200078e0a05 */
[----:B------:R-:W-:Y:S01]  /*28e0*/  LOP3.LUT R27, R7, 0x14, RZ, 0xfc, !PT ;  /* 0x00000014071b7812 */ /* 0x000fe200078efcff */
[----:B------:R-:W-:Y:S01]  /*28f0*/  IMAD R100, R5, R4, R100 ;  /* 0x0000000405647224 */ /* 0x000fe200078e0264 */
[----:B------:R-:W-:Y:S01]  /*2900*/  LOP3.LUT R29, R7, 0x12, RZ, 0xfc, !PT ;  /* 0x00000012071d7812 */ /* 0x000fe200078efcff */
[----:B------:R-:W-:Y:S01]  /*2910*/  IMAD.HI.U32 R4, R6, R106, RZ ;  /* 0x0000006a06047227 */ /* 0x000fe200078e00ff */
[----:B------:R-:W-:-:S02]  /*2920*/  ISETP.GT.U32.AND P4, PT, R5, R98, PT ;  /* 0x000000620500720c */ /* 0x000fc40003f84070 */
[C---:B------:R-:W-:Y:S01]  /*2930*/  LOP3.LUT R33, R7.reuse, 0xe, RZ, 0xfc, !PT ;  /* 0x0000000e07217812 */ /* 0x040fe200078efcff */
[--C-:B------:R-:W-:Y:S01]  /*2940*/  @!P1 IMAD.IADD R102, R102, 0x1, -R5.reuse ;  /* 0x0000000166669824 */ /* 0x100fe200078e0a05 */
[----:B------:R-:W-:Y:S01]  /*2950*/  IABS R23, R29 ;  /* 0x0000001d00177213 */ /* 0x000fe20000000000 */
[--C-:B------:R-:W-:Y:S01]  /*2960*/  @!P5 IMAD.IADD R94, R94, 0x1, -R5.reuse ;  /* 0x000000015e5ed824 */ /* 0x100fe200078e0a05 */
[----:B------:R-:W-:Y:S01]  /*2970*/  IABS R56, R33 ;  /* 0x0000002100387213 */ /* 0x000fe20000000000 */
[----:B------:R-:W-:Y:S01]  /*2980*/  IMAD.MOV R4, RZ, RZ, -R4 ;  /* 0x000000ffff047224 */ /* 0x000fe200078e0a04 */
[----:B------:R-:W-:Y:S01]  /*2990*/  LOP3.LUT R31, R7, 0x10, RZ, 0xfc, !PT ;  /* 0x00000010071f7812 */ /* 0x000fe200078efcff */
[----:B------:R-:W-:Y:S01]  /*29a0*/  @!P6 IMAD.IADD R104, R104, 0x1, -R5 ;  /* 0x000000016868e824 */ /* 0x000fe200078e0a05 */
[C---:B------:R-:W-:Y:S01]  /*29b0*/  ISETP.GT.U32.AND P6, PT, R5.reuse, R102, PT ;  /* 0x000000660500720c */ /* 0x040fe20003fc4070 */
[C---:B------:R-:W-:Y:S01]  /*29c0*/  IMAD R106, R5.reuse, R4, R106 ;  /* 0x00000004056a7224 */ /* 0x040fe200078e026a */
[----:B------:R-:W-:Y:S01]  /*29d0*/  ISETP.GT.U32.AND P5, PT, R5, R94, PT ;  /* 0x0000005e0500720c */ /* 0x000fe20003fa4070 */
[----:B------:R-:W-:Y:S01]  /*29e0*/  IMAD.HI.U32 R4, R6, R108, RZ ;  /* 0x0000006c06047227 */ /* 0x000fe200078e00ff */
[----:B------:R-:W-:-:S02]  /*29f0*/  IABS R25, R31 ;  /* 0x0000001f00197213 */ /* 0x000fc40000000000 */
[----:B------:R-:W-:Y:S01]  /*2a00*/  LOP3.LUT R35, R7, 0x6, RZ, 0xfc, !PT ;  /* 0x0000000607237812 */ /* 0x000fe200078efcff */
[----:B------:R-:W-:Y:S01]  /*2a10*/  @!P0 IMAD.MOV R92, RZ, RZ, -R92 ;  /* 0x000000ffff5c8224 */ /* 0x000fe200078e0a5c */
[C---:B------:R-:W-:Y:S01]  /*2a20*/  ISETP.GT.U32.AND P0, PT, R5.reuse, R100, PT ;  /* 0x000000640500720c */ /* 0x040fe20003f04070 */
[----:B------:R-:W-:Y:S01]  /*2a30*/  IMAD.MOV R4, RZ, RZ, -R4 ;  /* 0x000000ffff047224 */ /* 0x000fe200078e0a04 */
[----:B------:R-:W-:Y:S01]  /*2a40*/  IABS R54, R35 ;  /* 0x0000002300367213 */ /* 0x000fe20000000000 */
[--C-:B------:R-:W-:Y:S01]  /*2a50*/  @!P4 IMAD.IADD R98, R98, 0x1, -R5.reuse ;  /* 0x000000016262c824 */ /* 0x100fe200078e0a05 */
[----:B------:R-:W-:Y:S01]  /*2a60*/  ISETP.GE.AND P4, PT, R14, RZ, PT ;  /* 0x000000ff0e00720c */ /* 0x000fe20003f86270 */
[----:B------:R-:W-:Y:S01]  /*2a70*/  IMAD R108, R5, R4, R108 ;  /* 0x00000004056c7224 */ /* 0x000fe200078e026c */
[C---:B------:R-:W-:Y:S01]  /*2a80*/  LOP3.LUT R14, R7.reuse, 0xe6, RZ, 0xfc, !PT ;  /* 0x000000e6070e7812 */ /* 0x040fe200078efcff */
[--C-:B------:R-:W-:Y:S01]  /*2a90*/  @!P6 IMAD.IADD R102, R102, 0x1, -R5.reuse ;  /* 0x000000016666e824 */ /* 0x100fe200078e0a05 */
[----:B------:R-:W-:Y:S01]  /*2aa0*/  LOP3.LUT R37, R7, 0x4, RZ, 0xfc, !PT ;  /* 0x0000000407257812 */ /* 0x000fe200078efcff */
[--C-:B------:R-:W-:Y:S01]  /*2ab0*/  @!P5 IMAD.IADD R94, R94, 0x1, -R5.reuse ;  /* 0x000000015e5ed824 */ /* 0x100fe200078e0a05 */
[----:B------:R-:W-:Y:S01]  /*2ac0*/  ISETP.GT.U32.AND P6, PT, R5, R108, PT ;  /* 0x0000006c0500720c */ /* 0x000fe20003fc4070 */
[----:B------:R-:W-:Y:S01]  /*2ad0*/  @!P2 IMAD.MOV R98, RZ, RZ, -R98 ;  /* 0x000000ffff62a224 */ /* 0x000fe200078e0a62 */
[----:B------:R-:W-:Y:S01]  /*2ae0*/  ISETP.GE.AND P5, PT, R11, RZ, PT ;  /* 0x000000ff0b00720c */ /* 0x000fe20003fa6270 */
[----:B------:R-:W-:Y:S01]  /*2af0*/  @!P3 IMAD.MOV R94, RZ, RZ, -R94 ;  /* 0x000000ffff5eb224 */ /* 0x000fe200078e0a5e */
[----:B------:R-:W-:Y:S01]  /*2b00*/  LOP3.LUT R11, R7, 0xea, RZ, 0xfc, !PT ;  /* 0x000000ea070b7812 */ /* 0x000fe200078efcff */
[--C-:B------:R-:W-:Y:S01]  /*2b10*/  @!P0 IMAD.IADD R100, R100, 0x1, -R5.reuse ;  /* 0x0000000164648824 */ /* 0x100fe200078e0a05 */
[----:B------:R-:W-:Y:S01]  /*2b20*/  ISETP.GT.U32.AND P2, PT, R5, R104, PT ;  /* 0x000000680500720c */ /* 0x000fe20003f44070 */
[-C--:B------:R-:W-:Y:S01]  /*2b30*/  IMAD R32, R32, R43.reuse, RZ ;  /* 0x0000002b20207224 */ /* 0x080fe200078e02ff */
[----:B------:R-:W-:Y:S01]  /*2b40*/  ISETP.GE.AND P3, PT, R13, RZ, PT ;  /* 0x000000ff0d00720c */ /* 0x000fe20003f66270 */
[-C--:B------:R-:W-:Y:S01]  /*2b50*/  IMAD R0, R0, R43.reuse, RZ ;  /* 0x0000002b00007224 */ /* 0x080fe200078e02ff */
[----:B------:R-:W-:Y:S01]  /*2b60*/  LOP3.LUT R13, R7, 0xe8, RZ, 0xfc, !PT ;  /* 0x000000e8070d7812 */ /* 0x000fe200078efcff */
[----:B------:R-:W-:Y:S01]  /*2b70*/  IMAD R34, R34, R43, RZ ;  /* 0x0000002b22227224 */ /* 0x000fe200078e02ff */
[----:B------:R-:W-:Y:S01]  /*2b80*/  IABS R110, R11 ;  /* 0x0000000b006e7213 */ /* 0x000fe20000000000 */
[----:B------:R-:W-:Y:S01]  /*2b90*/  @!P6 IMAD.IADD R108, R108, 0x1, -R5 ;  /* 0x000000016c6ce824 */ /* 0x000fe200078e0a05 */
[----:B------:R-:W-:Y:S01]  /*2ba0*/  ISETP.GT.U32.AND P1, PT, R5, R100, PT ;  /* 0x000000640500720c */ /* 0x000fe20003f24070 */
[----:B------:R-:W0:Y:S01]  /*2bb0*/  LDC R43, c[0x0][0x238] ;  /* 0x00008e00ff2b7b82 */ /* 0x000e220000000800 */
[----:B------:R-:W-:Y:S01]  /*2bc0*/  IABS R112, R13 ;  /* 0x0000000d00707213 */ /* 0x000fe20000000000 */
[----:B------:R-:W-:Y:S01]  /*2bd0*/  IMAD.HI.U32 R4, R6, R110, RZ ;  /* 0x0000006e06047227 */ /* 0x000fe200078e00ff */
[----:B------:R-:W-:-:S02]  /*2be0*/  ISETP.GE.AND P0, PT, R8, RZ, PT ;  /* 0x000000ff0800720c */ /* 0x000fc40003f06270 */
[----:B------:R-:W-:Y:S01]  /*2bf0*/  IABS R114, R14 ;  /* 0x0000000e00727213 */ /* 0x000fe20000000000 */
[----:B------:R-:W-:Y:S01]  /*2c00*/  IMAD.HI.U32 R8, R6, R112, RZ ;  /* 0x0000007006087227 */ /* 0x000fe200078e00ff */
[----:B------:R-:W-:Y:S02]  /*2c10*/  ISETP.GT.U32.AND P6, PT, R5, R108, PT ;  /* 0x0000006c0500720c */ /* 0x000fe40003fc4070 */
[----:B------:R-:W-:Y:S01]  /*2c20*/  IABS R52, R37 ;  /* 0x0000002500347213 */ /* 0x000fe20000000000 */
[----:B------:R-:W-:Y:S01]  /*2c30*/  IMAD.MOV R4, RZ, RZ, -R4 ;  /* 0x000000ffff047224 */ /* 0x000fe200078e0a04 */
[----:B------:R-:W-:Y:S01]  /*2c40*/  R2UR UR18, R9 ;  /* 0x00000000091272ca */ /* 0x000fe200000e0000 */
[----:B------:R-:W-:Y:S01]  /*2c50*/  @!P2 IMAD.IADD R104, R104, 0x1, -R5 ;  /* 0x000000016868a824 */ /* 0x000fe200078e0a05 */
[----:B------:R-:W-:Y:S01]  /*2c60*/  ISETP.GE.AND P2, PT, R10, RZ, PT ;  /* 0x000000ff0a00720c */ /* 0x000fe20003f46270 */
[----:B------:R-:W-:Y:S01]  /*2c70*/  IMAD.HI.U32 R10, R6, R114, RZ ;  /* 0x00000072060a7227 */ /* 0x000fe200078e00ff */
[----:B------:R-:W-:-:S02]  /*2c80*/  R2UR UR6, R12 ;  /* 0x000000000c0672ca */ /* 0x000fc400000e0000 */
[----:B------:R-:W-:Y:S01]  /*2c90*/  R2UR UR7, R2 ;  /* 0x00000000020772ca */ /* 0x000fe200000e0000 */
[----:B------:R-:W-:Y:S02]  /*2ca0*/  IMAD.MOV R8, RZ, RZ, -R8 ;  /* 0x000000ffff087224 */ /* 0x000fe400078e0a08 */
[C---:B------:R-:W-:Y:S02]  /*2cb0*/  IMAD R110, R5.reuse, R4, R110 ;  /* 0x00000004056e7224 */ /* 0x040fe400078e026e */
[--C-:B------:R-:W-:Y:S01]  /*2cc0*/  @!P1 IMAD.IADD R100, R100, 0x1, -R5.reuse ;  /* 0x0000000164649824 */ /* 0x100fe200078e0a05 */
[C---:B------:R-:W-:Y:S01]  /*2cd0*/  ISETP.GT.U32.AND P1, PT, R5.reuse, R106, PT ;  /* 0x0000006a0500720c */ /* 0x040fe20003f24070 */
[----:B------:R-:W-:Y:S02]  /*2ce0*/  IMAD.MOV R10, RZ, RZ, -R10 ;  /* 0x000000ffff0a7224 */ /* 0x000fe400078e0a0a */
[C---:B------:R-:W-:Y:S02]  /*2cf0*/  IMAD R112, R5.reuse, R8, R112 ;  /* 0x0000000805707224 */ /* 0x040fe400078e0270 */
[----:B------:R-:W-:Y:S01]  /*2d00*/  @!P3 IMAD.MOV R102, RZ, RZ, -R102 ;  /* 0x000000ffff66b224 */ /* 0x000fe200078e0a66 */
[C---:B------:R-:W-:Y:S01]  /*2d10*/  ISETP.GT.U32.AND P3, PT, R5.reuse, R110, PT ;  /* 0x0000006e0500720c */ /* 0x040fe20003f64070 */
[----:B------:R-:W-:Y:S01]  /*2d20*/  IMAD R114, R5, R10, R114 ;  /* 0x0000000a05727224 */ /* 0x000fe200078e0272 */
[----:B------:R-:W-:Y:S01]  /*2d30*/  LOP3.LUT R10, R7, 0xe4, RZ, 0xfc, !PT ;  /* 0x000000e4070a7812 */ /* 0x000fe200078efcff */
[----:B------:R-:W-:Y:S01]  /*2d40*/  @!P4 IMAD.MOV R104, RZ, RZ, -R104 ;  /* 0x000000ffff68c224 */ /* 0x000fe200078e0a68 */
[C---:B------:R-:W-:Y:S01]  /*2d50*/  ISETP.GT.U32.AND P4, PT, R5.reuse, R112, PT ;  /* 0x000000700500720c */ /* 0x040fe20003f84070 */
[--C-:B------:R-:W-:Y:S01]  /*2d60*/  @!P6 IMAD.IADD R108, R108, 0x1, -R5.reuse ;  /* 0x000000016c6ce824 */ /* 0x100fe200078e0a05 */
[----:B------:R-:W-:Y:S01]  /*2d70*/  ISETP.GT.U32.AND P6, PT, R5, R114, PT ;  /* 0x000000720500720c */ /* 0x000fe20003fc4070 */
[--C-:B------:R-:W-:Y:S01]  /*2d80*/  @!P1 IMAD.IADD R106, R106, 0x1, -R5.reuse ;  /* 0x000000016a6a9824 */ /* 0x100fe200078e0a05 */
[----:B------:R-:W-:Y:S01]  /*2d90*/  ISETP.GE.AND P1, PT, R11, RZ, PT ;  /* 0x000000ff0b00720c */ /* 0x000fe20003f26270 */
[----:B------:R-:W-:Y:S01]  /*2da0*/  @!P5 IMAD.MOV R100, RZ, RZ, -R100 ;  /* 0x000000ffff64d224 */ /* 0x000fe200078e0a64 */
[----:B------:R-:W-:Y:S01]  /*2db0*/  IABS R116, R10 ;  /* 0x0000000a00747213 */ /* 0x000fe20000000000 */
[----:B------:R-:W-:Y:S01]  /*2dc0*/  @!P2 IMAD.MOV R108, RZ, RZ, -R108 ;  /* 0x000000ffff6ca224 */ /* 0x000fe200078e0a6c */
[----:B------:R-:W-:Y:S01]  /*2dd0*/  LOP3.LUT R11, R7, 0xe2, RZ, 0xfc, !PT ;  /* 0x000000e2070b7812 */ /* 0x000fe200078efcff */
[----:B------:R-:W-:Y:S01]  /*2de0*/  @!P3 IMAD.IADD R110, R110, 0x1, -R5 ;  /* 0x000000016e6eb824 */ /* 0x000fe200078e0a05 */
[----:B------:R-:W-:Y:S01]  /*2df0*/  ISETP.GT.U32.AND P5, PT, R5, R106, PT ;  /* 0x0000006a0500720c */ /* 0x000fe20003fa4070 */
[----:B------:R-:W-:Y:S01]  /*2e00*/  IMAD.HI.U32 R4, R6, R116, RZ ;  /* 0x0000007406047227 */ /* 0x000fe200078e00ff */
[----:B------:R-:W-:-:S02]  /*2e10*/  IABS R118, R11 ;  /* 0x0000000b00767213 */ /* 0x000fc40000000000 */
[----:B------:R-:W-:Y:S01]  /*2e20*/  ISETP.GE.AND P3, PT, R14, RZ, PT ;  /* 0x000000ff0e00720c */ /* 0x000fe20003f66270 */
[--C-:B------:R-:W-:Y:S01]  /*2e30*/  @!P4 IMAD.IADD R112, R112, 0x1, -R5.reuse ;  /* 0x000000017070c824 */ /* 0x100fe200078e0a05 */
[----:B------:R-:W-:Y:S01]  /*2e40*/  ISETP.GT.U32.AND P4, PT, R5, R110, PT ;  /* 0x0000006e0500720c */ /* 0x000fe20003f84070 */
[----:B------:R-:W-:Y:S01]  /*2e50*/  @!P6 IMAD.IADD R114, R114, 0x1, -R5 ;  /* 0x000000017272e824 */ /* 0x000fe200078e0a05 */
[----:B------:R-:W-:Y:S01]  /*2e60*/  LOP3.LUT R14, R7, 0xde, RZ, 0xfc, !PT ;  /* 0x000000de070e7812 */ /* 0x000fe200078efcff */
[----:B------:R-:W-:Y:S01]  /*2e70*/  IMAD.MOV R8, RZ, RZ, -R4 ;  /* 0x000000ffff087224 */ /* 0x000fe200078e0a04 */
[----:B------:R-:W-:Y:S01]  /*2e80*/  ISETP.GT.U32.AND P6, PT, R5, R112, PT ;  /* 0x000000700500720c */ /* 0x000fe20003fc4070 */
[----:B------:R-:W-:Y:S01]  /*2e90*/  IMAD.HI.U32 R4, R6, R118, RZ ;  /* 0x0000007606047227 */ /* 0x000fe200078e00ff */
[----:B------:R-:W-:-:S03]  /*2ea0*/  IABS R124, R14 ;  /* 0x0000000e007c7213 */ /* 0x000fc60000000000 */
[C---:B------:R-:W-:Y:S02]  /*2eb0*/  IMAD R116, R5.reuse, R8, R116 ;  /* 0x0000000805747224 */ /* 0x040fe400078e0274 */
[----:B------:R-:W-:Y:S02]  /*2ec0*/  IMAD.MOV R4, RZ, RZ, -R4 ;  /* 0x000000ffff047224 */ /* 0x000fe400078e0a04 */
[--C-:B------:R-:W-:Y:S01]  /*2ed0*/  @!P4 IMAD.IADD R110, R110, 0x1, -R5.reuse ;  /* 0x000000016e6ec824 */ /* 0x100fe200078e0a05 */
[C---:B------:R-:W-:Y:S01]  /*2ee0*/  ISETP.GT.U32.AND P4, PT, R5.reuse, R116, PT ;  /* 0x000000740500720c */ /* 0x040fe20003f84070 */
[----:B------:R-:W-:Y:S02]  /*2ef0*/  IMAD R118, R5, R4, R118 ;  /* 0x0000000405767224 */ /* 0x000fe400078e0276 */
[--C-:B------:R-:W-:Y:S01]  /*2f00*/  @!P5 IMAD.IADD R106, R106, 0x1, -R5.reuse ;  /* 0x000000016a6ad824 */ /* 0x100fe200078e0a05 */
[----:B------:R-:W-:Y:S01]  /*2f10*/  ISETP.GE.AND P5, PT, R13, RZ, PT ;  /* 0x000000ff0d00720c */ /* 0x000fe20003fa6270 */
[--C-:B------:R-:W-:Y:S01]  /*2f20*/  @!P6 IMAD.IADD R112, R112, 0x1, -R5.reuse ;  /* 0x000000017070e824 */ /* 0x100fe200078e0a05 */
[----:B------:R-:W-:Y:S01]  /*2f30*/  ISETP.GT.U32.AND P6, PT, R5, R118, PT ;  /* 0x000000760500720c */ /* 0x000fe20003fc4070 */
[----:B------:R-:W-:Y:S01]  /*2f40*/  @!P1 IMAD.MOV R110, RZ, RZ, -R110 ;  /* 0x000000ffff6e9224 */ /* 0x000fe200078e0a6e */
[----:B------:R-:W-:Y:S01]  /*2f50*/  LOP3.LUT R13, R7, 0xe0, RZ, 0xfc, !PT ;  /* 0x000000e0070d7812 */ /* 0x000fe200078efcff */
[----:B------:R-:W-:Y:S01]  /*2f60*/  @!P0 IMAD.MOV R106, RZ, RZ, -R106 ;  /* 0x000000ffff6a8224 */ /* 0x000fe200078e0a6a */
[----:B------:R-:W-:Y:S01]  /*2f70*/  ISETP.GT.U32.AND P0, PT, R5, R114, PT ;  /* 0x000000720500720c */ /* 0x000fe20003f04070 */
[----:B------:R-:W-:Y:S01]  /*2f80*/  IMAD.MOV.U32 R9, RZ, RZ, RZ ;  /* 0x000000ffff097224 */ /* 0x000fe200078e00ff */
[----:B------:R-:W-:Y:S01]  /*2f90*/  IABS R122, R13 ;  /* 0x0000000d007a7213 */ /* 0x000fe20000000000 */
[----:B------:R-:W-:Y:S01]  /*2fa0*/  @!P4 IMAD.IADD R116, R116, 0x1, -R5 ;  /* 0x000000017474c824 */ /* 0x000fe200078e0a05 */
[----:B------:R-:W-:-:S02]  /*2fb0*/  ISETP.GE.AND P4, PT, R11, RZ, PT ;  /* 0x000000ff0b00720c */ /* 0x000fc40003f86270 */
[----:B------:R-:W-:Y:S01]  /*2fc0*/  LOP3.LUT R11, R7, 0xd6, RZ, 0xfc, !PT ;  /* 0x000000d6070b7812 */ /* 0x000fe200078efcff */
[----:B------:R-:W-:-:S03]  /*2fd0*/  IMAD.HI.U32 R4, R6, R122, RZ ;  /* 0x0000007a06047227 */ /* 0x000fc600078e00ff */
[----:B------:R-:W-:Y:S01]  /*2fe0*/  IABS R132, R11 ;  /* 0x0000000b00847213 */ /* 0x000fe20000000000 */
[----:B------:R-:W-:Y:S01]  /*2ff0*/  @!P6 IMAD.IADD R118, R118, 0x1, -R5 ;  /* 0x000000017676e824 */ /* 0x000fe200078e0a05 */
[C---:B------:R-:W-:Y:S01]  /*3000*/  ISETP.GT.U32.AND P6, PT, R5.reuse, R116, PT ;  /* 0x000000740500720c */ /* 0x040fe20003fc4070 */
[----:B------:R-:W-:Y:S02]  /*3010*/  IMAD.MOV R8, RZ, RZ, -R4 ;  /* 0x000000ffff087224 */ /* 0x000fe400078e0a04 */
[----:B------:R-:W-:Y:S01]  /*3020*/  IMAD.HI.U32 R4, R6, R124, RZ ;  /* 0x0000007c06047227 */ /* 0x000fe200078e00ff */
[----:B------:R-:W-:-:S03]  /*3030*/  ISETP.GT.U32.AND P2, PT, R5, R118, PT ;  /* 0x000000760500720c */ /* 0x000fc60003f44070 */
[C---:B------:R-:W-:Y:S02]  /*3040*/  IMAD R122, R5.reuse, R8, R122 ;  /* 0x00000008057a7224 */ /* 0x040fe400078e027a */
[----:B------:R-:W-:Y:S02]  /*3050*/  IMAD.MOV R8, RZ, RZ, -R4 ;  /* 0x000000ffff087224 */ /* 0x000fe400078e0a04 */
[----:B------:R-:W-:Y:S01]  /*3060*/  IMAD.HI.U32 R4, R6, R126, RZ ;  /* 0x0000007e06047227 */ /* 0x000fe200078e00ff */
[----:B------:R-:W-:-:S03]  /*3070*/  ISETP.GT.U32.AND P1, PT, R5, R122, PT ;  /* 0x0000007a0500720c */ /* 0x000fc60003f24070 */
[----:B------:R-:W-:Y:S01]  /*3080*/  IMAD R124, R5, R8, R124 ;  /* 0x00000008057c7224 */ /* 0x000fe200078e027c */
[----:B------:R-:W-:Y:S01]  /*3090*/  LOP3.LUT R8, R7, 0xda, RZ, 0xfc, !PT ;  /* 0x000000da07087812 */ /* 0x000fe200078efcff */
[--C-:B------:R-:W-:Y:S02]  /*30a0*/  @!P6 IMAD.IADD R116, R116, 0x1, -R5.reuse ;  /* 0x000000017474e824 */ /* 0x100fe400078e0a05 */
[----:B------:R-:W-:Y:S01]  /*30b0*/  IMAD.MOV R4, RZ, RZ, -R4 ;  /* 0x000000ffff047224 */ /* 0x000fe200078e0a04 */
[C---:B------:R-:W-:Y:S01]  /*30c0*/  ISETP.GT.U32.AND P6, PT, R5.reuse, R124, PT ;  /* 0x0000007c0500720c */ /* 0x040fe20003fc4070 */
[--C-:B------:R-:W-:Y:S01]  /*30d0*/  @!P0 IMAD.IADD R114, R114, 0x1, -R5.reuse ;  /* 0x0000000172728824 */ /* 0x100fe200078e0a05 */
[----:B------:R-:W-:Y:S01]  /*30e0*/  IABS R128, R8 ;  /* 0x0000000800807213 */ /* 0x000fe20000000000 */
[----:B------:R-:W-:Y:S01]  /*30f0*/  IMAD R126, R5, R4, R126 ;  /* 0x00000004057e7224 */ /* 0x000fe200078e027e */
[----:B------:R-:W-:Y:S01]  /*3100*/  ISETP.GE.AND P0, PT, R10, RZ, PT ;  /* 0x000000ff0a00720c */ /* 0x000fe20003f06270 */
[----:B------:R-:W-:Y:S01]  /*3110*/  @!P1 IMAD.IADD R122, R122, 0x1, -R5 ;  /* 0x000000017a7a9824 */ /* 0x000fe200078e0a05 */
[----:B------:R-:W-:Y:S01]  /*3120*/  LOP3.LUT R10, R7, 0xd8, RZ, 0xfc, !PT ;  /* 0x000000d8070a7812 */ /* 0x000fe200078efcff */
[----:B------:R-:W-:Y:S01]  /*3130*/  IMAD.HI.U32 R4, R6, R128, RZ ;  /* 0x0000008006047227 */ /* 0x000fe200078e00ff */
[----:B------:R-:W-:-:S02]  /*3140*/  ISETP.GE.AND P1, PT, R8, RZ, PT ;  /* 0x000000ff0800720c */ /* 0x000fc40003f26270 */
[----:B------:R-:W-:Y:S01]  /*3150*/  IABS R130, R10 ;  /* 0x0000000a00827213 */ /* 0x000fe20000000000 */
[--C-:B------:R-:W-:Y:S01]  /*3160*/  @!P2 IMAD.IADD R118, R118, 0x1, -R5.reuse ;  /* 0x000000017676a824 */ /* 0x100fe200078e0a05 */
[----:B------:R-:W-:Y:S01]  /*3170*/  ISETP.GE.AND P2, PT, R15, RZ, PT ;  /* 0x000000ff0f00720c */ /* 0x000fe20003f46270 */
[----:B------:R-:W-:Y:S01]  /*3180*/  @!P6 IMAD.IADD R124, R124, 0x1, -R5 ;  /* 0x000000017c7ce824 */ /* 0x000fe200078e0a05 */
[----:B------:R-:W-:Y:S01]  /*3190*/  ISETP.GT.U32.AND P6, PT, R5, R122, PT ;  /* 0x0000007a0500720c */ /* 0x000fe20003fc4070 */
[----:B------:R-:W-:Y:S01]  /*31a0*/  IMAD.MOV R4, RZ, RZ, -R4 ;  /* 0x000000ffff047224 */ /* 0x000fe200078e0a04 */
[----:B------:R-:W-:Y:S01]  /*31b0*/  LOP3.LUT R15, R7, 0xcc, RZ, 0xfc, !PT ;  /* 0x000000cc070f7812 */ /* 0x000fe200078efcff */
[----:B------:R-:W-:Y:S01]  /*31c0*/  @!P4 IMAD.MOV R118, RZ, RZ, -R118 ;  /* 0x000000ffff76c224 */ /* 0x000fe200078e0a76 */
[C---:B------:R-:W-:Y:S01]  /*31d0*/  ISETP.GT.U32.AND P4, PT, R5.reuse, R126, PT ;  /* 0x0000007e0500720c */ /* 0x040fe20003f84070 */
[C---:B------:R-:W-:Y:S01]  /*31e0*/  IMAD R128, R5.reuse, R4, R128 ;  /* 0x0000000405807224 */ /* 0x040fe200078e0280 */
[----:B------:R-:W-:Y:S01]  /*31f0*/  IABS R142, R15 ;  /* 0x0000000f008e7213 */ /* 0x000fe20000000000 */
[----:B------:R-:W-:Y:S01]  /*3200*/  @!P0 IMAD.MOV R116, RZ, RZ, -R116 ;  /* 0x000000ffff748224 */ /* 0x000fe200078e0a74 */
[----:B------:R-:W-:Y:S01]  /*3210*/  ISETP.GT.U32.AND P0, PT, R5, R124, PT ;  /* 0x0000007c0500720c */ /* 0x000fe20003f04070 */
[----:B------:R-:W-:Y:S01]  /*3220*/  @!P3 IMAD.MOV R114, RZ, RZ, -R114 ;  /* 0x000000ffff72b224 */ /* 0x000fe200078e0a72 */
[----:B------:R-:W-:Y:S01]  /*3230*/  ISETP.GE.AND P3, PT, R14, RZ, PT ;  /* 0x000000ff0e00720c */ /* 0x000fe20003f66270 */
[----:B------:R-:W-:Y:S01]  /*3240*/  IMAD.HI.U32 R4, R6, R130, RZ ;  /* 0x0000008206047227 */ /* 0x000fe200078e00ff */
[----:B------:R-:W-:-:S03]  /*3250*/  LOP3.LUT R14, R7, 0xce, RZ, 0xfc, !PT ;  /* 0x000000ce070e7812 */ /* 0x000fc600078efcff */
[--C-:B------:R-:W-:Y:S01]  /*3260*/  @!P6 IMAD.IADD R122, R122, 0x1, -R5.reuse ;  /* 0x000000017a7ae824 */ /* 0x100fe200078e0a05 */
[----:B------:R-:W-:Y:S01]  /*3270*/  ISETP.GT.U32.AND P6, PT, R5, R128, PT ;  /* 0x000000800500720c */ /* 0x000fe20003fc4070 */
[--C-:B------:R-:W-:Y:S01]  /*3280*/  @!P4 IMAD.IADD R126, R126, 0x1, -R5.reuse ;  /* 0x000000017e7ec824 */ /* 0x100fe200078e0a05 */
[----:B------:R-:W-:Y:S01]  /*3290*/  ISETP.GE.AND P4, PT, R11, RZ, PT ;  /* 0x000000ff0b00720c */ /* 0x000fe20003f86270 */
[----:B------:R-:W-:Y:S01]  /*32a0*/  @!P5 IMAD.MOV R112, RZ, RZ, -R112 ;  /* 0x000000ffff70d224 */ /* 0x000fe200078e0a70 */
[----:B------:R-:W-:Y:S01]  /*32b0*/  ISETP.GE.AND P5, PT, R13, RZ, PT ;  /* 0x000000ff0d00720c */ /* 0x000fe20003fa6270 */
[--C-:B------:R-:W-:Y:S01]  /*32c0*/  @!P0 IMAD.IADD R124, R124, 0x1, -R5.reuse ;  /* 0x000000017c7c8824 */ /* 0x100fe200078e0a05 */
[----:B------:R-:W-:Y:S01]  /*32d0*/  ISETP.GE.AND P0, PT, R10, RZ, PT ;  /* 0x000000ff0a00720c */ /* 0x000fe20003f06270 */
[----:B------:R-:W-:Y:S01]  /*32e0*/  IMAD.HI.U32 R8, R6, R132, RZ ;  /* 0x0000008406087227 */ /* 0x000fe200078e00ff */
[C---:B------:R-:W-:Y:S02]  /*32f0*/  LOP3.LUT R13, R7.reuse, 0xd4, RZ, 0xfc, !PT ;  /* 0x000000d4070d7812 */ /* 0x040fe400078efcff */
[----:B------:R-:W-:Y:S01]  /*3300*/  LOP3.LUT R11, R7, 0xd0, RZ, 0xfc, !PT ;  /* 0x000000d0070b7812 */ /* 0x000fe200078efcff */
[----:B------:R-:W-:Y:S01]  /*3310*/  IMAD.MOV R10, RZ, RZ, -R4 ;  /* 0x000000ffff0a7224 */ /* 0x000fe200078e0a04 */
[----:B------:R-:W-:Y:S01]  /*3320*/  IABS R134, R13 ;  /* 0x0000000d00867213 */ /* 0x000fe20000000000 */
[----:B------:R-:W-:Y:S01]  /*3330*/  @!P6 IMAD.IADD R128, R128, 0x1, -R5 ;  /* 0x000000018080e824 */ /* 0x000fe200078e0a05 */
[C---:B------:R-:W-:Y:S01]  /*3340*/  ISETP.GT.U32.AND P6, PT, R5.reuse, R126, PT ;  /* 0x0000007e0500720c */ /* 0x040fe20003fc4070 */
[----:B------:R-:W-:Y:S01]  /*3350*/  IMAD.MOV R8, RZ, RZ, -R8 ;  /* 0x000000ffff087224 */ /* 0x000fe200078e0a08 */
[----:B------:R-:W-:Y:S01]  /*3360*/  IABS R138, R11 ;  /* 0x0000000b008a7213 */ /* 0x000fe20000000000 */
[----:B------:R-:W-:Y:S01]  /*3370*/  IMAD R130, R5, R10, R130 ;  /* 0x0000000a05827224 */ /* 0x000fe200078e0282 */
[----:B------:R-:W-:Y:S01]  /*3380*/  LOP3.LUT R10, R7, 0xd2, RZ, 0xfc, !PT ;  /* 0x000000d2070a7812 */ /* 0x000fe200078efcff */
[C---:B------:R-:W-:Y:S01]  /*3390*/  IMAD R132, R5.reuse, R8, R132 ;  /* 0x0000000805847224 */ /* 0x040fe200078e0284 */
[----:B------:R-:W-:Y:S01]  /*33a0*/  IABS R140, R14 ;  /* 0x0000000e008c7213 */ /* 0x000fe20000000000 */
[----:B------:R-:W-:Y:S01]  /*33b0*/  @!P3 IMAD.MOV R124, RZ, RZ, -R124 ;  /* 0x000000ffff7cb224 */ /* 0x000fe200078e0a7c */
[C---:B------:R-:W-:Y:S01]  /*33c0*/  ISETP.GT.U32.AND P3, PT, R5.reuse, R130, PT ;  /* 0x000000820500720c */ /* 0x040fe20003f64070 */
[----:B------:R-:W-:Y:S01]  /*33d0*/  @!P5 IMAD.MOV R122, RZ, RZ, -R122 ;  /* 0x000000ffff7ad224 */ /* 0x000fe200078e0a7a */
[----:B------:R-:W-:Y:S01]  /*33e0*/  ISETP.GT.U32.AND P5, PT, R5, R128, PT ;  /* 0x000000800500720c */ /* 0x000fe20003fa4070 */
[----:B------:R-:W-:Y:S01]  /*33f0*/  IMAD.HI.U32 R4, R6, R134, RZ ;  /* 0x0000008606047227 */ /* 0x000fe200078e00ff */
[----:B------:R-:W-:-:S03]  /*3400*/  IABS R136, R10 ;  /* 0x0000000a00887213 */ /* 0x000fc60000000000 */
[----:B------:R-:W-:Y:S01]  /*3410*/  @!P6 IMAD.IADD R126, R126, 0x1, -R5 ;  /* 0x000000017e7ee824 */ /* 0x000fe200078e0a05 */
[----:B------:R-:W-:Y:S01]  /*3420*/  ISETP.GT.U32.AND P6, PT, R5, R132, PT ;  /* 0x000000840500720c */ /* 0x000fe20003fc4070 */
[----:B------:R-:W-:Y:S02]  /*3430*/  IMAD.MOV R4, RZ, RZ, -R4 ;  /* 0x000000ffff047224 */ /* 0x000fe400078e0a04 */
[----:B------:R-:W-:-:S04]  /*3440*/  IMAD.HI.U32 R8, R6, R138, RZ ;  /* 0x0000008a06087227 */ /* 0x000fc800078e00ff */
[----:B------:R-:W-:Y:S02]  /*3450*/  IMAD R134, R5, R4, R134 ;  /* 0x0000000405867224 */ /* 0x000fe400078e0286 */
[--C-:B------:R-:W-:Y:S01]  /*3460*/  @!P3 IMAD.IADD R130, R130, 0x1, -R5.reuse ;  /* 0x000000018282b824 */ /* 0x100fe200078e0a05 */
[----:B------:R-:W-:Y:S01]  /*3470*/  ISETP.GE.AND P3, PT, R13, RZ, PT ;  /* 0x000000ff0d00720c */ /* 0x000fe20003f66270 */
[--C-:B------:R-:W-:Y:S01]  /*3480*/  @!P5 IMAD.IADD R128, R128, 0x1, -R5.reuse ;  /* 0x000000018080d824 */ /* 0x100fe200078e0a05 */
[C---:B------:R-:W-:Y:S01]  /*3490*/  ISETP.GT.U32.AND P5, PT, R5.reuse, R134, PT ;  /* 0x000000860500720c */ /* 0x040fe20003fa4070 */
[----:B------:R-:W-:Y:S01]  /*34a0*/  @!P6 IMAD.IADD R132, R132, 0x1, -R5 ;  /* 0x000000018484e824 */ /* 0x000fe200078e0a05 */
[----:B------:R-:W-:Y:S01]  /*34b0*/  ISETP.GT.U32.AND P6, PT, R5, R130, PT ;  /* 0x000000820500720c */ /* 0x000fe20003fc4070 */
[----:B------:R-:W-:Y:S01]  /*34c0*/  IMAD.HI.U32 R4, R6, R136, RZ ;  /* 0x0000008806047227 */ /* 0x000fe200078e00ff */
[----:B------:R-:W-:-:S03]  /*34d0*/  LOP3.LUT R13, R7, 0xba, RZ, 0xfc, !PT ;  /* 0x000000ba070d7812 */ /* 0x000fc600078efcff */
[----:B------:R-:W-:Y:S01]  /*34e0*/  IMAD.MOV R4, RZ, RZ, -R4 ;  /* 0x000000ffff047224 */ /* 0x000fe200078e0a04 */
[----:B------:R-:W-:Y:S01]  /*34f0*/  IABS R160, R13 ;  /* 0x0000000d00a07213 */ /* 0x000fe20000000000 */
[----:B------:R-:W-:Y:S02]  /*3500*/  IMAD.MOV R8, RZ, RZ, -R8 ;  /* 0x000000ffff087224 */ /* 0x000fe400078e0a08 */
[C---:B------:R-:W-:Y:S02]  /*3510*/  IMAD R136, R5.reuse, R4, R136 ;  /* 0x0000000405887224 */ /* 0x040fe400078e0288 */
[--C-:B------:R-:W-:Y:S01]  /*3520*/  @!P5 IMAD.IADD R134, R134, 0x1, -R5.reuse ;  /* 0x000000018686d824 */ /* 0x100fe200078e0a05 */
[C---:B------:R-:W-:Y:S01]  /*3530*/  ISETP.GT.U32.AND P5, PT, R5.reuse, R132, PT ;  /* 0x000000840500720c */ /* 0x040fe20003fa4070 */
[----:B------:R-:W-:Y:S01]  /*3540*/  @!P6 IMAD.IADD R130, R130, 0x1, -R5 ;  /* 0x000000018282e824 */ /* 0x000fe200078e0a05 */
[C---:B------:R-:W-:Y:S01]  /*3550*/  ISETP.GT.U32.AND P6, PT, R5.reuse, R136, PT ;  /* 0x000000880500720c */ /* 0x040fe20003fc4070 */
[----:B------:R-:W-:-:S02]  /*3560*/  IMAD R138, R5, R8, R138 ;  /* 0x00000008058a7224 */ /* 0x000fc400078e028a */
[----:B------:R-:W-:-:S04]  /*3570*/  IMAD.HI.U32 R8, R6, R142, RZ ;  /* 0x0000008e06087227 */ /* 0x000fc800078e00ff */
[----:B------:R-:W-:Y:S02]  /*3580*/  IMAD.MOV R8, RZ, RZ, -R8 ;  /* 0x000000ffff087224 */ /* 0x000fe400078e0a08 */
[----:B------:R-:W-:Y:S01]  /*3590*/  @!P1 IMAD.MOV R128, RZ, RZ, -R128 ;  /* 0x000000ffff809224 */ /* 0x000fe200078e0a80 */
[----:B------:R-:W-:Y:S01]  /*35a0*/  ISETP.GE.AND P1, PT, R10, RZ, PT ;  /* 0x000000ff0a00720c */ /* 0x000fe20003f26270 */
[--C-:B------:R-:W-:Y:S01]  /*35b0*/  @!P5 IMAD.IADD R132, R132, 0x1, -R5.reuse ;  /* 0x000000018484d824 */ /* 0x100fe200078e0a05 */
[C---:B------:R-:W-:Y:S01]  /*35c0*/  ISETP.GT.U32.AND P5, PT, R5.reuse, R138, PT ;  /* 0x0000008a0500720c */ /* 0x040fe20003fa4070 */
[----:B------:R-:W-:Y:S01]  /*35d0*/  IMAD R142, R5, R8, R142 ;  /* 0x00000008058e7224 */ /* 0x000fe200078e028e */
[C---:B------:R-:W-:Y:S01]  /*35e0*/  LOP3.LUT R10, R7.reuse, 0xca, RZ, 0xfc, !PT ;  /* 0x000000ca070a7812 */ /* 0x040fe200078efcff */
[----:B------:R-:W-:Y:S01]  /*35f0*/  @!P6 IMAD.IADD R136, R136, 0x1, -R5 ;  /* 0x000000018888e824 */ /* 0x000fe200078e0a05 */
[----:B------:R-:W-:Y:S01]  /*3600*/  LOP3.LUT R8, R7, 0xc8, RZ, 0xfc, !PT ;  /* 0x000000c807087812 */ /* 0x000fe200078efcff */
[----:B------:R-:W-:Y:S01]  /*3610*/  @!P0 IMAD.MOV R130, RZ, RZ, -R130 ;  /* 0x000000ffff828224 */ /* 0x000fe200078e0a82 */
[----:B------:R-:W-:Y:S01]  /*3620*/  IABS R144, R10 ;  /* 0x0000000a00907213 */ /* 0x000fe20000000000 */
[----:B------:R-:W-:Y:S01]  /*3630*/  @!P4 IMAD.MOV R132, RZ, RZ, -R132 ;  /* 0x000000ffff84c224 */ /* 0x000fe200078e0a84 */
[C---:B------:R-:W-:Y:S01]  /*3640*/  ISETP.GT.U32.AND P0, PT, R5.reuse, R136, PT ;  /* 0x000000880500720c */ /* 0x040fe20003f04070 */
[----:B------:R-:W-:Y:S01]  /*3650*/  IMAD.HI.U32 R4, R6, R140, RZ ;  /* 0x0000008c06047227 */ /* 0x000fe200078e00ff */
[----:B------:R-:W-:-:S02]  /*3660*/  ISETP.GT.U32.AND P4, PT, R5, R142, PT ;  /* 0x0000008e0500720c */ /* 0x000fc40003f84070 */
[----:B------:R-:W-:Y:S01]  /*3670*/  IABS R146, R8 ;  /* 0x0000000800927213 */ /* 0x000fe20000000000 */
[----:B------:R-:W-:Y:S02]  /*3680*/  IMAD.MOV R4, RZ, RZ, -R4 ;  /* 0x000000ffff047224 */ /* 0x000fe400078e0a04 */
[--C-:B------:R-:W-:Y:S02]  /*3690*/  @!P5 IMAD.IADD R138, R138, 0x1, -R5.reuse ;  /* 0x000000018a8ad824 */ /* 0x100fe400078e0a05 */
[C---:B------:R-:W-:Y:S02]  /*36a0*/  IMAD R140, R5.reuse, R4, R140 ;  /* 0x00000004058c7224 */ /* 0x040fe400078e028c */
[----:B------:R-:W-:Y:S01]  /*36b0*/  IMAD.HI.U32 R4, R6, R144, RZ ;  /* 0x0000009006047227 */ /* 0x000fe200078e00ff */
[C---:B------:R-:W-:Y:S02]  /*36c0*/  ISETP.GT.U32.AND P5, PT, R5.reuse, R138, PT ;  /* 0x0000008a0500720c */ /* 0x040fe40003fa4070 */
[----:B------:R-:W-:Y:S01]  /*36d0*/  ISETP.GT.U32.AND P6, PT, R5, R140, PT ;  /* 0x0000008c0500720c */ /* 0x000fe20003fc4070 */
[--C-:B------:R-:W-:Y:S01]  /*36e0*/  @!P0 IMAD.IADD R136, R136, 0x1, -R5.reuse ;  /* 0x0000000188888824 */ /* 0x100fe200078e0a05 */
[----:B------:R-:W-:Y:S01]  /*36f0*/  ISETP.GE.AND P0, PT, R15, RZ, PT ;  /* 0x000000ff0f00720c */ /* 0x000fe20003f06270 */
[----:B------:R-:W-:Y:S01]  /*3700*/  @!P4 IMAD.IADD R142, R142, 0x1, -R5 ;  /* 0x000000018e8ec824 */ /* 0x000fe200078e0a05 */
[----:B------:R-:W-:Y:S01]  /*3710*/  ISETP.GE.AND P4, PT, R10, RZ, PT ;  /* 0x000000ff0a00720c */ /* 0x000fe20003f86270 */
[----:B------:R-:W-:Y:S01]  /*3720*/  IMAD.MOV R4, RZ, RZ, -R4 ;  /* 0x000000ffff047224 */ /* 0x000fe200078e0a04 */
[----:B------:R-:W-:Y:S01]  /*3730*/  LOP3.LUT R10, R7, 0xc2, RZ, 0xfc, !PT ;  /* 0x000000c2070a7812 */ /* 0x000fe200078efcff */
[----:B------:R-:W-:Y:S01]  /*3740*/  @!P1 IMAD.MOV R136, RZ, RZ, -R136 ;  /* 0x000000ffff889224 */ /* 0x000fe200078e0a88 */
[C---:B------:R-:W-:Y:S01]  /*3750*/  ISETP.GT.U32.AND P1, PT, R5.reuse, R142, PT ;  /* 0x0000008e0500720c */ /* 0x040fe20003f24070 */
[----:B------:R-:W-:Y:S01]  /*3760*/  IMAD R144, R5, R4, R144 ;  /* 0x0000000405907224 */ /* 0x000fe200078e0290 */
[----:B------:R-:W-:Y:S01]  /*3770*/  IABS R152, R10 ;  /* 0x0000000a00987213 */ /* 0x000fe20000000000 */
[----:B------:R-:W-:Y:S01]  /*3780*/  IMAD.HI.U32 R4, R6, R146, RZ ;  /* 0x0000009206047227 */ /* 0x000fe200078e00ff */
[----:B------:R-:W-:-:S03]  /*3790*/  LOP3.LUT R15, R7, 0xb6, RZ, 0xfc, !PT ;  /* 0x000000b6070f7812 */ /* 0x000fc600078efcff */
[----:B------:R-:W-:Y:S01]  /*37a0*/  @!P2 IMAD.MOV R126, RZ, RZ, -R126 ;  /* 0x000000ffff7ea224 */ /* 0x000fe200078e0a7e */
[C---:B------:R-:W-:Y:S01]  /*37b0*/  ISETP.GT.U32.AND P2, PT, R5.reuse, R134, PT ;  /* 0x000000860500720c */ /* 0x040fe20003f44070 */
[----:B------:R-:W-:Y:S01]  /*37c0*/  IMAD.MOV R4, RZ, RZ, -R4 ;  /* 0x000000ffff047224 */ /* 0x000fe200078e0a04 */
[----:B------:R-:W-:Y:S01]  /*37d0*/  IABS R164, R15 ;  /* 0x0000000f00a47213 */ /* 0x000fe20000000000 */
[--C-:B------:R-:W-:Y:S01]  /*37e0*/  @!P5 IMAD.IADD R138, R138, 0x1, -R5.reuse ;  /* 0x000000018a8ad824 */ /* 0x100fe200078e0a05 */
[C---:B------:R-:W-:Y:S01]  /*37f0*/  ISETP.GT.U32.AND P5, PT, R5.reuse, R144, PT ;  /* 0x000000900500720c */ /* 0x040fe20003fa4070 */
[----:B------:R-:W-:Y:S01]  /*3800*/  IMAD R146, R5, R4, R146 ;  /* 0x0000000405927224 */ /* 0x000fe200078e0292 */
[----:B------:R-:W-:Y:S01]  /*3810*/  LOP3.LUT R4, R7, 0xc6, RZ, 0xfc, !PT ;  /* 0x000000c607047812 */ /* 0x000fe200078efcff */
[--C-:B------:R-:W-:Y:S02]  /*3820*/  @!P6 IMAD.IADD R140, R140, 0x1, -R5.reuse ;  /* 0x000000018c8ce824 */ /* 0x100fe400078e0a05 */
[----:B------:R-:W-:Y:S01]  /*3830*/  @!P1 IMAD.IADD R142, R142, 0x1, -R5 ;  /* 0x000000018e8e9824 */ /* 0x000fe200078e0a05 */
[----:B------:R-:W-:-:S02]  /*3840*/  ISETP.GT.U32.AND P1, PT, R5, R146, PT ;  /* 0x000000920500720c */ /* 0x000fc40003f24070 */
[----:B------:R-:W-:Y:S01]  /*3850*/  ISETP.GT.U32.AND P6, PT, R5, R140, PT ;  /* 0x0000008c0500720c */ /* 0x000fe20003fc4070 */
[--C-:B------:R-:W-:Y:S01]  /*3860*/  @!P2 IMAD.IADD R134, R134, 0x1, -R5.reuse ;  /* 0x000000018686a824 */ /* 0x100fe200078e0a05 */
[----:B------:R-:W-:Y:S01]  /*3870*/  ISETP.GE.AND P2, PT, R11, RZ, PT ;  /* 0x000000ff0b00720c */ /* 0x000fe20003f46270 */
[----:B------:R-:W-:Y:S01]  /*3880*/  @!P0 IMAD.MOV R142, RZ, RZ, -R142 ;  /* 0x000000ffff8e8224 */ /* 0x000fe200078e0a8e */
[----:B------:R-:W-:Y:S01]  /*3890*/  IABS R148, R4 ;  /* 0x0000000400947213 */ /* 0x000fe20000000000 */
[----:B------:R-:W-:Y:S01]  /*38a0*/  @!P3 IMAD.MOV R134, RZ, RZ, -R134 ;  /* 0x000000ffff86b224 */ /* 0x000fe200078e0a86 */
[----:B------:R-:W-:Y:S01]  /*38b0*/  ISETP.GE.AND P3, PT, R14, RZ, PT ;  /* 0x000000ff0e00720c */ /* 0x000fe20003f66270 */
[--C-:B------:R-:W-:Y:S01]  /*38c0*/  @!P5 IMAD.IADD R144, R144, 0x1, -R5.reuse ;  /* 0x000000019090d824 */ /* 0x100fe200078e0a05 */
[----:B------:R-:W-:Y:S02]  /*38d0*/  ISETP.GE.AND P0, PT, R10, RZ, PT ;  /* 0x000000ff0a00720c */ /* 0x000fe40003f06270 */
[----:B------:R-:W-:Y:S01]  /*38e0*/  LOP3.LUT R11, R7, 0xc0, RZ, 0xfc, !PT ;  /* 0x000000c0070b7812 */ /* 0x000fe200078efcff */
[--C-:B------:R-:W-:Y:S01]  /*38f0*/  @!P1 IMAD.IADD R146, R146, 0x1, -R5.reuse ;  /* 0x0000000192929824 */ /* 0x100fe200078e0a05 */
[----:B------:R-:W-:Y:S01]  /*3900*/  ISETP.GT.U32.AND P5, PT, R5, R144, PT ;  /* 0x000000900500720c */ /* 0x000fe20003fa4070 */
[----:B------:R-:W-:Y:S01]  /*3910*/  @!P6 IMAD.IADD R140, R140, 0x1, -R5 ;  /* 0x000000018c8ce824 */ /* 0x000fe200078e0a05 */
[----:B------:R-:W-:Y:S01]  /*3920*/  ISETP.GE.AND P6, PT, R8, RZ, PT ;  /* 0x000000ff0800720c */ /* 0x000fe20003fc6270 */
[----:B------:R-:W-:Y:S01]  /*3930*/  @!P2 IMAD.MOV R138, RZ, RZ, -R138 ;  /* 0x000000ffff8aa224 */ /* 0x000fe200078e0a8a */
[----:B------:R-:W-:-:S02]  /*3940*/  LOP3.LUT R8, R7, 0xc4, RZ, 0xfc, !PT ;  /* 0x000000c407087812 */ /* 0x000fc400078efcff */
[----:B------:R-:W-:Y:S01]  /*3950*/  ISETP.GE.AND P2, PT, R4, RZ, PT ;  /* 0x000000ff0400720c */ /* 0x000fe20003f46270 */
[----:B------:R-:W-:Y:S01]  /*3960*/  IMAD.HI.U32 R4, R6, R148, RZ ;  /* 0x0000009406047227 */ /* 0x000fe200078e00ff */
[----:B------:R-:W-:Y:S02]  /*3970*/  ISETP.GT.U32.AND P1, PT, R5, R146, PT ;  /* 0x000000920500720c */ /* 0x000fe40003f24070 */
[----:B------:R-:W-:Y:S01]  /*3980*/  IABS R150, R8 ;  /* 0x0000000800967213 */ /* 0x000fe20000000000 */
[----:B------:R-:W-:Y:S01]  /*3990*/  @!P3 IMAD.MOV R140, RZ, RZ, -R140 ;  /* 0x000000ffff8cb224 */ /* 0x000fe200078e0a8c */
[----:B------:R-:W-:Y:S01]  /*39a0*/  ISETP.GE.AND P3, PT, R8, RZ, PT ;  /* 0x000000ff0800720c */ /* 0x000fe20003f66270 */
[----:B------:R-:W-:Y:S01]  /*39b0*/  IMAD.MOV R10, RZ, RZ, -R4 ;  /* 0x000000ffff0a7224 */ /* 0x000fe200078e0a04 */
[----:B------:R-:W-:Y:S01]  /*39c0*/  IABS R154, R11 ;  /* 0x0000000b009a7213 */ /* 0x000fe20000000000 */
[----:B------:R-:W-:Y:S01]  /*39d0*/  IMAD.HI.U32 R8, R6, R152, RZ ;  /* 0x0000009806087227 */ /* 0x000fe200078e00ff */
[----:B------:R-:W-:-:S03]  /*39e0*/  LOP3.LUT R14, R7, 0xb8, RZ, 0xfc, !PT ;  /* 0x000000b8070e7812 */ /* 0x000fc600078efcff */
[--C-:B------:R-:W-:Y:S01]  /*39f0*/  @!P5 IMAD.IADD R144, R144, 0x1, -R5.reuse ;  /* 0x000000019090d824 */ /* 0x100fe200078e0a05 */
[----:B------:R-:W-:Y:S01]  /*3a00*/  ISETP.GE.AND P5, PT, R11, RZ, PT ;  /* 0x000000ff0b00720c */ /* 0x000fe20003fa6270 */
[----:B------:R-:W-:Y:S01]  /*3a10*/  IMAD R148, R5, R10, R148 ;  /* 0x0000000a05947224 */ /* 0x000fe200078e0294 */
[----:B------:R-:W-:Y:S01]  /*3a20*/  LOP3.LUT R11, R7, 0xbc, RZ, 0xfc, !PT ;  /* 0x000000bc070b7812 */ /* 0x000fe200078efcff */
[----:B------:R-:W-:Y:S01]  /*3a30*/  IMAD.MOV R8, RZ, RZ, -R8 ;  /* 0x000000ffff087224 */ /* 0x000fe200078e0a08 */
[----:B------:R-:W-:Y:S01]  /*3a40*/  IABS R162, R14 ;  /* 0x0000000e00a27213 */ /* 0x000fe20000000000 */
[----:B------:R-:W-:Y:S01]  /*3a50*/  @!P4 IMAD.MOV R144, RZ, RZ, -R144 ;  /* 0x000000ffff90c224 */ /* 0x000fe200078e0a90 */
[C---:B------:R-:W-:Y:S01]  /*3a60*/  ISETP.GT.U32.AND P4, PT, R5.reuse, R148, PT ;  /* 0x000000940500720c */ /* 0x040fe20003f84070 */
[----:B------:R-:W-:Y:S01]  /*3a70*/  @!P1 IMAD.IADD R146, R146, 0x1, -R5 ;  /* 0x0000000192929824 */ /* 0x000fe200078e0a05 */
[----:B------:R-:W-:Y:S01]  /*3a80*/  IABS R158, R11 ;  /* 0x0000000b009e7213 */ /* 0x000fe20000000000 */
[----:B------:R-:W-:-:S02]  /*3a90*/  IMAD R152, R5, R8, R152 ;  /* 0x0000000805987224 */ /* 0x000fc400078e0298 */
[----:B------:R-:W-:Y:S02]  /*3aa0*/  @!P6 IMAD.MOV R146, RZ, RZ, -R146 ;  /* 0x000000ffff92e224 */ /* 0x000fe400078e0a92 */
[----:B------:R-:W-:Y:S01]  /*3ab0*/  IMAD.HI.U32 R4, R6, R150, RZ ;  /* 0x0000009606047227 */ /* 0x000fe200078e00ff */
[----:B------:R-:W-:-:S03]  /*3ac0*/  ISETP.GT.U32.AND P6, PT, R5, R152, PT ;  /* 0x000000980500720c */ /* 0x000fc60003fc4070 */
[----:B------:R-:W-:Y:S02]  /*3ad0*/  IMAD.MOV R10, RZ, RZ, -R4 ;  /* 0x000000ffff0a7224 */ /* 0x000fe400078e0a04 */
[--C-:B------:R-:W-:Y:S02]  /*3ae0*/  @!P4 IMAD.IADD R148, R148, 0x1, -R5.reuse ;  /* 0x000000019494c824 */ /* 0x100fe400078e0a05 */
[----:B------:R-:W-:Y:S01]  /*3af0*/  IMAD R150, R5, R10, R150 ;  /* 0x0000000a05967224 */ /* 0x000fe200078e0296 */
[----:B------:R-:W-:Y:S01]  /*3b00*/  LOP3.LUT R10, R7, 0xbe, RZ, 0xfc, !PT ;  /* 0x000000be070a7812 */ /* 0x000fe200078efcff */
[----:B------:R-:W-:Y:S01]  /*3b10*/  IMAD.HI.U32 R4, R6, R154, RZ ;  /* 0x0000009a06047227 */ /* 0x000fe200078e00ff */
[C---:B------:R-:W-:Y:S02]  /*3b20*/  ISETP.GT.U32.AND P4, PT, R5.reuse, R148, PT ;  /* 0x000000940500720c */ /* 0x040fe40003f84070 */
[----:B------:R-:W-:Y:S01]  /*3b30*/  ISETP.GT.U32.AND P1, PT, R5, R150, PT ;  /* 0x000000960500720c */ /* 0x000fe20003f24070 */
[----:B------:R-:W-:Y:S01]  /*3b40*/  @!P6 IMAD.IADD R152, R152, 0x1, -R5 ;  /* 0x000000019898e824 */ /* 0x000fe200078e0a05 */
[----:B------:R-:W-:Y:S01]  /*3b50*/  IABS R156, R10 ;  /* 0x0000000a009c7213 */ /* 0x000fe20000000000 */
[----:B------:R-:W-:-:S02]  /*3b60*/  IMAD.MOV R4, RZ, RZ, -R4 ;  /* 0x000000ffff047224 */ /* 0x000fc400078e0a04 */
[----:B------:R-:W-:Y:S01]  /*3b70*/  IMAD.HI.U32 R8, R6, R158, RZ ;  /* 0x0000009e06087227 */ /* 0x000fe200078e00ff */
[----:B------:R-:W-:-:S03]  /*3b80*/  ISETP.GT.U32.AND P6, PT, R5, R152, PT ;  /* 0x000000980500720c */ /* 0x000fc60003fc4070 */
[C---:B------:R-:W-:Y:S02]  /*3b90*/  IMAD R154, R5.reuse, R4, R154 ;  /* 0x00000004059a7224 */ /* 0x040fe400078e029a */
[----:B------:R-:W-:Y:S02]  /*3ba0*/  IMAD.MOV R8, RZ, RZ, -R8 ;  /* 0x000000ffff087224 */ /* 0x000fe400078e0a08 */
[--C-:B------:R-:W-:Y:S02]  /*3bb0*/  @!P1 IMAD.IADD R150, R150, 0x1, -R5.reuse ;  /* 0x0000000196969824 */ /* 0x100fe400078e0a05 */
[--C-:B------:R-:W-:Y:S01]  /*3bc0*/  @!P4 IMAD.IADD R148, R148, 0x1, -R5.reuse ;  /* 0x000000019494c824 */ /* 0x100fe200078e0a05 */
[C---:B------:R-:W-:Y:S01]  /*3bd0*/  ISETP.GT.U32.AND P4, PT, R5.reuse, R154, PT ;  /* 0x0000009a0500720c */ /* 0x040fe20003f84070 */
[C---:B------:R-:W-:Y:S01]  /*3be0*/  IMAD R158, R5.reuse, R8, R158 ;  /* 0x00000008059e7224 */ /* 0x040fe200078e029e */
[----:B------:R-:W-:Y:S01]  /*3bf0*/  ISETP.GT.U32.AND P1, PT, R5, R150, PT ;  /* 0x000000960500720c */ /* 0x000fe20003f24070 */
[----:B------:R-:W-:-:S02]  /*3c00*/  @!P6 IMAD.IADD R152, R152, 0x1, -R5 ;  /* 0x000000019898e824 */ /* 0x000fc400078e0a05 */
[----:B------:R-:W-:Y:S01]  /*3c10*/  IMAD.HI.U32 R4, R6, R156, RZ ;  /* 0x0000009c06047227 */ /* 0x000fe200078e00ff */
[----:B------:R-:W-:-:S03]  /*3c20*/  ISETP.GT.U32.AND P6, PT, R5, R158, PT ;  /* 0x0000009e0500720c */ /* 0x000fc60003fc4070 */
[----:B------:R-:W-:Y:S02]  /*3c30*/  IMAD.MOV R4, RZ, RZ, -R4 ;  /* 0x000000ffff047224 */ /* 0x000fe400078e0a04 */
[----:B------:R-:W-:Y:S02]  /*3c40*/  @!P2 IMAD.MOV R148, RZ, RZ, -R148 ;  /* 0x000000ffff94a224 */ /* 0x000fe400078e0a94 */
[----:B------:R-:W-:Y:S02]  /*3c50*/  IMAD R156, R5, R4, R156 ;  /* 0x00000004059c7224 */ /* 0x000fe400078e029c */
[--C-:B------:R-:W-:Y:S01]  /*3c60*/  @!P4 IMAD.IADD R154, R154, 0x1, -R5.reuse ;  /* 0x000000019a9ac824 */ /* 0x100fe200078e0a05 */
[----:B------:R-:W-:Y:S01]  /*3c70*/  ISETP.GE.AND P4, PT, R10, RZ, PT ;  /* 0x000000ff0a00720c */ /* 0x000fe20003f86270 */
[----:B------:R-:W-:Y:S01]  /*3c80*/  IMAD.HI.U32 R4, R6, R160, RZ ;  /* 0x000000a006047227 */ /* 0x000fe200078e00ff */
[----:B------:R-:W-:Y:S02]  /*3c90*/  LOP3.LUT R10, R7, 0xb4, RZ, 0xfc, !PT ;  /* 0x000000b4070a7812 */ /* 0x000fe400078efcff */
[C---:B------:R-:W-:Y:S01]  /*3ca0*/  ISETP.GT.U32.AND P2, PT, R5.reuse, R154, PT ;  /* 0x0000009a0500720c */ /* 0x040fe20003f44070 */
[--C-:B------:R-:W-:Y:S01]  /*3cb0*/  @!P1 IMAD.IADD R150, R150, 0x1, -R5.reuse ;  /* 0x0000000196969824 */ /* 0x100fe200078e0a05 */
[----:B------:R-:W-:Y:S01]  /*3cc0*/  ISETP.GT.U32.AND P1, PT, R5, R156, PT ;  /* 0x0000009c0500720c */ /* 0x000fe20003f24070 */
[----:B------:R-:W-:Y:S01]  /*3cd0*/  @!P6 IMAD.IADD R158, R158, 0x1, -R5 ;  /* 0x000000019e9ee824 */ /* 0x000fe200078e0a05 */
[----:B------:R-:W-:Y:S01]  /*3ce0*/  IABS R168, R10 ;  /* 0x0000000a00a87213 */ /* 0x000fe20000000000 */
[----:B------:R-:W-:-:S02]  /*3cf0*/  IMAD.MOV R4, RZ, RZ, -R4 ;  /* 0x000000ffff047224 */ /* 0x000fc400078e0a04 */
[----:B------:R-:W-:Y:S01]  /*3d00*/  IMAD.HI.U32 R8, R6, R162, RZ ;  /* 0x000000a206087227 */ /* 0x000fe200078e00ff */
[----:B------:R-:W-:-:S03]  /*3d10*/  ISETP.GT.U32.AND P6, PT, R5, R158, PT ;  /* 0x0000009e0500720c */ /* 0x000fc60003fc4070 */
[----:B------:R-:W-:Y:S02]  /*3d20*/  IMAD R160, R5, R4, R160 ;  /* 0x0000000405a07224 */ /* 0x000fe400078e02a0 */
[----:B------:R-:W-:-:S04]  /*3d30*/  IMAD.HI.U32 R4, R6, R164, RZ ;  /* 0x000000a406047227 */ /* 0x000fc800078e00ff */
[----:B------:R-:W-:Y:S02]  /*3d40*/  IMAD.MOV R8, RZ, RZ, -R8 ;  /* 0x000000ffff087224 */ /* 0x000fe400078e0a08 */
[----:B------:R-:W-:Y:S02]  /*3d50*/  IMAD.MOV R4, RZ, RZ, -R4 ;  /* 0x000000ffff047224 */ /* 0x000fe400078e0a04 */
[--C-:B------:R-:W-:Y:S01]  /*3d60*/  @!P1 IMAD.IADD R156, R156, 0x1, -R5.reuse ;  /* 0x000000019c9c9824 */ /* 0x100fe200078e0a05 */
[----:B------:R-:W-:Y:S01]  /*3d70*/  ISETP.GE.AND P1, PT, R11, RZ, PT ;  /* 0x000000ff0b00720c */ /* 0x000fe20003f26270 */
[----:B------:R-:W-:Y:S01]  /*3d80*/  IMAD R162, R5, R8, R162 ;  /* 0x0000000805a27224 */ /* 0x000fe200078e02a2 */
[----:B------:R-:W-:Y:S01]  /*3d90*/  LOP3.LUT R11, R7, 0xb2, RZ, 0xfc, !PT ;  /* 0x000000b2070b7812 */ /* 0x000fe200078efcff */
[--C-:B------:R-:W-:Y:S01]  /*3da0*/  @!P2 IMAD.IADD R154, R154, 0x1, -R5.reuse ;  /* 0x000000019a9aa824 */ /* 0x100fe200078e0a05 */
[C---:B------:R-:W-:Y:S01]  /*3db0*/  ISETP.GT.U32.AND P2, PT, R5.reuse, R160, PT ;  /* 0x000000a00500720c */ /* 0x040fe20003f44070 */
[C---:B------:R-:W-:Y:S01]  /*3dc0*/  IMAD R164, R5.reuse, R4, R164 ;  /* 0x0000000405a47224 */ /* 0x040fe200078e02a4 */
[----:B------:R-:W-:Y:S01]  /*3dd0*/  IABS R166, R11 ;  /* 0x0000000b00a67213 */ /* 0x000fe20000000000 */
[----:B------:R-:W-:Y:S01]  /*3de0*/  @!P3 IMAD.MOV R150, RZ, RZ, -R150 ;  /* 0x000000ffff96b224 */ /* 0x000fe200078e0a96 */
[C---:B------:R-:W-:Y:S01]  /*3df0*/  ISETP.GT.U32.AND P3, PT, R5.reuse, R156, PT ;  /* 0x0000009c0500720c */ /* 0x040fe20003f64070 */
[----:B------:R-:W-:Y:S01]  /*3e00*/  @!P5 IMAD.MOV R154, RZ, RZ, -R154 ;  /* 0x000000ffff9ad224 */ /* 0x000fe200078e0a9a */
[C---:B------:R-:W-:Y:S01]  /*3e10*/  ISETP.GT.U32.AND P5, PT, R5.reuse, R162, PT ;  /* 0x000000a20500720c */ /* 0x040fe20003fa4070 */
[----:B------:R-:W-:Y:S01]  /*3e20*/  @!P6 IMAD.IADD R158, R158, 0x1, -R5 ;  /* 0x000000019e9ee824 */ /* 0x000fe200078e0a05 */
[----:B------:R-:W-:Y:S01]  /*3e30*/  ISETP.GT.U32.AND P6, PT, R5, R164, PT ;  /* 0x000000a40500720c */ /* 0x000fe20003fc4070 */
[----:B------:R-:W-:-:S04]  /*3e40*/  IMAD.HI.U32 R4, R6, R168, RZ ;  /* 0x000000a806047227 */ /* 0x000fc800078e00ff */
[--C-:B------:R-:W-:Y:S01]  /*3e50*/  @!P2 IMAD.IADD R160, R160, 0x1, -R5.reuse ;  /* 0x00000001a0a0a824 */ /* 0x100fe200078e0a05 */
[----:B------:R-:W-:Y:S01]  /*3e60*/  ISETP.GE.AND P2, PT, R15, RZ, PT ;  /* 0x000000ff0f00720c */ /* 0x000fe20003f46270 */
[----:B------:R-:W-:Y:S01]  /*3e70*/  IMAD.MOV R8, RZ, RZ, -R4 ;  /* 0x000000ffff087224 */ /* 0x000fe200078e0a04 */
[----:B------:R-:W-:Y:S01]  /*3e80*/  LOP3.LUT R15, R7, 0x9c, RZ, 0xfc, !PT ;  /* 0x0000009c070f7812 */ /* 0x000fe200078efcff */
[--C-:B------:R-:W-:Y:S01]  /*3e90*/  @!P3 IMAD.IADD R156, R156, 0x1, -R5.reuse ;  /* 0x000000019c9cb824 */ /* 0x100fe200078e0a05 */
[----:B------:R-:W-:Y:S01]  /*3ea0*/  ISETP.GE.AND P3, PT, R14, RZ, PT ;  /* 0x000000ff0e00720c */ /* 0x000fe20003f66270 */
[--C-:B------:R-:W-:Y:S01]  /*3eb0*/  @!P5 IMAD.IADD R162, R162, 0x1, -R5.reuse ;  /* 0x00000001a2a2d824 */ /* 0x100fe200078e0a05 */
[----:B------:R-:W-:Y:S01]  /*3ec0*/  ISETP.GT.U32.AND P5, PT, R5, R160, PT ;  /* 0x000000a00500720c */ /* 0x000fe20003fa4070 */
[----:B------:R-:W-:Y:S01]  /*3ed0*/  @!P6 IMAD.IADD R164, R164, 0x1, -R5 ;  /* 0x00000001a4a4e824 */ /* 0x000fe200078e0a05 */
[----:B------:R-:W-:Y:S01]  /*3ee0*/  LOP3.LUT R14, R7, 0xae, RZ, 0xfc, !PT ;  /* 0x000000ae070e7812 */ /* 0x000fe200078efcff */
[----:B------:R-:W-:Y:S01]  /*3ef0*/  @!P4 IMAD.MOV R156, RZ, RZ, -R156 ;  /* 0x000000ffff9cc224 */ /* 0x000fe200078e0a9c */
[C---:B------:R-:W-:Y:S01]  /*3f00*/  ISETP.GT.U32.AND P6, PT, R5.reuse, R162, PT ;  /* 0x000000a20500720c */ /* 0x040fe20003fc4070 */
[----:B------:R-:W-:Y:S01]  /*3f10*/  IMAD.HI.U32 R4, R6, R166, RZ ;  /* 0x000000a606047227 */ /* 0x000fe200078e00ff */
[----:B------:R-:W-:-:S02]  /*3f20*/  ISETP.GT.U32.AND P4, PT, R5, R164, PT ;  /* 0x000000a40500720c */ /* 0x000fc40003f84070 */
[----:B------:R-:W-:Y:S01]  /*3f30*/  IABS R172, R14 ;  /* 0x0000000e00ac7213 */ /* 0x000fe20000000000 */
[C---:B------:R-:W-:Y:S01]  /*3f40*/  IMAD R168, R5.reuse, R8, R168 ;  /* 0x0000000805a87224 */ /* 0x040fe200078e02a8 */
[----:B------:R-:W-:Y:S01]  /*3f50*/  IABS R190, R15 ;  /* 0x0000000f00be7213 */ /* 0x000fe20000000000 */
[----:B------:R-:W-:Y:S02]  /*3f60*/  IMAD.MOV R4, RZ, RZ, -R4 ;  /* 0x000000ffff047224 */ /* 0x000fe400078e0a04 */
[--C-:B------:R-:W-:Y:S01]  /*3f70*/  @!P5 IMAD.IADD R160, R160, 0x1, -R5.reuse ;  /* 0x00000001a0a0d824 */ /* 0x100fe200078e0a05 */
[C---:B------:R-:W-:Y:S01]  /*3f80*/  ISETP.GT.U32.AND P5, PT, R5.reuse, R168, PT ;  /* 0x000000a80500720c */ /* 0x040fe20003fa4070 */
[----:B------:R-:W-:Y:S02]  /*3f90*/  IMAD R166, R5, R4, R166 ;  /* 0x0000000405a67224 */ /* 0x000fe400078e02a6 */
[----:B------:R-:W-:Y:S01]  /*3fa0*/  @!P0 IMAD.MOV R152, RZ, RZ, -R152 ;  /* 0x000000ffff988224 */ /* 0x000fe200078e0a98 */
[----:B------:R-:W-:Y:S01]  /*3fb0*/  ISETP.GE.AND P0, PT, R13, RZ, PT ;  /* 0x000000ff0d00720c */ /* 0x000fe20003f06270 */
[--C-:B------:R-:W-:Y:S01]  /*3fc0*/  @!P4 IMAD.IADD R164, R164, 0x1, -R5.reuse ;  /* 0x00000001a4a4c824 */ /* 0x100fe200078e0a05 */
[----:B------:R-:W-:Y:S01]  /*3fd0*/  ISETP.GT.U32.AND P4, PT, R5, R166, PT ;  /* 0x000000a60500720c */ /* 0x000fe20003f84070 */
[----:B------:R-:W-:Y:S01]  /*3fe0*/  @!P6 IMAD.IADD R162, R162, 0x1, -R5 ;  /* 0x00000001a2a2e824 */ /* 0x000fe200078e0a05 */
[----:B------:R-:W-:Y:S01]  /*3ff0*/  LOP3.LUT R13, R7, 0xb0, RZ, 0xfc, !PT ;  /* 0x000000b0070d7812 */ /* 0x000fe200078efcff */
[----:B------:R-:W-:Y:S01]  /*4000*/  IMAD.HI.U32 R8, R6, R172, RZ ;  /* 0x000000ac06087227 */ /* 0x000fe200078e00ff */
[----:B------:R-:W-:-:S02]  /*4010*/  ISETP.GE.AND P6, PT, R10, RZ, PT ;  /* 0x000000ff0a00720c */ /* 0x000fc40003fc6270 */
[----:B------:R-:W-:Y:S01]  /*4020*/  IABS R170, R13 ;  /* 0x0000000d00aa7213 */ /* 0x000fe20000000000 */
[--C-:B------:R-:W-:Y:S01]  /*4030*/  @!P5 IMAD.IADD R168, R168, 0x1, -R5.reuse ;  /* 0x00000001a8a8d824 */ /* 0x100fe200078e0a05 */
[----:B------:R-:W-:Y:S01]  /*4040*/  LOP3.LUT R10, R7, 0xac, RZ, 0xfc, !PT ;  /* 0x000000ac070a7812 */ /* 0x000fe200078efcff */
[----:B------:R-:W-:Y:S01]  /*4050*/  IMAD.MOV R8, RZ, RZ, -R8 ;  /* 0x000000ffff087224 */ /* 0x000fe200078e0a08 */
[----:B------:R-:W-:Y:S01]  /*4060*/  ISETP.GE.AND P5, PT, R11, RZ, PT ;  /* 0x000000ff0b00720c */ /* 0x000fe20003fa6270 */
[----:B------:R-:W-:Y:S01]  /*4070*/  IMAD.HI.U32 R4, R6, R170, RZ ;  /* 0x000000aa06047227 */ /* 0x000fe200078e00ff */
[----:B------:R-:W-:Y:S02]  /*4080*/  LOP3.LUT R11, R7, 0xaa, RZ, 0xfc, !PT ;  /* 0x000000aa070b7812 */ /* 0x000fe400078efcff */
[----:B------:R-:W-:Y:S01]  /*4090*/  IABS R174, R10 ;  /* 0x0000000a00ae7213 */ /* 0x000fe20000000000 */
[----:B------:R-:W-:Y:S01]  /*40a0*/  @!P4 IMAD.IADD R166, R166, 0x1, -R5 ;  /* 0x00000001a6a6c824 */ /* 0x000fe200078e0a05 */
[C---:B------:R-:W-:Y:S01]  /*40b0*/  ISETP.GT.U32.AND P4, PT, R5.reuse, R168, PT ;  /* 0x000000a80500720c */ /* 0x040fe20003f84070 */
[----:B------:R-:W-:Y:S01]  /*40c0*/  IMAD.MOV R4, RZ, RZ, -R4 ;  /* 0x000000ffff047224 */ /* 0x000fe200078e0a04 */
[----:B------:R-:W-:Y:S01]  /*40d0*/  IABS R176, R11 ;  /* 0x0000000b00b07213 */ /* 0x000fe20000000000 */
[----:B------:R-:W-:-:S02]  /*40e0*/  IMAD R172, R5, R8, R172 ;  /* 0x0000000805ac7224 */ /* 0x000fc400078e02ac */
[----:B------:R-:W-:Y:S01]  /*40f0*/  @!P0 IMAD.MOV R160, RZ, RZ, -R160 ;  /* 0x000000ffffa08224 */ /* 0x000fe200078e0aa0 */
[C---:B------:R-:W-:Y:S01]  /*4100*/  ISETP.GT.U32.AND P0, PT, R5.reuse, R166, PT ;  /* 0x000000a60500720c */ /* 0x040fe20003f04070 */
[----:B------:R-:W-:Y:S02]  /*4110*/  IMAD R170, R5, R4, R170 ;  /* 0x0000000405aa7224 */ /* 0x000fe400078e02aa */
[----:B------:R-:W-:-:S04]  /*4120*/  IMAD.HI.U32 R4, R6, R174, RZ ;  /* 0x000000ae06047227 */ /* 0x000fc800078e00ff */
[----:B------:R-:W-:Y:S01]  /*4130*/  @!P3 IMAD.MOV R162, RZ, RZ, -R162 ;  /* 0x000000ffffa2b224 */ /* 0x000fe200078e0aa2 */
[----:B------:R-:W-:Y:S01]  /*4140*/  ISETP.GT.U32.AND P3, PT, R5, R172, PT ;  /* 0x000000ac0500720c */ /* 0x000fe20003f64070 */
[----:B------:R-:W-:-:S04]  /*4150*/  IMAD.HI.U32 R8, R6, R176, RZ ;  /* 0x000000b006087227 */ /* 0x000fc800078e00ff */
[----:B------:R-:W-:Y:S02]  /*4160*/  IMAD.MOV R4, RZ, RZ, -R4 ;  /* 0x000000ffff047224 */ /* 0x000fe400078e0a04 */
[----:B------:R-:W-:Y:S01]  /*4170*/  @!P1 IMAD.MOV R158, RZ, RZ, -R158 ;  /* 0x000000ffff9e9224 */ /* 0x000fe200078e0a9e */
[----:B------:R-:W-:Y:S01]  /*4180*/  ISETP.GT.U32.AND P1, PT, R5, R170, PT ;  /* 0x000000aa0500720c */ /* 0x000fe20003f24070 */
[--C-:B------:R-:W-:Y:S01]  /*4190*/  @!P4 IMAD.IADD R168, R168, 0x1, -R5.reuse ;  /* 0x00000001a8a8c824 */ /* 0x100fe200078e0a05 */
[----:B------:R-:W-:Y:S01]  /*41a0*/  ISETP.GE.AND P4, PT, R14, RZ, PT ;  /* 0x000000ff0e00720c */ /* 0x000fe20003f86270 */
[----:B------:R-:W-:Y:S01]  /*41b0*/  IMAD.MOV R8, RZ, RZ, -R8 ;  /* 0x000000ffff087224 */ /* 0x000fe200078e0a08 */
[----:B------:R-:W-:Y:S01]  /*41c0*/  LOP3.LUT R14, R7, 0x9e, RZ, 0xfc, !PT ;  /* 0x0000009e070e7812 */ /* 0x000fe200078efcff */
[C---:B------:R-:W-:Y:S02]  /*41d0*/  IMAD R174, R5.reuse, R4, R174 ;  /* 0x0000000405ae7224 */ /* 0x040fe400078e02ae */
[--C-:B------:R-:W-:Y:S01]  /*41e0*/  @!P0 IMAD.IADD R166, R166, 0x1, -R5.reuse ;  /* 0x00000001a6a68824 */ /* 0x100fe200078e0a05 */
[----:B------:R-:W-:Y:S01]  /*41f0*/  ISETP.GE.AND P0, PT, R10, RZ, PT ;  /* 0x000000ff0a00720c */ /* 0x000fe20003f06270 */
[----:B------:R-:W-:Y:S01]  /*4200*/  IMAD R176, R5, R8, R176 ;  /* 0x0000000805b07224 */ /* 0x000fe200078e02b0 */
[----:B------:R-:W-:Y:S01]  /*4210*/  LOP3.LUT R8, R7, 0xa8, RZ, 0xfc, !PT ;  /* 0x000000a807087812 */ /* 0x000fe200078efcff */
[----:B------:R-:W-:Y:S01]  /*4220*/  @!P6 IMAD.MOV R168, RZ, RZ, -R168 ;  /* 0x000000ffffa8e224 */ /* 0x000fe200078e0aa8 */
[----:B------:R-:W-:Y:S01]  /*4230*/  ISETP.GT.U32.AND P6, PT, R5, R174, PT ;  /* 0x000000ae0500720c */ /* 0x000fe20003fc4070 */
[--C-:B------:R-:W-:Y:S01]  /*4240*/  @!P3 IMAD.IADD R172, R172, 0x1, -R5.reuse ;  /* 0x00000001acacb824 */ /* 0x100fe200078e0a05 */
[----:B------:R-:W-:Y:S01]  /*4250*/  LOP3.LUT R10, R7, 0xa6, RZ, 0xfc, !PT ;  /* 0x000000a6070a7812 */ /* 0x000fe200078efcff */
[----:B------:R-:W-:Y:S01]  /*4260*/  @!P5 IMAD.MOV R166, RZ, RZ, -R166 ;  /* 0x000000ffffa6d224 */ /* 0x000fe200078e0aa6 */
[C---:B------:R-:W-:Y:S01]  /*4270*/  ISETP.GT.U32.AND P5, PT, R5.reuse, R176, PT ;  /* 0x000000b00500720c */ /* 0x040fe20003fa4070 */
[----:B------:R-:W-:Y:S01]  /*4280*/  @!P1 IMAD.IADD R170, R170, 0x1, -R5 ;  /* 0x00000001aaaa9824 */ /* 0x000fe200078e0a05 */
[----:B------:R-:W-:Y:S01]  /*4290*/  ISETP.GT.U32.AND P3, PT, R5, R172, PT ;  /* 0x000000ac0500720c */ /* 0x000fe20003f64070 */
[----:B------:R-:W-:Y:S01]  /*42a0*/  @!P2 IMAD.MOV R164, RZ, RZ, -R164 ;  /* 0x000000ffffa4a224 */ /* 0x000fe200078e0aa4 */
[----:B------:R-:W-:-:S02]  /*42b0*/  IABS R178, R8 ;  /* 0x0000000800b27213 */ /* 0x000fc40000000000 */
[----:B------:R-:W-:Y:S02]  /*42c0*/  ISETP.GT.U32.AND P1, PT, R5, R170, PT ;  /* 0x000000aa0500720c */ /* 0x000fe40003f24070 */
[----:B------:R-:W-:Y:S01]  /*42d0*/  IABS R180, R10 ;  /* 0x0000000a00b47213 */ /* 0x000fe20000000000 */
[--C-:B------:R-:W-:Y:S01]  /*42e0*/  @!P6 IMAD.IADD R174, R174, 0x1, -R5.reuse ;  /* 0x00000001aeaee824 */ /* 0x100fe200078e0a05 */
[----:B------:R-:W-:Y:S01]  /*42f0*/  ISETP.GE.AND P2, PT, R13, RZ, PT ;  /* 0x000000ff0d00720c */ /* 0x000fe20003f46270 */
[----:B------:R-:W-:Y:S01]  /*4300*/  IMAD.HI.U32 R4, R6, R178, RZ ;  /* 0x000000b206047227 */ /* 0x000fe200078e00ff */
[----:B------:R-:W-:Y:S02]  /*4310*/  IABS R188, R14 ;  /* 0x0000000e00bc7213 */ /* 0x000fe40000000000 */
[----:B------:R-:W-:Y:S01]  /*4320*/  ISETP.GT.U32.AND P6, PT, R5, R174, PT ;  /* 0x000000ae0500720c */ /* 0x000fe20003fc4070 */
[--C-:B------:R-:W-:Y:S01]  /*4330*/  @!P5 IMAD.IADD R176, R176, 0x1, -R5.reuse ;  /* 0x00000001b0b0d824 */ /* 0x100fe200078e0a05 */
[----:B------:R-:W-:Y:S01]  /*4340*/  LOP3.LUT R13, R7, 0xa0, RZ, 0xfc, !PT ;  /* 0x000000a0070d7812 */ /* 0x000fe200078efcff */
[----:B------:R-:W-:Y:S01]  /*4350*/  @!P3 IMAD.IADD R172, R172, 0x1, -R5 ;  /* 0x00000001acacb824 */ /* 0x000fe200078e0a05 */
[----:B------:R-:W-:Y:S01]  /*4360*/  ISETP.GE.AND P3, PT, R8, RZ, PT ;  /* 0x000000ff0800720c */ /* 0x000fe20003f66270 */
[----:B------:R-:W-:Y:S01]  /*4370*/  IMAD.HI.U32 R8, R6, R180, RZ ;  /* 0x000000b406087227 */ /* 0x000fe200078e00ff */
[----:B------:R-:W-:-:S02]  /*4380*/  ISETP.GT.U32.AND P5, PT, R5, R176, PT ;  /* 0x000000b00500720c */ /* 0x000fc40003fa4070 */
[----:B------:R-:W-:Y:S01]  /*4390*/  IABS R186, R13 ;  /* 0x0000000d00ba7213 */ /* 0x000fe20000000000 */
[----:B------:R-:W-:Y:S02]  /*43a0*/  IMAD.MOV R4, RZ, RZ, -R4 ;  /* 0x000000ffff047224 */ /* 0x000fe400078e0a04 */
[--C-:B------:R-:W-:Y:S01]  /*43b0*/  @!P1 IMAD.IADD R170, R170, 0x1, -R5.reuse ;  /* 0x00000001aaaa9824 */ /* 0x100fe200078e0a05 */
[----:B------:R-:W-:Y:S01]  /*43c0*/  ISETP.GE.AND P1, PT, R11, RZ, PT ;  /* 0x000000ff0b00720c */ /* 0x000fe20003f26270 */
[----:B------:R-:W-:Y:S01]  /*43d0*/  IMAD.MOV R8, RZ, RZ, -R8 ;  /* 0x000000ffff087224 */ /* 0x000fe200078e0a08 */
[----:B------:R-:W-:Y:S01]  /*43e0*/  LOP3.LUT R11, R7, 0xa4, RZ, 0xfc, !PT ;  /* 0x000000a4070b7812 */ /* 0x000fe200078efcff */
[C---:B------:R-:W-:Y:S02]  /*43f0*/  IMAD R178, R5.reuse, R4, R178 ;  /* 0x0000000405b27224 */ /* 0x040fe400078e02b2 */
[C---:B------:R-:W-:Y:S01]  /*4400*/  IMAD R180, R5.reuse, R8, R180 ;  /* 0x0000000805b47224 */ /* 0x040fe200078e02b4 */
[----:B------:R-:W-:Y:S01]  /*4410*/  IABS R182, R11 ;  /* 0x0000000b00b67213 */ /* 0x000fe20000000000 */
[--C-:B------:R-:W-:Y:S01]  /*4420*/  @!P6 IMAD.IADD R174, R174, 0x1, -R5.reuse ;  /* 0x00000001aeaee824 */ /* 0x100fe200078e0a05 */
[C---:B------:R-:W-:Y:S01]  /*4430*/  ISETP.GT.U32.AND P6, PT, R5.reuse, R178, PT ;  /* 0x000000b20500720c */ /* 0x040fe20003fc4070 */
[----:B------:R-:W-:Y:S01]  /*4440*/  @!P5 IMAD.IADD R176, R176, 0x1, -R5 ;  /* 0x00000001b0b0d824 */ /* 0x000fe200078e0a05 */
[----:B------:R-:W-:Y:S01]  /*4450*/  ISETP.GT.U32.AND P5, PT, R5, R180, PT ;  /* 0x000000b40500720c */ /* 0x000fe20003fa4070 */
[----:B------:R-:W-:-:S04]  /*4460*/  IMAD.HI.U32 R4, R6, R182, RZ ;  /* 0x000000b606047227 */ /* 0x000fc800078e00ff */
[----:B------:R-:W-:Y:S01]  /*4470*/  @!P2 IMAD.MOV R170, RZ, RZ, -R170 ;  /* 0x000000ffffaaa224 */ /* 0x000fe200078e0aaa */
[----:B------:R-:W-:Y:S01]  /*4480*/  ISETP.GE.AND P2, PT, R10, RZ, PT ;  /* 0x000000ff0a00720c */ /* 0x000fe20003f46270 */
[----:B------:R-:W-:Y:S01]  /*4490*/  IMAD.MOV R4, RZ, RZ, -R4 ;  /* 0x000000ffff047224 */ /* 0x000fe200078e0a04 */
[----:B------:R-:W-:Y:S01]  /*44a0*/  LOP3.LUT R10, R7, 0xa2, RZ, 0xfc, !PT ;  /* 0x000000a2070a7812 */ /* 0x000fe200078efcff */
[----:B------:R-:W-:-:S03]  /*44b0*/  IMAD.HI.U32 R8, R6, R186, RZ ;  /* 0x000000ba06087227 */ /* 0x000fc600078e00ff */
[----:B------:R-:W-:Y:S01]  /*44c0*/  IABS R184, R10 ;  /* 0x0000000a00b87213 */ /* 0x000fe20000000000 */
[C---:B------:R-:W-:Y:S02]  /*44d0*/  IMAD R182, R5.reuse, R4, R182 ;  /* 0x0000000405b67224 */ /* 0x040fe400078e02b6 */
[--C-:B------:R-:W-:Y:S02]  /*44e0*/  @!P6 IMAD.IADD R178, R178, 0x1, -R5.reuse ;  /* 0x00000001b2b2e824 */ /* 0x100fe400078e0a05 */
[----:B------:R-:W-:Y:S01]  /*44f0*/  @!P5 IMAD.IADD R180, R180, 0x1, -R5 ;  /* 0x00000001b4b4d824 */ /* 0x000fe200078e0a05 */
[C---:B------:R-:W-:Y:S01]  /*4500*/  ISETP.GT.U32.AND P6, PT, R5.reuse, R182, PT ;  /* 0x000000b60500720c */ /* 0x040fe20003fc4070 */
[----:B------:R-:W-:Y:S01]  /*4510*/  IMAD.HI.U32 R4, R6, R184, RZ ;  /* 0x000000b806047227 */ /* 0x000fe200078e00ff */
[----:B------:R-:W-:-:S03]  /*4520*/  ISETP.GT.U32.AND P5, PT, R5, R178, PT ;  /* 0x000000b20500720c */ /* 0x000fc60003fa4070 */
[----:B------:R-:W-:Y:S02]  /*4530*/  IMAD.MOV R4, RZ, RZ, -R4 ;  /* 0x000000ffff047224 */ /* 0x000fe400078e0a04 */
[----:B------:R-:W-:Y:S02]  /*4540*/  IMAD.MOV R8, RZ, RZ, -R8 ;  /* 0x000000ffff087224 */ /* 0x000fe400078e0a08 */
[----:B------:R-:W-:Y:S02]  /*4550*/  IMAD R184, R5, R4, R184 ;  /* 0x0000000405b87224 */ /* 0x000fe400078e02b8 */
[----:B------:R-:W-:-:S04]  /*4560*/  IMAD.HI.U32 R4, R6, R188, RZ ;  /* 0x000000bc06047227 */ /* 0x000fc800078e00ff */
[--C-:B------:R-:W-:Y:S01]  /*4570*/  @!P6 IMAD.IADD R182, R182, 0x1, -R5.reuse ;  /* 0x00000001b6b6e824 */ /* 0x100fe200078e0a05 */
[C---:B------:R-:W-:Y:S01]  /*4580*/  ISETP.GT.U32.AND P6, PT, R5.reuse, R180, PT ;  /* 0x000000b40500720c */ /* 0x040fe20003fc4070 */
[----:B------:R-:W-:Y:S01]  /*4590*/  @!P5 IMAD.IADD R178, R178, 0x1, -R5 ;  /* 0x00000001b2b2d824 */ /* 0x000fe200078e0a05 */
[C---:B------:R-:W-:Y:S01]  /*45a0*/  ISETP.GT.U32.AND P5, PT, R5.reuse, R184, PT ;  /* 0x000000b80500720c */ /* 0x040fe20003fa4070 */
[----:B------:R-:W-:Y:S02]  /*45b0*/  IMAD.MOV R4, RZ, RZ, -R4 ;  /* 0x000000ffff047224 */ /* 0x000fe400078e0a04 */
[C---:B------:R-:W-:Y:S02]  /*45c0*/  IMAD R186, R5.reuse, R8, R186 ;  /* 0x0000000805ba7224 */ /* 0x040fe400078e02ba */
[----:B------:R-:W-:Y:S02]  /*45d0*/  IMAD R188, R5, R4, R188 ;  /* 0x0000000405bc7224 */ /* 0x000fe400078e02bc */
[----:B------:R-:W-:-:S04]  /*45e0*/  IMAD.HI.U32 R8, R6, R190, RZ ;  /* 0x000000be06087227 */ /* 0x000fc800078e00ff */
        /* <DEDUP_REMOVED lines=8> */
[----:B------:R-:W-:Y:S01]  /*4670*/  IMAD.MOV R8, RZ, RZ, -R8 ;  /* 0x000000ffff087224 */ /* 0x000fe200078e0a08 */
[----:B------:R-:W-:Y:S01]  /*4680*/  ISETP.GE.AND P4, PT, R11, RZ, PT ;  /* 0x000000ff0b00720c */ /* 0x000fe20003f86270 */
[----:B------:R-:W-:Y:S01]  /*4690*/  @!P0 IMAD.MOV R174, RZ, RZ, -R174 ;  /* 0x000000ffffae8224 */ /* 0x000fe200078e0aae */
[----:B------:R-:W-:Y:S01]  /*46a0*/  LOP3.LUT R11, R7, 0x9a, RZ, 0xfc, !PT ;  /* 0x0000009a070b7812 */ /* 0x000fe200078efcff */
[C---:B------:R-:W-:Y:S01]  /*46b0*/  IMAD R190, R5.reuse, R8, R190 ;  /* 0x0000000805be7224 */ /* 0x040fe200078e02be */
[C---:B------:R-:W-:Y:S01]  /*46c0*/  ISETP.GT.U32.AND P0, PT, R5.reuse, R182, PT ;  /* 0x000000b60500720c */ /* 0x040fe20003f04070 */
[----:B------:R-:W-:Y:S01]  /*46d0*/  @!P3 IMAD.MOV R178, RZ, RZ, -R178 ;  /* 0x000000ffffb2b224 */ /* 0x000fe200078e0ab2 */
[----:B------:R-:W-:Y:S01]  /*46e0*/  IABS R192, R11 ;  /* 0x0000000b00c07213 */ /* 0x000fe20000000000 */
[--C-:B------:R-:W-:Y:S01]  /*46f0*/  @!P5 IMAD.IADD R188, R188, 0x1, -R5.reuse ;  /* 0x00000001bcbcd824 */ /* 0x100fe200078e0a05 */
[C---:B------:R-:W-:Y:S01]  /*4700*/  ISETP.GT.U32.AND P3, PT, R5.reuse, R186, PT ;  /* 0x000000ba0500720c */ /* 0x040fe20003f64070 */
[----:B------:R-:W-:Y:S01]  /*4710*/  @!P1 IMAD.MOV R176, RZ, RZ, -R176 ;  /* 0x000000ffffb09224 */ /* 0x000fe200078e0ab0 */
[----:B------:R-:W-:Y:S01]  /*4720*/  IABS R194, R13 ;  /* 0x0000000d00c27213 */ /* 0x000fe20000000000 */
[----:B------:R-:W-:Y:S01]  /*4730*/  @!P2 IMAD.IADD R184, R184, 0x1, -R5 ;  /* 0x00000001b8b8a824 */ /* 0x000fe200078e0a05 */
[C---:B------:R-:W-:Y:S01]  /*4740*/  ISETP.GT.U32.AND P2, PT, R5.reuse, R190, PT ;  /* 0x000000be0500720c */ /* 0x040fe20003f44070 */
[----:B------:R-:W-:Y:S01]  /*4750*/  IMAD.HI.U32 R4, R6, R192, RZ ;  /* 0x000000c006047227 */ /* 0x000fe200078e00ff */
[----:B------:R-:W-:-:S02]  /*4760*/  ISETP.GT.U32.AND P5, PT, R5, R188, PT ;  /* 0x000000bc0500720c */ /* 0x000fc40003fa4070 */
[----:B------:R-:W-:Y:S01]  /*4770*/  ISETP.GE.AND P1, PT, R10, RZ, PT ;  /* 0x000000ff0a00720c */ /* 0x000fe20003f26270 */
[----:B------:R-:W-:Y:S02]  /*4780*/  IMAD.MOV R4, RZ, RZ, -R4 ;  /* 0x000000ffff047224 */ /* 0x000fe400078e0a04 */
[--C-:B------:R-:W-:Y:S01]  /*4790*/  @!P0 IMAD.IADD R182, R182, 0x1, -R5.reuse ;  /* 0x00000001b6b68824 */ /* 0x100fe200078e0a05 */
[----:B------:R-:W-:Y:S01]  /*47a0*/  ISETP.GE.AND P0, PT, R14, RZ, PT ;  /* 0x000000ff0e00720c */ /* 0x000fe20003f06270 */
[----:B------:R-:W-:Y:S01]  /*47b0*/  IMAD R192, R5, R4, R192 ;  /* 0x0000000405c07224 */ /* 0x000fe200078e02c0 */
[----:B------:R-:W-:Y:S01]  /*47c0*/  LOP3.LUT R14, R7, 0x96, RZ, 0xfc, !PT ;  /* 0x00000096070e7812 */ /* 0x000fe200078efcff */
[--C-:B------:R-:W-:Y:S02]  /*47d0*/  @!P3 IMAD.IADD R186, R186, 0x1, -R5.reuse ;  /* 0x00000001babab824 */ /* 0x100fe400078e0a05 */
[--C-:B------:R-:W-:Y:S01]  /*47e0*/  @!P2 IMAD.IADD R190, R190, 0x1, -R5.reuse ;  /* 0x00000001bebea824 */ /* 0x100fe200078e0a05 */
[----:B------:R-:W-:Y:S01]  /*47f0*/  IABS R198, R14 ;  /* 0x0000000e00c67213 */ /* 0x000fe20000000000 */
[----:B------:R-:W-:Y:S01]  /*4800*/  @!P5 IMAD.IADD R188, R188, 0x1, -R5 ;  /* 0x00000001bcbcd824 */ /* 0x000fe200078e0a05 */
[C---:B------:R-:W-:Y:S01]  /*4810*/  ISETP.GT.U32.AND P5, PT, R5.reuse, R192, PT ;  /* 0x000000c00500720c */ /* 0x040fe20003fa4070 */
[----:B------:R-:W-:Y:S01]  /*4820*/  @!P4 IMAD.MOV R182, RZ, RZ, -R182 ;  /* 0x000000ffffb6c224 */ /* 0x000fe200078e0ab6 */
[C---:B------:R-:W-:Y:S01]  /*4830*/  ISETP.GT.U32.AND P4, PT, R5.reuse, R190, PT ;  /* 0x000000be0500720c */ /* 0x040fe20003f84070 */
[----:B------:R-:W-:Y:S01]  /*4840*/  IMAD.HI.U32 R10, R6, R196, RZ ;  /* 0x000000c4060a7227 */ /* 0x000fe200078e00ff */
[----:B------:R-:W-:-:S02]  /*4850*/  ISETP.GT.U32.AND P3, PT, R5, R186, PT ;  /* 0x000000ba0500720c */ /* 0x000fc40003f64070 */
[----:B------:R-:W-:Y:S01]  /*4860*/  ISETP.GE.AND P2, PT, R11, RZ, PT ;  /* 0x000000ff0b00720c */ /* 0x000fe20003f46270 */
[----:B------:R-:W-:Y:S01]  /*4870*/  IMAD.HI.U32 R4, R6, R194, RZ ;  /* 0x000000c206047227 */ /* 0x000fe200078e00ff */
[----:B------:R-:W-:-:S03]  /*4880*/  LOP3.LUT R11, R7, 0x92, RZ, 0xfc, !PT ;  /* 0x00000092070b7812 */ /* 0x000fc600078efcff */
[----:B------:R-:W-:Y:S01]  /*4890*/  IMAD.MOV R10, RZ, RZ, -R10 ;  /* 0x000000ffff0a7224 */ /* 0x000fe200078e0a0a */
[----:B------:R-:W-:Y:S01]  /*48a0*/  IABS R200, R11 ;  /* 0x0000000b00c87213 */ /* 0x000fe20000000000 */
[----:B------:R-:W-:-:S04]  /*48b0*/  IMAD.HI.U32 R8, R6, R198, RZ ;  /* 0x000000c606087227 */ /* 0x000fc800078e00ff */
[----:B------:R-:W-:Y:S02]  /*48c0*/  IMAD.MOV R4, RZ, RZ, -R4 ;  /* 0x000000ffff047224 */ /* 0x000fe400078e0a04 */
[----:B------:R-:W-:Y:S01]  /*48d0*/  IMAD R196, R5, R10, R196 ;  /* 0x0000000a05c47224 */ /* 0x000fe200078e02c4 */
[----:B------:R-:W-:Y:S01]  /*48e0*/  LOP3.LUT R10, R7, 0x90, RZ, 0xfc, !PT ;  /* 0x00000090070a7812 */ /* 0x000fe200078efcff */
[----:B------:R-:W-:Y:S02]  /*48f0*/  IMAD.MOV R8, RZ, RZ, -R8 ;  /* 0x000000ffff087224 */ /* 0x000fe400078e0a08 */
[C---:B------:R-:W-:Y:S01]  /*4900*/  IMAD R194, R5.reuse, R4, R194 ;  /* 0x0000000405c27224 */ /* 0x040fe200078e02c2 */
[----:B------:R-:W-:Y:S01]  /*4910*/  IABS R202, R10 ;  /* 0x0000000a00ca7213 */ /* 0x000fe20000000000 */
[--C-:B------:R-:W-:Y:S02]  /*4920*/  @!P5 IMAD.IADD R192, R192, 0x1, -R5.reuse ;  /* 0x00000001c0c0d824 */ /* 0x100fe400078e0a05 */
[--C-:B------:R-:W-:Y:S01]  /*4930*/  @!P4 IMAD.IADD R190, R190, 0x1, -R5.reuse ;  /* 0x00000001bebec824 */ /* 0x100fe200078e0a05 */
[C---:B------:R-:W-:Y:S01]  /*4940*/  ISETP.GT.U32.AND P4, PT, R5.reuse, R196, PT ;  /* 0x000000c40500720c */ /* 0x040fe20003f84070 */
[----:B------:R-:W-:Y:S01]  /*4950*/  @!P3 IMAD.IADD R186, R186, 0x1, -R5 ;  /* 0x00000001babab824 */ /* 0x000fe200078e0a05 */
[C---:B------:R-:W-:Y:S01]  /*4960*/  ISETP.GT.U32.AND P5, PT, R5.reuse, R192, PT ;  /* 0x000000c00500720c */ /* 0x040fe20003fa4070 */
[----:B------:R-:W-:Y:S01]  /*4970*/  IMAD R198, R5, R8, R198 ;  /* 0x0000000805c67224 */ /* 0x000fe200078e02c6 */
[----:B------:R-:W-:Y:S01]  /*4980*/  ISETP.GE.AND P3, PT, R15, RZ, PT ;  /* 0x000000ff0f00720c */ /* 0x000fe20003f66270 */
[----:B------:R-:W-:Y:S01]  /*4990*/  @!P1 IMAD.MOV R184, RZ, RZ, -R184 ;  /* 0x000000ffffb89224 */ /* 0x000fe200078e0ab8 */
[C---:B------:R-:W-:Y:S01]  /*49a0*/  ISETP.GT.U32.AND P1, PT, R5.reuse, R194, PT ;  /* 0x000000c20500720c */ /* 0x040fe20003f24070 */
[----:B------:R-:W-:Y:S01]  /*49b0*/  @!P6 IMAD.MOV R186, RZ, RZ, -R186 ;  /* 0x000000ffffbae224 */ /* 0x000fe200078e0aba */
[----:B------:R-:W-:Y:S01]  /*49c0*/  ISETP.GT.U32.AND P6, PT, R5, R198, PT ;  /* 0x000000c60500720c */ /* 0x000fe20003fc4070 */
[----:B------:R-:W-:Y:S01]  /*49d0*/  IMAD.HI.U32 R4, R6, R200, RZ ;  /* 0x000000c806047227 */ /* 0x000fe200078e00ff */
[----:B------:R-:W-:-:S03]  /*49e0*/  LOP3.LUT R15, R7, 0x7c, RZ, 0xfc, !PT ;  /* 0x0000007c070f7812 */ /* 0x000fc600078efcff */
[----:B------:R-:W-:Y:S01]  /*49f0*/  IMAD.MOV R8, RZ, RZ, -R4 ;  /* 0x000000ffff087224 */ /* 0x000fe200078e0a04 */
[----:B------:R-:W-:Y:S01]  /*4a00*/  IABS R222, R15 ;  /* 0x0000000f00de7213 */ /* 0x000fe20000000000 */
[--C-:B------:R-:W-:Y:S02]  /*4a10*/  @!P4 IMAD.IADD R196, R196, 0x1, -R5.reuse ;  /* 0x00000001c4c4c824 */ /* 0x100fe400078e0a05 */
[--C-:B------:R-:W-:Y:S01]  /*4a20*/  @!P5 IMAD.IADD R192, R192, 0x1, -R5.reuse ;  /* 0x00000001c0c0d824 */ /* 0x100fe200078e0a05 */
[----:B------:R-:W-:Y:S01]  /*4a30*/  ISETP.GE.AND P5, PT, R14, RZ, PT ;  /* 0x000000ff0e00720c */ /* 0x000fe20003fa6270 */
[--C-:B------:R-:W-:Y:S01]  /*4a40*/  @!P1 IMAD.IADD R194, R194, 0x1, -R5.reuse ;  /* 0x00000001c2c29824 */ /* 0x100fe200078e0a05 */
[----:B------:R-:W-:Y:S01]  /*4a50*/  LOP3.LUT R14, R7, 0x8c, RZ, 0xfc, !PT ;  /* 0x0000008c070e7812 */ /* 0x000fe200078efcff */
[C---:B------:R-:W-:Y:S01]  /*4a60*/  IMAD R200, R5.reuse, R8, R200 ;  /* 0x0000000805c87224 */ /* 0x040fe200078e02c8 */
[----:B------:R-:W-:Y:S01]  /*4a70*/  ISETP.GE.AND P1, PT, R18, RZ, PT ;  /* 0x000000ff1200720c */ /* 0x000fe20003f26270 */
[----:B------:R-:W-:Y:S01]  /*4a80*/  @!P3 IMAD.MOV R190, RZ, RZ, -R190 ;  /* 0x000000ffffbeb224 */ /* 0x000fe200078e0abe */
[C---:B------:R-:W-:Y:S01]  /*4a90*/  ISETP.GT.U32.AND P3, PT, R5.reuse, R196, PT ;  /* 0x000000c40500720c */ /* 0x040fe20003f64070 */
[----:B------:R-:W-:Y:S01]  /*4aa0*/  @!P6 IMAD.IADD R198, R198, 0x1, -R5 ;  /* 0x00000001c6c6e824 */ /* 0x000fe200078e0a05 */
[C---:B------:R-:W-:Y:S01]  /*4ab0*/  ISETP.GT.U32.AND P6, PT, R5.reuse, R194, PT ;  /* 0x000000c20500720c */ /* 0x040fe20003fc4070 */
[----:B------:R-:W-:Y:S01]  /*4ac0*/  @!P2 IMAD.MOV R192, RZ, RZ, -R192 ;  /* 0x000000ffffc0a224 */ /* 0x000fe200078e0ac0 */
[----:B------:R-:W-:Y:S01]  /*4ad0*/  ISETP.GT.U32.AND P2, PT, R5, R200, PT ;  /* 0x000000c80500720c */ /* 0x000fe20003f44070 */
[----:B------:R-:W-:Y:S01]  /*4ae0*/  @!P0 IMAD.MOV R188, RZ, RZ, -R188 ;  /* 0x000000ffffbc8224 */ /* 0x000fe200078e0abc */
[----:B------:R-:W-:Y:S01]  /*4af0*/  ISETP.GE.AND P0, PT, R13, RZ, PT ;  /* 0x000000ff0d00720c */ /* 0x000fe20003f06270 */
[----:B------:R-:W-:Y:S01]  /*4b00*/  IMAD.HI.U32 R4, R6, R202, RZ ;  /* 0x000000ca06047227 */ /* 0x000fe200078e00ff */
[----:B------:R-:W-:-:S02]  /*4b10*/  ISETP.GT.U32.AND P4, PT, R5, R198, PT ;  /* 0x000000c60500720c */ /* 0x000fc40003f84070 */
[----:B------:R-:W-:Y:S01]  /*4b20*/  LOP3.LUT R13, R7, 0x8e, RZ, 0xfc, !PT ;  /* 0x0000008e070d7812 */ /* 0x000fe200078efcff */
[----:B------:R-:W-:Y:S01]  /*4b30*/  IMAD.MOV R4, RZ, RZ, -R4 ;  /* 0x000000ffff047224 */ /* 0x000fe200078e0a04 */
[----:B------:R-:W-:Y:S01]  /*4b40*/  IABS R204, R14 ;  /* 0x0000000e00cc7213 */ /* 0x000fe20000000000 */
[--C-:B------:R-:W-:Y:S01]  /*4b50*/  @!P3 IMAD.IADD R196, R196, 0x1, -R5.reuse ;  /* 0x00000001c4c4b824 */ /* 0x100fe200078e0a05 */
[----:B------:R-:W-:Y:S01]  /*4b60*/  IABS R206, R13 ;  /* 0x0000000d00ce7213 */ /* 0x000fe20000000000 */
[----:B------:R-:W-:Y:S01]  /*4b70*/  IMAD R202, R5, R4, R202 ;  /* 0x0000000405ca7224 */ /* 0x000fe200078e02ca */
[----:B------:R-:W-:Y:S01]  /*4b80*/  ISETP.GE.AND P3, PT, R10, RZ, PT ;  /* 0x000000ff0a00720c */ /* 0x000fe20003f66270 */
[--C-:B------:R-:W-:Y:S01]  /*4b90*/  @!P6 IMAD.IADD R194, R194, 0x1, -R5.reuse ;  /* 0x00000001c2c2e824 */ /* 0x100fe200078e0a05 */
[----:B------:R-:W-:Y:S01]  /*4ba0*/  LOP3.LUT R10, R7, 0x8a, RZ, 0xfc, !PT ;  /* 0x0000008a070a7812 */ /* 0x000fe200078efcff */
[----:B------:R-:W-:Y:S01]  /*4bb0*/  @!P2 IMAD.IADD R200, R200, 0x1, -R5 ;  /* 0x00000001c8c8a824 */ /* 0x000fe200078e0a05 */
[----:B------:R-:W-:Y:S01]  /*4bc0*/  ISETP.GE.AND P6, PT, R11, RZ, PT ;  /* 0x000000ff0b00720c */ /* 0x000fe20003fc6270 */
[----:B------:R-:W-:Y:S01]  /*4bd0*/  IMAD.HI.U32 R4, R6, R206, RZ ;  /* 0x000000ce06047227 */ /* 0x000fe200078e00ff */
[----:B------:R-:W-:-:S02]  /*4be0*/  IABS R208, R10 ;  /* 0x0000000a00d07213 */ /* 0x000fc40000000000 */
[----:B------:R-:W-:Y:S01]  /*4bf0*/  LOP3.LUT R11, R7, 0x86, RZ, 0xfc, !PT ;  /* 0x00000086070b7812 */ /* 0x000fe200078efcff */
[----:B------:R-:W-:Y:S01]  /*4c00*/  @!P4 IMAD.IADD R198, R198, 0x1, -R5 ;  /* 0x00000001c6c6c824 */ /* 0x000fe200078e0a05 */
[C---:B------:R-:W-:Y:S01]  /*4c10*/  ISETP.GT.U32.AND P4, PT, R5.reuse, R202, PT ;  /* 0x000000ca0500720c */ /* 0x040fe20003f84070 */
[----:B------:R-:W-:Y:S01]  /*4c20*/  @!P0 IMAD.MOV R194, RZ, RZ, -R194 ;  /* 0x000000ffffc28224 */ /* 0x000fe200078e0ac2 */
[----:B------:R-:W-:Y:S01]  /*4c30*/  ISETP.GT.U32.AND P0, PT, R5, R200, PT ;  /* 0x000000c80500720c */ /* 0x000fe20003f04070 */
[----:B------:R-:W-:Y:S01]  /*4c40*/  IMAD.MOV R4, RZ, RZ, -R4 ;  /* 0x000000ffff047224 */ /* 0x000fe200078e0a04 */
[----:B------:R-:W-:Y:S01]  /*4c50*/  IABS R212, R11 ;  /* 0x0000000b00d47213 */ /* 0x000fe20000000000 */
[C---:B------:R-:W-:Y:S01]  /*4c60*/  IMAD.HI.U32 R8, R6.reuse, R204, RZ ;  /* 0x000000cc06087227 */ /* 0x040fe200078e00ff */
[----:B------:R-:W-:Y:S02]  /*4c70*/  ISETP.GE.AND P2, PT, R13, RZ, PT ;  /* 0x000000ff0d00720c */ /* 0x000fe40003f46270 */
[----:B------:R-:W-:Y:S01]  /*4c80*/  LOP3.LUT R13, R7, 0x84, RZ, 0xfc, !PT ;  /* 0x00000084070d7812 */ /* 0x000fe200078efcff */
[----:B------:R-:W-:Y:S01]  /*4c90*/  IMAD R206, R5, R4, R206 ;  /* 0x0000000405ce7224 */ /* 0x000fe200078e02ce */
[----:B------:R-:W-:Y:S01]  /*4ca0*/  LOP3.LUT R18, R7, 0x76, RZ, 0xfc, !PT ;  /* 0x0000007607127812 */ /* 0x000fe200078efcff */
[----:B------:R-:W-:Y:S01]  /*4cb0*/  IMAD.HI.U32 R4, R6, R208, RZ ;  /* 0x000000d006047227 */ /* 0x000fe200078e00ff */
[----:B------:R-:W-:-:S02]  /*4cc0*/  IABS R214, R13 ;  /* 0x0000000d00d67213 */ /* 0x000fc40000000000 */
[----:B------:R-:W-:Y:S01]  /*4cd0*/  IABS R228, R18 ;  /* 0x0000001200e47213 */ /* 0x000fe20000000000 */
[----:B------:R-:W-:Y:S02]  /*4ce0*/  IMAD.MOV R4, RZ, RZ, -R4 ;  /* 0x000000ffff047224 */ /* 0x000fe400078e0a04 */
[--C-:B------:R-:W-:Y:S02]  /*4cf0*/  @!P4 IMAD.IADD R202, R202, 0x1, -R5.reuse ;  /* 0x00000001cacac824 */ /* 0x100fe400078e0a05 */
[----:B------:R-:W-:Y:S02]  /*4d00*/  @!P0 IMAD.IADD R200, R200, 0x1, -R5 ;  /* 0x00000001c8c88824 */ /* 0x000fe400078e0a05 */
[C---:B------:R-:W-:Y:S01]  /*4d10*/  IMAD R208, R5.reuse, R4, R208 ;  /* 0x0000000405d07224 */ /* 0x040fe200078e02d0 */
[C---:B------:R-:W-:Y:S01]  /*4d20*/  ISETP.GT.U32.AND P4, PT, R5.reuse, R202, PT ;  /* 0x000000ca0500720c */ /* 0x040fe20003f84070 */
[----:B------:R-:W-:Y:S02]  /*4d30*/  @!P6 IMAD.MOV R200, RZ, RZ, -R200 ;  /* 0x000000ffffc8e224 */ /* 0x000fe400078e0ac8 */
[----:B------:R-:W-:Y:S01]  /*4d40*/  IMAD.MOV R8, RZ, RZ, -R8 ;  /* 0x000000ffff087224 */ /* 0x000fe200078e0a08 */
[C---:B------:R-:W-:Y:S01]  /*4d50*/  ISETP.GT.U32.AND P6, PT, R5.reuse, R208, PT ;  /* 0x000000d00500720c */ /* 0x040fe20003fc4070 */
[----:B------:R-:W-:Y:S01]  /*4d60*/  @!P5 IMAD.MOV R198, RZ, RZ, -R198 ;  /* 0x000000ffffc6d224 */ /* 0x000fe200078e0ac6 */
[C---:B------:R-:W-:Y:S01]  /*4d70*/  ISETP.GT.U32.AND P5, PT, R5.reuse, R206, PT ;  /* 0x000000ce0500720c */ /* 0x040fe20003fa4070 */
[----:B------:R-:W-:Y:S01]  /*4d80*/  IMAD R204, R5, R8, R204 ;  /* 0x0000000805cc7224 */ /* 0x000fe200078e02cc */
[----:B------:R-:W-:Y:S01]  /*4d90*/  LOP3.LUT R8, R7, 0x88, RZ, 0xfc, !PT ;  /* 0x0000008807087812 */ /* 0x000fe200078efcff */
[----:B------:R-:W-:Y:S01]  /*4da0*/  @!P1 IMAD.MOV R196, RZ, RZ, -R196 ;  /* 0x000000ffffc49224 */ /* 0x000fe200078e0ac4 */
[----:B------:R-:W-:-:S02]  /*4db0*/  ISETP.GE.AND P1, PT, R14, RZ, PT ;  /* 0x000000ff0e00720c */ /* 0x000fc40003f26270 */
[----:B------:R-:W-:Y:S01]  /*4dc0*/  ISETP.GT.U32.AND P0, PT, R5, R204, PT ;  /* 0x000000cc0500720c */ /* 0x000fe20003f04070 */
[--C-:B------:R-:W-:Y:S01]  /*4dd0*/  @!P4 IMAD.IADD R202, R202, 0x1, -R5.reuse ;  /* 0x00000001cacac824 */ /* 0x100fe200078e0a05 */
[----:B------:R-:W-:Y:S02]  /*4de0*/  IABS R210, R8 ;  /* 0x0000000800d27213 */ /* 0x000fe40000000000 */
[----:B------:R-:W-:Y:S01]  /*4df0*/  ISETP.GE.AND P4, PT, R10, RZ, PT ;  /* 0x000000ff0a00720c */ /* 0x000fe20003f86270 */
[----:B------:R-:W-:Y:S01]  /*4e00*/  @!P6 IMAD.IADD R208, R208, 0x1, -R5 ;  /* 0x00000001d0d0e824 */ /* 0x000fe200078e0a05 */
[----:B------:R-:W-:Y:S01]  /*4e10*/  LOP3.LUT R14, R7, 0x7e, RZ, 0xfc, !PT ;  /* 0x0000007e070e7812 */ /* 0x000fe200078efcff */
[----:B------:R-:W-:Y:S01]  /*4e20*/  @!P3 IMAD.MOV R202, RZ, RZ, -R202 ;  /* 0x000000ffffcab224 */ /* 0x000fe200078e0aca */
[----:B------:R-:W-:Y:S01]  /*4e30*/  ISETP.GE.AND P3, PT, R8, RZ, PT ;  /* 0x000000ff0800720c */ /* 0x000fe20003f66270 */
[----:B------:R-:W-:Y:S01]  /*4e40*/  IMAD.HI.U32 R8, R6, R212, RZ ;  /* 0x000000d406087227 */ /* 0x000fe200078e00ff */
[----:B------:R-:W-:-:S02]  /*4e50*/  ISETP.GT.U32.AND P6, PT, R5, R208, PT ;  /* 0x000000d00500720c */ /* 0x000fc40003fc4070 */
[----:B------:R-:W-:Y:S01]  /*4e60*/  IABS R220, R14 ;  /* 0x0000000e00dc7213 */ /* 0x000fe20000000000 */
[--C-:B------:R-:W-:Y:S02]  /*4e70*/  @!P5 IMAD.IADD R206, R206, 0x1, -R5.reuse ;  /* 0x00000001ceced824 */ /* 0x100fe400078e0a05 */
[----:B------:R-:W-:Y:S02]  /*4e80*/  IMAD.MOV R8, RZ, RZ, -R8 ;  /* 0x000000ffff087224 */ /* 0x000fe400078e0a08 */
[----:B------:R-:W-:Y:S01]  /*4e90*/  @!P0 IMAD.IADD R204, R204, 0x1, -R5 ;  /* 0x00000001cccc8824 */ /* 0x000fe200078e0a05 */
[C---:B------:R-:W-:Y:S01]  /*4ea0*/  ISETP.GT.U32.AND P5, PT, R5.reuse, R206, PT ;  /* 0x000000ce0500720c */ /* 0x040fe20003fa4070 */
[C---:B------:R-:W-:Y:S02]  /*4eb0*/  IMAD R212, R5.reuse, R8, R212 ;  /* 0x0000000805d47224 */ /* 0x040fe400078e02d4 */
[----:B------:R-:W-:Y:S01]  /*4ec0*/  IMAD.HI.U32 R4, R6, R210, RZ ;  /* 0x000000d206047227 */ /* 0x000fe200078e00ff */
[----:B------:R-:W-:-:S03]  /*4ed0*/  ISETP.GT.U32.AND P0, PT, R5, R204, PT ;  /* 0x000000cc0500720c */ /* 0x000fc60003f04070 */
[----:B------:R-:W-:Y:S01]  /*4ee0*/  @!P6 IMAD.IADD R208, R208, 0x1, -R5 ;  /* 0x00000001d0d0e824 */ /* 0x000fe200078e0a05 */
[----:B------:R-:W-:Y:S01]  /*4ef0*/  ISETP.GT.U32.AND P6, PT, R5, R212, PT ;  /* 0x000000d40500720c */ /* 0x000fe20003fc4070 */
[----:B------:R-:W-:Y:S02]  /*4f00*/  IMAD.MOV R4, RZ, RZ, -R4 ;  /* 0x000000ffff047224 */ /* 0x000fe400078e0a04 */
[----:B------:R-:W-:-:S04]  /*4f10*/  IMAD.HI.U32 R10, R6, R214, RZ ;  /* 0x000000d6060a7227 */ /* 0x000fc800078e00ff */
[--C-:B------:R-:W-:Y:S01]  /*4f20*/  @!P5 IMAD.IADD R206, R206, 0x1, -R5.reuse ;  /* 0x00000001ceced824 */ /* 0x100fe200078e0a05 */
[----:B------:R-:W-:Y:S01]  /*4f30*/  ISETP.GE.AND P5, PT, R11, RZ, PT ;  /* 0x000000ff0b00720c */ /* 0x000fe20003fa6270 */
[----:B------:R-:W-:Y:S01]  /*4f40*/  IMAD R210, R5, R4, R210 ;  /* 0x0000000405d27224 */ /* 0x000fe200078e02d2 */
[----:B------:R-:W-:Y:S01]  /*4f50*/  LOP3.LUT R4, R7, 0x82, RZ, 0xfc, !PT ;  /* 0x0000008207047812 */ /* 0x000fe200078efcff */
[--C-:B------:R-:W-:Y:S01]  /*4f60*/  @!P0 IMAD.IADD R204, R204, 0x1, -R5.reuse ;  /* 0x00000001cccc8824 */ /* 0x100fe200078e0a05 */
[----:B------:R-:W-:Y:S01]  /*4f70*/  ISETP.GE.AND P0, PT, R13, RZ, PT ;  /* 0x000000ff0d00720c */ /* 0x000fe20003f06270 */
[----:B------:R-:W-:Y:S01]  /*4f80*/  @!P2 IMAD.MOV R206, RZ, RZ, -R206 ;  /* 0x000000ffffcea224 */ /* 0x000fe200078e0ace */
[C---:B------:R-:W-:Y:S01]  /*4f90*/  ISETP.GT.U32.AND P2, PT, R5.reuse, R210, PT ;  /* 0x000000d20500720c */ /* 0x040fe20003f44070 */
[----:B------:R-:W-:Y:S01]  /*4fa0*/  @!P6 IMAD.IADD R212, R212, 0x1, -R5 ;  /* 0x00000001d4d4e824 */ /* 0x000fe200078e0a05 */
[----:B------:R-:W-:Y:S01]  /*4fb0*/  IABS R216, R4 ;  /* 0x0000000400d87213 */ /* 0x000fe20000000000 */
[----:B------:R-:W-:Y:S01]  /*4fc0*/  @!P1 IMAD.MOV R204, RZ, RZ, -R204 ;  /* 0x000000ffffcc9224 */ /* 0x000fe200078e0acc */
[----:B------:R-:W-:Y:S01]  /*4fd0*/  ISETP.GE.AND P1, PT, R4, RZ, PT ;  /* 0x000000ff0400720c */ /* 0x000fe20003f26270 */
[----:B------:R-:W-:Y:S01]  /*4fe0*/  IMAD.MOV R10, RZ, RZ, -R10 ;  /* 0x000000ffff0a7224 */ /* 0x000fe200078e0a0a */
[----:B------:R-:W-:Y:S01]  /*4ff0*/  ISETP.GT.U32.AND P6, PT, R5, R212, PT ;  /* 0x000000d40500720c */ /* 0x000fe20003fc4070 */
[----:B------:R-:W-:Y:S01]  /*5000*/  IMAD.HI.U32 R4, R6, R216, RZ ;  /* 0x000000d806047227 */ /* 0x000fe200078e00ff */
[----:B------:R-:W-:-:S03]  /*5010*/  LOP3.LUT R13, R7, 0x80, RZ, 0xfc, !PT ;  /* 0x00000080070d7812 */ /* 0x000fc600078efcff */
[C---:B------:R-:W-:Y:S01]  /*5020*/  IMAD R214, R5.reuse, R10, R214 ;  /* 0x0000000a05d67224 */ /* 0x040fe200078e02d6 */
[----:B------:R-:W-:Y:S01]  /*5030*/  IABS R218, R13 ;  /* 0x0000000d00da7213 */ /* 0x000fe20000000000 */
[----:B------:R-:W-:Y:S02]  /*5040*/  IMAD.MOV R4, RZ, RZ, -R4 ;  /* 0x000000ffff047224 */ /* 0x000fe400078e0a04 */
[--C-:B------:R-:W-:Y:S02]  /*5050*/  @!P2 IMAD.IADD R210, R210, 0x1, -R5.reuse ;  /* 0x00000001d2d2a824 */ /* 0x100fe400078e0a05 */
[----:B------:R-:W-:Y:S01]  /*5060*/  @!P4 IMAD.MOV R208, RZ, RZ, -R208 ;  /* 0x000000ffffd0c224 */ /* 0x000fe200078e0ad0 */
[C---:B------:R-:W-:Y:S01]  /*5070*/  ISETP.GT.U32.AND P4, PT, R5.reuse, R214, PT ;  /* 0x000000d60500720c */ /* 0x040fe20003f84070 */
[C---:B------:R-:W-:Y:S01]  /*5080*/  IMAD R216, R5.reuse, R4, R216 ;  /* 0x0000000405d87224 */ /* 0x040fe200078e02d8 */
[----:B------:R-:W-:Y:S01]  /*5090*/  ISETP.GT.U32.AND P2, PT, R5, R210, PT ;  /* 0x000000d20500720c */ /* 0x000fe20003f44070 */
[----:B------:R-:W-:-:S02]  /*50a0*/  @!P6 IMAD.IADD R212, R212, 0x1, -R5 ;  /* 0x00000001d4d4e824 */ /* 0x000fc400078e0a05 */
[----:B------:R-:W-:Y:S01]  /*50b0*/  IMAD.HI.U32 R8, R6, R218, RZ ;  /* 0x000000da06087227 */ /* 0x000fe200078e00ff */
[----:B------:R-:W-:-:S03]  /*50c0*/  ISETP.GT.U32.AND P6, PT, R5, R216, PT ;  /* 0x000000d80500720c */ /* 0x000fc60003fc4070 */
[----:B------:R-:W-:-:S04]  /*50d0*/  IMAD.HI.U32 R11, R6, R222, RZ ;  /* 0x000000de060b7227 */ /* 0x000fc800078e00ff */
[----:B------:R-:W-:Y:S02]  /*50e0*/  IMAD.MOV R8, RZ, RZ, -R8 ;  /* 0x000000ffff087224 */ /* 0x000fe400078e0a08 */
[----:B------:R-:W-:Y:S02]  /*50f0*/  IMAD.MOV R11, RZ, RZ, -R11 ;  /* 0x000000ffff0b7224 */ /* 0x000fe400078e0a0b */
[C---:B------:R-:W-:Y:S02]  /*5100*/  IMAD R218, R5.reuse, R8, R218 ;  /* 0x0000000805da7224 */ /* 0x040fe400078e02da */
[----:B------:R-:W-:Y:S01]  /*5110*/  IMAD R222, R5, R11, R222 ;  /* 0x0000000b05de7224 */ /* 0x000fe200078e02de */
[----:B------:R-:W-:Y:S01]  /*5120*/  LOP3.LUT R11, R7, 0x7a, RZ, 0xfc, !PT ;  /* 0x0000007a070b7812 */ /* 0x000fe200078efcff */
[--C-:B------:R-:W-:Y:S01]  /*5130*/  @!P4 IMAD.IADD R214, R214, 0x1, -R5.reuse ;  /* 0x00000001d6d6c824 */ /* 0x100fe200078e0a05 */
[C---:B------:R-:W-:Y:S01]  /*5140*/  ISETP.GT.U32.AND P4, PT, R5.reuse, R218, PT ;  /* 0x000000da0500720c */ /* 0x040fe20003f84070 */
[--C-:B------:R-:W-:Y:S01]  /*5150*/  @!P2 IMAD.IADD R210, R210, 0x1, -R5.reuse ;  /* 0x00000001d2d2a824 */ /* 0x100fe200078e0a05 */
[----:B------:R-:W-:Y:S01]  /*5160*/  IABS R224, R11 ;  /* 0x0000000b00e07213 */ /* 0x000fe20000000000 */
[----:B------:R-:W-:Y:S01]  /*5170*/  @!P6 IMAD.IADD R216, R216, 0x1, -R5 ;  /* 0x00000001d8d8e824 */ /* 0x000fe200078e0a05 */
[----:B------:R-:W-:Y:S01]  /*5180*/  ISETP.GT.U32.AND P6, PT, R5, R214, PT ;  /* 0x000000d60500720c */ /* 0x000fe20003fc4070 */
[----:B------:R-:W-:Y:S01]  /*5190*/  IMAD.HI.U32 R10, R6, R220, RZ ;  /* 0x000000dc060a7227 */ /* 0x000fe200078e00ff */
[----:B------:R-:W-:-:S02]  /*51a0*/  ISETP.GE.AND P2, PT, R13, RZ, PT ;  /* 0x000000ff0d00720c */ /* 0x000fc40003f46270 */
[----:B------:R-:W-:Y:S01]  /*51b0*/  LOP3.LUT R13, R7, 0x78, RZ, 0xfc, !PT ;  /* 0x00000078070d7812 */ /* 0x000fe200078efcff */
[----:B------:R-:W-:Y:S01]  /*51c0*/  @!P3 IMAD.MOV R210, RZ, RZ, -R210 ;  /* 0x000000ffffd2b224 */ /* 0x000fe200078e0ad2 */
[----:B------:R-:W-:Y:S01]  /*51d0*/  ISETP.GT.U32.AND P3, PT, R5, R216, PT ;  /* 0x000000d80500720c */ /* 0x000fe20003f64070 */
[----:B------:R-:W-:Y:S01]  /*51e0*/  IMAD.MOV R10, RZ, RZ, -R10 ;  /* 0x000000ffff0a7224 */ /* 0x000fe200078e0a0a */
[----:B------:R-:W-:Y:S01]  /*51f0*/  IABS R226, R13 ;  /* 0x0000000d00e27213 */ /* 0x000fe20000000000 */
[----:B------:R-:W-:-:S04]  /*5200*/  IMAD.HI.U32 R4, R6, R224, RZ ;  /* 0x000000e006047227 */ /* 0x000fc800078e00ff */
[C---:B------:R-:W-:Y:S02]  /*5210*/  IMAD R220, R5.reuse, R10, R220 ;  /* 0x0000000a05dc7224 */ /* 0x040fe400078e02dc */
[----:B------:R-:W-:Y:S02]  /*5220*/  IMAD.MOV R4, RZ, RZ, -R4 ;  /* 0x000000ffff047224 */ /* 0x000fe400078e0a04 */
[--C-:B------:R-:W-:Y:S02]  /*5230*/  @!P4 IMAD.IADD R218, R218, 0x1, -R5.reuse ;  /* 0x00000001dadac824 */ /* 0x100fe400078e0a05 */
[----:B------:R-:W-:Y:S01]  /*5240*/  @!P5 IMAD.MOV R212, RZ, RZ, -R212 ;  /* 0x000000ffffd4d224 */ /* 0x000fe200078e0ad4 */
[C---:B------:R-:W-:Y:S01]  /*5250*/  ISETP.GT.U32.AND P5, PT, R5.reuse, R220, PT ;  /* 0x000000dc0500720c */ /* 0x040fe20003fa4070 */
        /* <DEDUP_REMOVED lines=8> */
[--C-:B------:R-:W-:Y:S01]  /*52e0*/  @!P5 IMAD.IADD R220, R220, 0x1, -R5.reuse ;  /* 0x00000001dcdcd824 */ /* 0x100fe200078e0a05 */
[----:B------:R-:W-:Y:S01]  /*52f0*/  ISETP.GE.AND P5, PT, R14, RZ, PT ;  /* 0x000000ff0e00720c */ /* 0x000fe20003fa6270 */
[----:B------:R-:W-:Y:S01]  /*5300*/  IMAD R226, R5, R10, R226 ;  /* 0x0000000a05e27224 */ /* 0x000fe200078e02e2 */
[C---:B------:R-:W-:Y:S01]  /*5310*/  LOP3.LUT R10, R7.reuse, 0x72, RZ, 0xfc, !PT ;  /* 0x00000072070a7812 */ /* 0x040fe200078efcff */
[--C-:B------:R-:W-:Y:S01]  /*5320*/  @!P6 IMAD.IADD R222, R222, 0x1, -R5.reuse ;  /* 0x00000001dedee824 */ /* 0x100fe200078e0a05 */
[----:B------:R-:W-:Y:S01]  /*5330*/  LOP3.LUT R14, R7, 0x70, RZ, 0xfc, !PT ;  /* 0x00000070070e7812 */ /* 0x000fe200078efcff */
[----:B------:R-:W-:Y:S01]  /*5340*/  IMAD.HI.U32 R4, R6, R228, RZ ;  /* 0x000000e406047227 */ /* 0x000fe200078e00ff */
[----:B------:R-:W-:Y:S02]  /*5350*/  IABS R232, R10 ;  /* 0x0000000a00e87213 */ /* 0x000fe40000000000 */
[----:B------:R-:W-:Y:S01]  /*5360*/  IABS R234, R14 ;  /* 0x0000000e00ea7213 */ /* 0x000fe20000000000 */
[--C-:B------:R-:W-:Y:S01]  /*5370*/  @!P4 IMAD.IADD R218, R218, 0x1, -R5.reuse ;  /* 0x00000001dadac824 */ /* 0x100fe200078e0a05 */
[C---:B------:R-:W-:Y:S01]  /*5380*/  ISETP.GT.U32.AND P4, PT, R5.reuse, R226, PT ;  /* 0x000000e20500720c */ /* 0x040fe20003f84070 */
[----:B------:R-:W-:Y:S01]  /*5390*/  @!P3 IMAD.IADD R224, R224, 0x1, -R5 ;  /* 0x00000001e0e0b824 */ /* 0x000fe200078e0a05 */
[C---:B------:R-:W-:Y:S01]  /*53a0*/  ISETP.GT.U32.AND P3, PT, R5.reuse, R220, PT ;  /* 0x000000dc0500720c */ /* 0x040fe20003f64070 */
[----:B------:R-:W-:Y:S01]  /*53b0*/  @!P0 IMAD.MOV R214, RZ, RZ, -R214 ;  /* 0x000000ffffd68224 */ /* 0x000fe200078e0ad6 */
[----:B------:R-:W-:Y:S01]  /*53c0*/  ISETP.GT.U32.AND P0, PT, R5, R222, PT ;  /* 0x000000de0500720c */ /* 0x000fe20003f04070 */
[----:B------:R-:W-:Y:S01]  /*53d0*/  IMAD.HI.U32 R8, R6, R230, RZ ;  /* 0x000000e606087227 */ /* 0x000fe200078e00ff */
[----:B------:R-:W-:-:S02]  /*53e0*/  ISETP.GE.AND P6, PT, R15, RZ, PT ;  /* 0x000000ff0f00720c */ /* 0x000fc40003fc6270 */
[----:B------:R-:W-:Y:S01]  /*53f0*/  LOP3.LUT R15, R7, 0x5c, RZ, 0xfc, !PT ;  /* 0x0000005c070f7812 */ /* 0x000fe200078efcff */
[----:B------:R-:W-:Y:S02]  /*5400*/  IMAD.MOV R4, RZ, RZ, -R4 ;  /* 0x000000ffff047224 */ /* 0x000fe400078e0a04 */
[----:B------:R-:W-:Y:S01]  /*5410*/  IMAD.MOV R8, RZ, RZ, -R8 ;  /* 0x000000ffff087224 */ /* 0x000fe200078e0a08 */
[----:B------:R-:W-:Y:S01]  /*5420*/  IABS R73, R15 ;  /* 0x0000000f00497213 */ /* 0x000fe20000000000 */
[C---:B------:R-:W-:Y:S02]  /*5430*/  IMAD R228, R5.reuse, R4, R228 ;  /* 0x0000000405e47224 */ /* 0x040fe400078e02e4 */
[----:B------:R-:W-:Y:S01]  /*5440*/  @!P1 IMAD.MOV R216, RZ, RZ, -R216 ;  /* 0x000000ffffd89224 */ /* 0x000fe200078e0ad8 */
[C---:B------:R-:W-:Y:S01]  /*5450*/  ISETP.GT.U32.AND P1, PT, R5.reuse, R224, PT ;  /* 0x000000e00500720c */ /* 0x040fe20003f24070 */
[C---:B------:R-:W-:Y:S02]  /*5460*/  IMAD R230, R5.reuse, R8, R230 ;  /* 0x0000000805e67224 */ /* 0x040fe400078e02e6 */
[----:B------:R-:W-:Y:S01]  /*5470*/  @!P2 IMAD.MOV R218, RZ, RZ, -R218 ;  /* 0x000000ffffdaa224 */ /* 0x000fe200078e0ada */
[----:B------:R-:W-:Y:S01]  /*5480*/  ISETP.GT.U32.AND P2, PT, R5, R228, PT ;  /* 0x000000e40500720c */ /* 0x000fe20003f44070 */
[----:B------:R-:W-:-:S02]  /*5490*/  @!P4 IMAD.IADD R226, R226, 0x1, -R5 ;  /* 0x00000001e2e2c824 */ /* 0x000fc400078e0a05 */
[--C-:B------:R-:W-:Y:S01]  /*54a0*/  @!P3 IMAD.IADD R220, R220, 0x1, -R5.reuse ;  /* 0x00000001dcdcb824 */ /* 0x100fe200078e0a05 */
[----:B------:R-:W-:Y:S01]  /*54b0*/  ISETP.GE.AND P3, PT, R11, RZ, PT ;  /* 0x000000ff0b00720c */ /* 0x000fe20003f66270 */
[--C-:B------:R-:W-:Y:S01]  /*54c0*/  @!P0 IMAD.IADD R222, R222, 0x1, -R5.reuse ;  /* 0x00000001dede8824 */ /* 0x100fe200078e0a05 */
[C---:B------:R-:W-:Y:S01]  /*54d0*/  ISETP.GT.U32.AND P0, PT, R5.reuse, R230, PT ;  /* 0x000000e60500720c */ /* 0x040fe20003f04070 */
[----:B------:R-:W-:Y:S01]  /*54e0*/  IMAD.HI.U32 R4, R6, R232, RZ ;  /* 0x000000e806047227 */ /* 0x000fe200078e00ff */
[----:B------:R-:W-:Y:S02]  /*54f0*/  ISETP.GT.U32.AND P4, PT, R5, R226, PT ;  /* 0x000000e20500720c */ /* 0x000fe40003f84070 */
[----:B------:R-:W-:Y:S01]  /*5500*/  LOP3.LUT R11, R7, 0x64, RZ, 0xfc, !PT ;  /* 0x00000064070b7812 */ /* 0x000fe200078efcff */
[----:B------:R-:W-:Y:S02]  /*5510*/  IMAD.MOV R4, RZ, RZ, -R4 ;  /* 0x000000ffff047224 */ /* 0x000fe400078e0a04 */
[----:B------:R-:W-:Y:S01]  /*5520*/  @!P1 IMAD.IADD R224, R224, 0x1, -R5 ;  /* 0x00000001e0e09824 */ /* 0x000fe200078e0a05 */
[----:B------:R-:W-:Y:S01]  /*5530*/  ISETP.GE.AND P1, PT, R13, RZ, PT ;  /* 0x000000ff0d00720c */ /* 0x000fe20003f26270 */
[----:B------:R-:W-:Y:S01]  /*5540*/  IMAD.HI.U32 R8, R6, R234, RZ ;  /* 0x000000ea06087227 */ /* 0x000fe200078e00ff */
[----:B------:R-:W-:-:S02]  /*5550*/  LOP3.LUT R13, R7, 0x60, RZ, 0xfc, !PT ;  /* 0x00000060070d7812 */ /* 0x000fc400078efcff */
[----:B------:R-:W-:Y:S01]  /*5560*/  IABS R246, R11 ;  /* 0x0000000b00f67213 */ /* 0x000fe20000000000 */
[--C-:B------:R-:W-:Y:S01]  /*5570*/  @!P2 IMAD.IADD R228, R228, 0x1, -R5.reuse ;  /* 0x00000001e4e4a824 */ /* 0x100fe200078e0a05 */
[----:B------:R-:W-:Y:S01]  /*5580*/  ISETP.GE.AND P2, PT, R19, RZ, PT ;  /* 0x000000ff1300720c */ /* 0x000fe20003f46270 */
[----:B------:R-:W-:Y:S01]  /*5590*/  IMAD R232, R5, R4, R232 ;  /* 0x0000000405e87224 */ /* 0x000fe200078e02e8 */
[----:B------:R-:W-:Y:S01]  /*55a0*/  LOP3.LUT R4, R7, 0x6e, RZ, 0xfc, !PT ;  /* 0x0000006e07047812 */ /* 0x000fe200078efcff */
[----:B------:R-:W-:Y:S01]  /*55b0*/  IMAD.MOV R8, RZ, RZ, -R8 ;  /* 0x000000ffff087224 */ /* 0x000fe200078e0a08 */
[----:B------:R-:W-:Y:S01]  /*55c0*/  IABS R250, R13 ;  /* 0x0000000d00fa7213 */ /* 0x000fe20000000000 */
[--C-:B------:R-:W-:Y:S01]  /*55d0*/  @!P0 IMAD.IADD R230, R230, 0x1, -R5.reuse ;  /* 0x00000001e6e68824 */ /* 0x100fe200078e0a05 */
[C---:B------:R-:W-:Y:S01]  /*55e0*/  ISETP.GT.U32.AND P0, PT, R5.reuse, R228, PT ;  /* 0x000000e40500720c */ /* 0x040fe20003f04070 */
[----:B------:R-:W-:Y:S01]  /*55f0*/  @!P3 IMAD.MOV R224, RZ, RZ, -R224 ;  /* 0x000000ffffe0b224 */ /* 0x000fe200078e0ae0 */
[C---:B------:R-:W-:Y:S01]  /*5600*/  ISETP.GT.U32.AND P3, PT, R5.reuse, R232, PT ;  /* 0x000000e80500720c */ /* 0x040fe20003f64070 */
[--C-:B------:R-:W-:Y:S01]  /*5610*/  @!P4 IMAD.IADD R226, R226, 0x1, -R5.reuse ;  /* 0x00000001e2e2c824 */ /* 0x100fe200078e0a05 */
[----:B------:R-:W-:Y:S01]  /*5620*/  ISETP.GE.AND P4, PT, R18, RZ, PT ;  /* 0x000000ff1200720c */ /* 0x000fe20003f86270 */
[----:B------:R-:W-:Y:S01]  /*5630*/  IMAD R234, R5, R8, R234 ;  /* 0x0000000805ea7224 */ /* 0x000fe200078e02ea */
[----:B------:R-:W-:Y:S01]  /*5640*/  LOP3.LUT R8, R7, 0x6c, RZ, 0xfc, !PT ;  /* 0x0000006c07087812 */ /* 0x000fe200078efcff */
[----:B------:R-:W-:Y:S01]  /*5650*/  @!P1 IMAD.MOV R226, RZ, RZ, -R226 ;  /* 0x000000ffffe29224 */ /* 0x000fe200078e0ae2 */
[----:B------:R-:W-:Y:S01]  /*5660*/  IABS R236, R4 ;  /* 0x0000000400ec7213 */ /* 0x000fe20000000000 */
[----:B------:R-:W-:Y:S01]  /*5670*/  @!P6 IMAD.MOV R222, RZ, RZ, -R222 ;  /* 0x000000ffffdee224 */ /* 0x000fe200078e0ade */
[C---:B------:R-:W-:Y:S01]  /*5680*/  ISETP.GT.U32.AND P1, PT, R5.reuse, R234, PT ;  /* 0x000000ea0500720c */ /* 0x040fe20003f24070 */
[----:B------:R-:W-:Y:S01]  /*5690*/  @!P5 IMAD.MOV R220, RZ, RZ, -R220 ;  /* 0x000000ffffdcd224 */ /* 0x000fe200078e0adc */
[C---:B------:R-:W-:Y:S01]  /*56a0*/  ISETP.GT.U32.AND P6, PT, R5.reuse, R230, PT ;  /* 0x000000e60500720c */ /* 0x040fe20003fc4070 */
[--C-:B------:R-:W-:Y:S01]  /*56b0*/  @!P0 IMAD.IADD R228, R228, 0x1, -R5.reuse ;  /* 0x00000001e4e48824 */ /* 0x100fe200078e0a05 */
[----:B------:R-:W-:Y:S01]  /*56c0*/  IABS R238, R8 ;  /* 0x0000000800ee7213 */ /* 0x000fe20000000000 */
[----:B------:R-:W-:Y:S01]  /*56d0*/  @!P3 IMAD.IADD R232, R232, 0x1, -R5 ;  /* 0x00000001e8e8b824 */ /* 0x000fe200078e0a05 */
[----:B------:R-:W-:Y:S01]  /*56e0*/  ISETP.GE.AND P5, PT, R10, RZ, PT ;  /* 0x000000ff0a00720c */ /* 0x000fe20003fa6270 */
[----:B------:R-:W-:Y:S01]  /*56f0*/  @!P4 IMAD.MOV R228, RZ, RZ, -R228 ;  /* 0x000000ffffe4c224 */ /* 0x000fe200078e0ae4 */
[----:B------:R-:W-:Y:S01]  /*5700*/  ISETP.GE.AND P3, PT, R8, RZ, PT ;  /* 0x000000ff0800720c */ /* 0x000fe20003f66270 */
[----:B------:R-:W-:Y:S01]  /*5710*/  IMAD.HI.U32 R8, R6, R238, RZ ;  /* 0x000000ee06087227 */ /* 0x000fe200078e00ff */
[----:B------:R-:W-:-:S02]  /*5720*/  ISETP.GT.U32.AND P4, PT, R5, R232, PT ;  /* 0x000000e80500720c */ /* 0x000fc40003f84070 */
[----:B------:R-:W-:Y:S01]  /*5730*/  LOP3.LUT R10, R7, 0x6a, RZ, 0xfc, !PT ;  /* 0x0000006a070a7812 */ /* 0x000fe200078efcff */
[--C-:B------:R-:W-:Y:S01]  /*5740*/  @!P1 IMAD.IADD R234, R234, 0x1, -R5.reuse ;  /* 0x00000001eaea9824 */ /* 0x100fe200078e0a05 */
[----:B------:R-:W-:Y:S01]  /*5750*/  ISETP.GE.AND P0, PT, R14, RZ, PT ;  /* 0x000000ff0e00720c */ /* 0x000fe20003f06270 */
[--C-:B------:R-:W-:Y:S01]  /*5760*/  @!P6 IMAD.IADD R230, R230, 0x1, -R5.reuse ;  /* 0x00000001e6e6e824 */ /* 0x100fe200078e0a05 */
[----:B------:R-:W-:Y:S01]  /*5770*/  ISETP.GE.AND P6, PT, R4, RZ, PT ;  /* 0x000000ff0400720c */ /* 0x000fe20003fc6270 */
[----:B------:R-:W-:Y:S01]  /*5780*/  IMAD.HI.U32 R4, R6, R236, RZ ;  /* 0x000000ec06047227 */ /* 0x000fe200078e00ff */
[----:B------:R-:W-:Y:S02]  /*5790*/  ISETP.GT.U32.AND P1, PT, R5, R234, PT ;  /* 0x000000ea0500720c */ /* 0x000fe40003f24070 */
[----:B------:R-:W-:Y:S01]  /*57a0*/  IABS R240, R10 ;  /* 0x0000000a00f07213 */ /* 0x000fe20000000000 */
[----:B------:R-:W-:Y:S01]  /*57b0*/  IMAD.MOV R8, RZ, RZ, -R8 ;  /* 0x000000ffff087224 */ /* 0x000fe200078e0a08 */
[C---:B------:R-:W-:Y:S01]  /*57c0*/  LOP3.LUT R14, R7.reuse, 0x5e, RZ, 0xfc, !PT ;  /* 0x0000005e070e7812 */ /* 0x040fe200078efcff */
[----:B------:R-:W-:Y:S01]  /*57d0*/  IMAD.MOV R4, RZ, RZ, -R4 ;  /* 0x000000ffff047224 */ /* 0x000fe200078e0a04 */
[----:B------:R-:W-:Y:S01]  /*57e0*/  LOP3.LUT R18, R7, 0x20, RZ, 0xfc, !PT ;  /* 0x0000002007127812 */ /* 0x000fe200078efcff */
[----:B------:R-:W-:Y:S01]  /*57f0*/  IMAD R238, R5, R8, R238 ;  /* 0x0000000805ee7224 */ /* 0x000fe200078e02ee */
[----:B------:R-:W-:Y:S01]  /*5800*/  LOP3.LUT R8, R7, 0x66, RZ, 0xfc, !PT ;  /* 0x0000006607087812 */ /* 0x000fe200078efcff */
[--C-:B------:R-:W-:Y:S01]  /*5810*/  @!P4 IMAD.IADD R232, R232, 0x1, -R5.reuse ;  /* 0x00000001e8e8c824 */ /* 0x100fe200078e0a05 */
[----:B------:R-:W-:Y:S01]  /*5820*/  IABS R252, R14 ;  /* 0x0000000e00fc7213 */ /* 0x000fe20000000000 */
[----:B------:R-:W-:Y:S01]  /*5830*/  IMAD R236, R5, R4, R236 ;  /* 0x0000000405ec7224 */ /* 0x000fe200078e02ec */
[----:B------:R-:W-:Y:S01]  /*5840*/  LOP3.LUT R4, R7, 0x68, RZ, 0xfc, !PT ;  /* 0x0000006807047812 */ /* 0x000fe200078efcff */
[----:B------:R-:W-:Y:S01]  /*5850*/  @!P5 IMAD.MOV R232, RZ, RZ, -R232 ;  /* 0x000000ffffe8d224 */ /* 0x000fe200078e0ae8 */
[C---:B------:R-:W-:Y:S01]  /*5860*/  ISETP.GT.U32.AND P5, PT, R5.reuse, R238, PT ;  /* 0x000000ee0500720c */ /* 0x040fe20003fa4070 */
[----:B------:R-:W-:Y:S01]  /*5870*/  @!P1 IMAD.IADD R234, R234, 0x1, -R5 ;  /* 0x00000001eaea9824 */ /* 0x000fe200078e0a05 */
[----:B------:R-:W-:Y:S01]  /*5880*/  ISETP.GE.AND P1, PT, R4, RZ, PT ;  /* 0x000000ff0400720c */ /* 0x000fe20003f26270 */
[----:B------:R-:W-:Y:S01]  /*5890*/  @!P2 IMAD.MOV R230, RZ, RZ, -R230 ;  /* 0x000000ffffe6a224 */ /* 0x000fe200078e0ae6 */
[----:B------:R-:W-:Y:S01]  /*58a0*/  IABS R242, R4 ;  /* 0x0000000400f27213 */ /* 0x000fe20000000000 */
[----:B------:R-:W-:Y:S01]  /*58b0*/  IMAD.HI.U32 R4, R6, R240, RZ ;  /* 0x000000f006047227 */ /* 0x000fe200078e00ff */
[----:B------:R-:W-:-:S02]  /*58c0*/  ISETP.GT.U32.AND P4, PT, R5, R236, PT ;  /* 0x000000ec0500720c */ /* 0x000fc40003f84070 */
[----:B------:R-:W-:Y:S01]  /*58d0*/  ISETP.GE.AND P2, PT, R10, RZ, PT ;  /* 0x000000ff0a00720c */ /* 0x000fe20003f46270 */
[----:B------:R-:W-:Y:S01]  /*58e0*/  IMAD.MOV R10, RZ, RZ, -R4 ;  /* 0x000000ffff0a7224 */ /* 0x000fe200078e0a04 */
[----:B------:R-:W-:Y:S01]  /*58f0*/  IABS R244, R8 ;  /* 0x0000000800f47213 */ /* 0x000fe20000000000 */
[----:B------:R-:W-:Y:S01]  /*5900*/  IMAD.HI.U32 R4, R6, R242, RZ ;  /* 0x000000f206047227 */ /* 0x000fe200078e00ff */
[----:B------:R-:W-:-:S03]  /*5910*/  IABS R66, R18 ;  /* 0x0000001200427213 */ /* 0x000fc60000000000 */
[--C-:B------:R-:W-:Y:S02]  /*5920*/  @!P5 IMAD.IADD R238, R238, 0x1, -R5.reuse ;  /* 0x00000001eeeed824 */ /* 0x100fe400078e0a05 */
[----:B------:R-:W-:Y:S02]  /*5930*/  IMAD.MOV R4, RZ, RZ, -R4 ;  /* 0x000000ffff047224 */ /* 0x000fe400078e0a04 */
[----:B------:R-:W-:Y:S01]  /*5940*/  @!P4 IMAD.IADD R236, R236, 0x1, -R5 ;  /* 0x00000001ececc824 */ /* 0x000fe200078e0a05 */
[C---:B------:R-:W-:Y:S01]  /*5950*/  ISETP.GT.U32.AND P5, PT, R5.reuse, R238, PT ;  /* 0x000000ee0500720c */ /* 0x040fe20003fa4070 */
[C---:B------:R-:W-:Y:S02]  /*5960*/  IMAD R242, R5.reuse, R4, R242 ;  /* 0x0000000405f27224 */ /* 0x040fe400078e02f2 */
[----:B------:R-:W-:Y:S01]  /*5970*/  IMAD.HI.U32 R4, R6, R244, RZ ;  /* 0x000000f406047227 */ /* 0x000fe200078e00ff */
[----:B------:R-:W-:-:S03]  /*5980*/  ISETP.GT.U32.AND P4, PT, R5, R236, PT ;  /* 0x000000ec0500720c */ /* 0x000fc60003f84070 */
[----:B------:R-:W-:Y:S02]  /*5990*/  IMAD.MOV R4, RZ, RZ, -R4 ;  /* 0x000000ffff047224 */ /* 0x000fe400078e0a04 */
[----:B------:R-:W-:Y:S01]  /*59a0*/  IMAD R240, R5, R10, R240 ;  /* 0x0000000a05f07224 */ /* 0x000fe200078e02f0 */
[----:B------:R-:W-:Y:S01]  /*59b0*/  LOP3.LUT R10, R7, 0x62, RZ, 0xfc, !PT ;  /* 0x00000062070a7812 */ /* 0x000fe200078efcff */
[C---:B------:R-:W-:Y:S02]  /*59c0*/  IMAD R244, R5.reuse, R4, R244 ;  /* 0x0000000405f47224 */ /* 0x040fe400078e02f4 */
[--C-:B------:R-:W-:Y:S01]  /*59d0*/  @!P5 IMAD.IADD R238, R238, 0x1, -R5.reuse ;  /* 0x00000001eeeed824 */ /* 0x100fe200078e0a05 */
[----:B------:R-:W-:Y:S01]  /*59e0*/  IABS R248, R10 ;  /* 0x0000000a00f87213 */ /* 0x000fe20000000000 */
[----:B------:R-:W-:Y:S01]  /*59f0*/  @!P0 IMAD.MOV R234, RZ, RZ, -R234 ;  /* 0x000000ffffea8224 */ /* 0x000fe200078e0aea */
[C---:B------:R-:W-:Y:S01]  /*5a00*/  ISETP.GT.U32.AND P5, PT, R5.reuse, R244, PT ;  /* 0x000000f40500720c */ /* 0x040fe20003fa4070 */
[----:B------:R-:W-:Y:S01]  /*5a10*/  @!P4 IMAD.IADD R236, R236, 0x1, -R5 ;  /* 0x00000001ececc824 */ /* 0x000fe200078e0a05 */
[----:B------:R-:W-:Y:S01]  /*5a20*/  ISETP.GE.AND P0, PT, R8, RZ, PT ;  /* 0x000000ff0800720c */ /* 0x000fe20003f06270 */
[----:B------:R-:W-:Y:S01]  /*5a30*/  IMAD.HI.U32 R4, R6, R248, RZ ;  /* 0x000000f806047227 */ /* 0x000fe200078e00ff */
[----:B------:R-:W-:-:S03]  /*5a40*/  ISETP.GT.U32.AND P4, PT, R5, R240, PT ;  /* 0x000000f00500720c */ /* 0x000fc60003f84070 */
[----:B------:R-:W-:Y:S01]  /*5a50*/  @!P6 IMAD.MOV R236, RZ, RZ, -R236 ;  /* 0x000000ffffece224 */ /* 0x000fe200078e0aec */
[C---:B------:R-:W-:Y:S01]  /*5a60*/  ISETP.GT.U32.AND P6, PT, R5.reuse, R242, PT ;  /* 0x000000f20500720c */ /* 0x040fe20003fc4070 */
[----:B------:R-:W-:Y:S02]  /*5a70*/  IMAD.MOV R4, RZ, RZ, -R4 ;  /* 0x000000ffff047224 */ /* 0x000fe400078e0a04 */
[----:B------:R-:W-:Y:S02]  /*5a80*/  @!P3 IMAD.MOV R238, RZ, RZ, -R238 ;  /* 0x000000ffffeeb224 */ /* 0x000fe400078e0aee */
[----:B------:R-:W-:Y:S02]  /*5a90*/  @!P5 IMAD.IADD R244, R244, 0x1, -R5 ;  /* 0x00000001f4f4d824 */ /* 0x000fe400078e0a05 */
[C---:B------:R-:W-:Y:S02]  /*5aa0*/  IMAD R248, R5.reuse, R4, R248 ;  /* 0x0000000405f87224 */ /* 0x040fe400078e02f8 */
[----:B------:R-:W-:Y:S01]  /*5ab0*/  IMAD.HI.U32 R4, R6, R250, RZ ;  /* 0x000000fa06047227 */ /* 0x000fe200078e00ff */
[----:B------:R-:W-:-:S03]  /*5ac0*/  ISETP.GT.U32.AND P3, PT, R5, R244, PT ;  /* 0x000000f40500720c */ /* 0x000fc60003f64070 */
[----:B------:R-:W-:Y:S02]  /*5ad0*/  @!P6 IMAD.IADD R242, R242, 0x1, -R5 ;  /* 0x00000001f2f2e824 */ /* 0x000fe400078e0a05 */
[----:B------:R-:W-:-:S03]  /*5ae0*/  IMAD.HI.U32 R8, R6, R246, RZ ;  /* 0x000000f606087227 */ /* 0x000fc600078e00ff */
[C---:B------:R-:W-:Y:S01]  /*5af0*/  ISETP.GT.U32.AND P5, PT, R5.reuse, R242, PT ;  /* 0x000000f20500720c */ /* 0x040fe20003fa4070 */
[----:B------:R-:W-:Y:S02]  /*5b00*/  IMAD.MOV R4, RZ, RZ, -R4 ;  /* 0x000000ffff047224 */ /* 0x000fe400078e0a04 */
[----:B------:R-:W-:Y:S02]  /*5b10*/  IMAD.MOV R8, RZ, RZ, -R8 ;  /* 0x000000ffff087224 */ /* 0x000fe400078e0a08 */
[C---:B------:R-:W-:Y:S02]  /*5b20*/  IMAD R250, R5.reuse, R4, R250 ;  /* 0x0000000405fa7224 */ /* 0x040fe400078e02fa */
[C---:B------:R-:W-:Y:S02]  /*5b30*/  IMAD R246, R5.reuse, R8, R246 ;  /* 0x0000000805f67224 */ /* 0x040fe400078e02f6 */
[--C-:B------:R-:W-:Y:S01]  /*5b40*/  @!P3 IMAD.IADD R244, R244, 0x1, -R5.reuse ;  /* 0x00000001f4f4b824 */ /* 0x100fe200078e0a05 */
[C---:B------:R-:W-:Y:S01]  /*5b50*/  ISETP.GT.U32.AND P3, PT, R5.reuse, R250, PT ;  /* 0x000000fa0500720c */ /* 0x040fe20003f64070 */
[--C-:B------:R-:W-:Y:S01]  /*5b60*/  @!P4 IMAD.IADD R240, R240, 0x1, -R5.reuse ;  /* 0x00000001f0f0c824 */ /* 0x100fe200078e0a05 */
[----:B------:R-:W-:Y:S01]  /*5b70*/  ISETP.GT.U32.AND P4, PT, R5, R246, PT ;  /* 0x000000f60500720c */ /* 0x000fe20003f84070 */
[----:B------:R-:W-:Y:S01]  /*5b80*/  @!P5 IMAD.IADD R242, R242, 0x1, -R5 ;  /* 0x00000001f2f2d824 */ /* 0x000fe200078e0a05 */
[----:B------:R-:W-:Y:S01]  /*5b90*/  ISETP.GE.AND P5, PT, R11, RZ, PT ;  /* 0x000000ff0b00720c */ /* 0x000fe20003fa6270 */
[----:B------:R-:W-:Y:S01]  /*5ba0*/  IMAD.HI.U32 R4, R6, R252, RZ ;  /* 0x000000fc06047227 */ /* 0x000fe200078e00ff */
[----:B------:R-:W-:-:S02]  /*5bb0*/  ISETP.GT.U32.AND P6, PT, R5, R240, PT ;  /* 0x000000f00500720c */ /* 0x000fc40003fc4070 */
[----:B------:R-:W-:Y:S01]  /*5bc0*/  LOP3.LUT R11, R7, 0x5a, RZ, 0xfc, !PT ;  /* 0x0000005a070b7812 */ /* 0x000fe200078efcff */
[----:B------:R-:W-:Y:S02]  /*5bd0*/  IMAD.MOV R4, RZ, RZ, -R4 ;  /* 0x000000ffff047224 */ /* 0x000fe400078e0a04 */
[----:B------:R-:W-:Y:S01]  /*5be0*/  @!P1 IMAD.MOV R242, RZ, RZ, -R242 ;  /* 0x000000fffff29224 */ /* 0x000fe200078e0af2 */
[----:B------:R-:W-:Y:S01]  /*5bf0*/  IABS R71, R11 ;  /* 0x0000000b00477213 */ /* 0x000fe20000000000 */
[--C-:B------:R-:W-:Y:S02]  /*5c00*/  @!P3 IMAD.IADD R250, R250, 0x1, -R5.reuse ;  /* 0x00000001fafab824 */ /* 0x100fe400078e0a05 */
[----:B------:R-:W-:Y:S02]  /*5c10*/  @!P4 IMAD.IADD R246, R246, 0x1, -R5 ;  /* 0x00000001f6f6c824 */ /* 0x000fe400078e0a05 */
[C---:B------:R-:W-:Y:S01]  /*5c20*/  IMAD R252, R5.reuse, R4, R252 ;  /* 0x0000000405fc7224 */ /* 0x040fe200078e02fc */
[C---:B------:R-:W-:Y:S01]  /*5c30*/  ISETP.GT.U32.AND P1, PT, R5.reuse, R250, PT ;  /* 0x000000fa0500720c */ /* 0x040fe20003f24070 */
[----:B------:R-:W-:Y:S01]  /*5c40*/  IMAD.HI.U32 R4, R6, R71, RZ ;  /* 0x0000004706047227 */ /* 0x000fe200078e00ff */
[----:B------:R-:W-:-:S02]  /*5c50*/  ISETP.GT.U32.AND P4, PT, R5, R246, PT ;  /* 0x000000f60500720c */ /* 0x000fc40003f84070 */
[C---:B------:R-:W-:Y:S01]  /*5c60*/  ISETP.GT.U32.AND P3, PT, R5.reuse, R252, PT ;  /* 0x000000fc0500720c */ /* 0x040fe20003f64070 */
[----:B------:R-:W-:Y:S01]  /*5c70*/  @!P6 IMAD.IADD R240, R240, 0x1, -R5 ;  /* 0x00000001f0f0e824 */ /* 0x000fe200078e0a05 */
[----:B------:R-:W-:Y:S01]  /*5c80*/  ISETP.GT.U32.AND P6, PT, R5, R248, PT ;  /* 0x000000f80500720c */ /* 0x000fe20003fc4070 */
[----:B------:R-:W-:Y:S02]  /*5c90*/  IMAD.MOV R4, RZ, RZ, -R4 ;  /* 0x000000ffff047224 */ /* 0x000fe400078e0a04 */
[----:B------:R-:W-:-:S04]  /*5ca0*/  IMAD.HI.U32 R8, R6, R73, RZ ;  /* 0x0000004906087227 */ /* 0x000fc800078e00ff */
[C---:B------:R-:W-:Y:S02]  /*5cb0*/  IMAD R71, R5.reuse, R4, R71 ;  /* 0x0000000405477224 */ /* 0x040fe400078e0247 */
[--C-:B------:R-:W-:Y:S02]  /*5cc0*/  @!P1 IMAD.IADD R250, R250, 0x1, -R5.reuse ;  /* 0x00000001fafa9824 */ /* 0x100fe400078e0a05 */
[----:B------:R-:W-:Y:S01]  /*5cd0*/  IMAD.MOV R8, RZ, RZ, -R8 ;  /* 0x000000ffff087224 */ /* 0x000fe200078e0a08 */
[----:B------:R-:W-:Y:S01]  /*5ce0*/  ISETP.GT.U32.AND P1, PT, R5, R71, PT ;  /* 0x000000470500720c */ /* 0x000fe20003f24070 */
[--C-:B------:R-:W-:Y:S01]  /*5cf0*/  @!P4 IMAD.IADD R246, R246, 0x1, -R5.reuse ;  /* 0x00000001f6f6c824 */ /* 0x100fe200078e0a05 */
[----:B------:R-:W-:Y:S01]  /*5d00*/  ISETP.GE.AND P4, PT, R10, RZ, PT ;  /* 0x000000ff0a00720c */ /* 0x000fe20003f86270 */
[----:B------:R-:W-:Y:S01]  /*5d10*/  @!P6 IMAD.IADD R248, R248, 0x1, -R5 ;  /* 0x00000001f8f8e824 */ /* 0x000fe200078e0a05 */
[----:B------:R-:W-:Y:S01]  /*5d20*/  LOP3.LUT R10, R7, 0x58, RZ, 0xfc, !PT ;  /* 0x00000058070a7812 */ /* 0x000fe200078efcff */
[----:B------:R-:W-:Y:S01]  /*5d30*/  IMAD R73, R5, R8, R73 ;  /* 0x0000000805497224 */ /* 0x000fe200078e0249 */
[----:B------:R-:W-:Y:S01]  /*5d40*/  ISETP.GE.AND P6, PT, R13, RZ, PT ;  /* 0x000000ff0d00720c */ /* 0x000fe20003fc6270 */
[----:B------:R-:W-:Y:S01]  /*5d50*/  @!P2 IMAD.MOV R240, RZ, RZ, -R240 ;  /* 0x000000fffff0a224 */ /* 0x000fe200078e0af0 */
[C---:B------:R-:W-:Y:S01]  /*5d60*/  ISETP.GT.U32.AND P2, PT, R5.reuse, R248, PT ;  /* 0x000000f80500720c */ /* 0x040fe20003f44070 */
[----:B------:R-:W-:Y:S01]  /*5d70*/  @!P5 IMAD.MOV R246, RZ, RZ, -R246 ;  /* 0x000000fffff6d224 */ /* 0x000fe200078e0af6 */
[----:B------:R-:W-:Y:S01]  /*5d80*/  IABS R69, R10 ;  /* 0x0000000a00457213 */ /* 0x000fe20000000000 */
[--C-:B------:R-:W-:Y:S01]  /*5d90*/  @!P3 IMAD.IADD R252, R252, 0x1, -R5.reuse ;  /* 0x00000001fcfcb824 */ /* 0x100fe200078e0a05 */
[----:B------:R-:W-:Y:S01]  /*5da0*/  ISETP.GT.U32.AND P5, PT, R5, R73, PT ;  /* 0x000000490500720c */ /* 0x000fe20003fa4070 */
[----:B------:R-:W-:Y:S01]  /*5db0*/  @!P1 IMAD.IADD R71, R71, 0x1, -R5 ;  /* 0x0000000147479824 */ /* 0x000fe200078e0a05 */
[----:B------:R-:W-:Y:S01]  /*5dc0*/  LOP3.LUT R13, R7, 0x56, RZ, 0xfc, !PT ;  /* 0x00000056070d7812 */ /* 0x000fe200078efcff */
[----:B------:R-:W-:Y:S01]  /*5dd0*/  IMAD.HI.U32 R4, R6, R69, RZ ;  /* 0x0000004506047227 */ /* 0x000fe200078e00ff */
[----:B------:R-:W-:-:S02]  /*5de0*/  ISETP.GE.AND P3, PT, R11, RZ, PT ;  /* 0x000000ff0b00720c */ /* 0x000fc40003f66270 */
[----:B------:R-:W-:Y:S01]  /*5df0*/  IABS R67, R13 ;  /* 0x0000000d00437213 */ /* 0x000fe20000000000 */
[----:B------:R-:W-:Y:S01]  /*5e00*/  IMAD.MOV R8, RZ, RZ, -R4 ;  /* 0x000000ffff087224 */ /* 0x000fe200078e0a04 */
[----:B------:R-:W-:Y:S01]  /*5e10*/  ISETP.GT.U32.AND P1, PT, R5, R71, PT ;  /* 0x000000470500720c */ /* 0x000fe20003f24070 */
[--C-:B------:R-:W-:Y:S01]  /*5e20*/  @!P2 IMAD.IADD R248, R248, 0x1, -R5.reuse ;  /* 0x00000001f8f8a824 */ /* 0x100fe200078e0a05 */
[----:B------:R-:W-:Y:S01]  /*5e30*/  LOP3.LUT R11, R7, 0x54, RZ, 0xfc, !PT ;  /* 0x00000054070b7812 */ /* 0x000fe200078efcff */
[----:B------:R-:W-:Y:S01]  /*5e40*/  IMAD.HI.U32 R4, R6, R67, RZ ;  /* 0x0000004306047227 */ /* 0x000fe200078e00ff */
[----:B------:R-:W-:Y:S02]  /*5e50*/  ISETP.GE.AND P2, PT, R15, RZ, PT ;  /* 0x000000ff0f00720c */ /* 0x000fe40003f46270 */
[----:B------:R-:W-:Y:S01]  /*5e60*/  IABS R65, R11 ;  /* 0x0000000b00417213 */ /* 0x000fe20000000000 */
[----:B------:R-:W-:Y:S01]  /*5e70*/  @!P5 IMAD.IADD R73, R73, 0x1, -R5 ;  /* 0x000000014949d824 */ /* 0x000fe200078e0a05 */
[----:B------:R-:W-:Y:S01]  /*5e80*/  ISETP.GT.U32.AND P5, PT, R5, R252, PT ;  /* 0x000000fc0500720c */ /* 0x000fe20003fa4070 */
[----:B------:R-:W-:Y:S01]  /*5e90*/  IMAD.MOV R4, RZ, RZ, -R4 ;  /* 0x000000ffff047224 */ /* 0x000fe200078e0a04 */
[----:B------:R-:W-:Y:S01]  /*5ea0*/  LOP3.LUT R15, R7, 0x38, RZ, 0xfc, !PT ;  /* 0x00000038070f7812 */ /* 0x000fe200078efcff */
[----:B------:R-:W-:Y:S01]  /*5eb0*/  @!P4 IMAD.MOV R248, RZ, RZ, -R248 ;  /* 0x000000fffff8c224 */ /* 0x000fe200078e0af8 */
[C---:B------:R-:W-:Y:S01]  /*5ec0*/  ISETP.GT.U32.AND P4, PT, R5.reuse, R73, PT ;  /* 0x000000490500720c */ /* 0x040fe20003f84070 */
[----:B------:R-:W-:Y:S01]  /*5ed0*/  IMAD R67, R5, R4, R67 ;  /* 0x0000000405437224 */ /* 0x000fe200078e0243 */
[----:B------:R-:W-:Y:S01]  /*5ee0*/  IABS R84, R15 ;  /* 0x0000000f00547213 */ /* 0x000fe20000000000 */
[----:B------:R-:W-:-:S02]  /*5ef0*/  @!P1 IMAD.IADD R71, R71, 0x1, -R5 ;  /* 0x0000000147479824 */ /* 0x000fc400078e0a05 */
[----:B------:R-:W-:Y:S01]  /*5f00*/  IMAD.HI.U32 R4, R6, R65, RZ ;  /* 0x0000004106047227 */ /* 0x000fe200078e00ff */
[----:B------:R-:W-:-:S03]  /*5f10*/  ISETP.GT.U32.AND P1, PT, R5, R67, PT ;  /* 0x000000430500720c */ /* 0x000fc60003f24070 */
[----:B------:R-:W-:Y:S02]  /*5f20*/  IMAD R69, R5, R8, R69 ;  /* 0x0000000805457224 */ /* 0x000fe400078e0245 */
[----:B------:R-:W-:Y:S02]  /*5f30*/  IMAD.MOV R4, RZ, RZ, -R4 ;  /* 0x000000ffff047224 */ /* 0x000fe400078e0a04 */
[--C-:B------:R-:W-:Y:S01]  /*5f40*/  @!P4 IMAD.IADD R73, R73, 0x1, -R5.reuse ;  /* 0x000000014949c824 */ /* 0x100fe200078e0a05 */
[----:B------:R-:W-:Y:S01]  /*5f50*/  ISETP.GE.AND P4, PT, R10, RZ, PT ;  /* 0x000000ff0a00720c */ /* 0x000fe20003f86270 */
[--C-:B------:R-:W-:Y:S01]  /*5f60*/  @!P5 IMAD.IADD R252, R252, 0x1, -R5.reuse ;  /* 0x00000001fcfcd824 */ /* 0x100fe200078e0a05 */
[----:B------:R-:W-:Y:S01]  /*5f70*/  LOP3.LUT R10, R7, 0x50, RZ, 0xfc, !PT ;  /* 0x00000050070a7812 */ /* 0x000fe200078efcff */
[----:B------:R-:W-:Y:S01]  /*5f80*/  @!P6 IMAD.MOV R250, RZ, RZ, -R250 ;  /* 0x000000fffffae224 */ /* 0x000fe200078e0afa */
[----:B------:R-:W-:Y:S01]  /*5f90*/  ISETP.GT.U32.AND P5, PT, R5, R69, PT ;  /* 0x000000450500720c */ /* 0x000fe20003fa4070 */
[----:B------:R-:W-:Y:S01]  /*5fa0*/  @!P1 IMAD.IADD R67, R67, 0x1, -R5 ;  /* 0x0000000143439824 */ /* 0x000fe200078e0a05 */
[----:B------:R-:W-:Y:S01]  /*5fb0*/  IABS R61, R10 ;  /* 0x0000000a003d7213 */ /* 0x000fe20000000000 */
[----:B------:R-:W-:-:S02]  /*5fc0*/  IMAD R65, R5, R4, R65 ;  /* 0x0000000405417224 */ /* 0x000fc400078e0241 */
[----:B------:R-:W-:Y:S01]  /*5fd0*/  @!P0 IMAD.MOV R244, RZ, RZ, -R244 ;  /* 0x000000fffff48224 */ /* 0x000fe200078e0af4 */
[----:B------:R-:W-:Y:S01]  /*5fe0*/  ISETP.GT.U32.AND P6, PT, R5, R67, PT ;  /* 0x000000430500720c */ /* 0x000fe20003fc4070 */
[----:B------:R-:W-:Y:S01]  /*5ff0*/  IMAD.HI.U32 R4, R6, R61, RZ ;  /* 0x0000003d06047227 */ /* 0x000fe200078e00ff */
[----:B------:R-:W-:Y:S02]  /*6000*/  ISETP.GE.AND P0, PT, R14, RZ, PT ;  /* 0x000000ff0e00720c */ /* 0x000fe40003f06270 */
[----:B------:R-:W-:Y:S01]  /*6010*/  LOP3.LUT R14, R7, 0x52, RZ, 0xfc, !PT ;  /* 0x00000052070e7812 */ /* 0x000fe200078efcff */
[----:B------:R-:W-:Y:S02]  /*6020*/  IMAD.MOV R4, RZ, RZ, -R4 ;  /* 0x000000ffff047224 */ /* 0x000fe400078e0a04 */
[----:B------:R-:W-:Y:S01]  /*6030*/  @!P5 IMAD.IADD R69, R69, 0x1, -R5 ;  /* 0x000000014545d824 */ /* 0x000fe200078e0a05 */
[----:B------:R-:W-:Y:S01]  /*6040*/  IABS R63, R14 ;  /* 0x0000000e003f7213 */ /* 0x000fe20000000000 */
[----:B------:R-:W-:Y:S01]  /*6050*/  IMAD R61, R5, R4, R61 ;  /* 0x00000004053d7224 */ /* 0x000fe200078e023d */
[----:B------:R-:W-:Y:S01]  /*6060*/  ISETP.GE.AND P5, PT, R13, RZ, PT ;  /* 0x000000ff0d00720c */ /* 0x000fe20003fa6270 */
[----:B------:R-:W-:Y:S01]  /*6070*/  @!P3 IMAD.MOV R71, RZ, RZ, -R71 ;  /* 0x000000ffff47b224 */ /* 0x000fe200078e0a47 */
[----:B------:R-:W-:Y:S01]  /*6080*/  LOP3.LUT R13, R7, 0x4e, RZ, 0xfc, !PT ;  /* 0x0000004e070d7812 */ /* 0x000fe200078efcff */
[----:B------:R-:W-:Y:S01]  /*6090*/  @!P6 IMAD.IADD R67, R67, 0x1, -R5 ;  /* 0x000000014343e824 */ /* 0x000fe200078e0a05 */
[----:B------:R-:W-:Y:S01]  /*60a0*/  ISETP.GT.U32.AND P6, PT, R5, R61, PT ;  /* 0x0000003d0500720c */ /* 0x000fe20003fc4070 */
[----:B------:R-:W-:Y:S01]  /*60b0*/  IMAD.HI.U32 R8, R6, R63, RZ ;  /* 0x0000003f06087227 */ /* 0x000fe200078e00ff */
[----:B------:R-:W-:-:S02]  /*60c0*/  IABS R59, R13 ;  /* 0x0000000d003b7213 */ /* 0x000fc40000000000 */
[----:B------:R-:W-:Y:S01]  /*60d0*/  ISETP.GT.U32.AND P1, PT, R5, R69, PT ;  /* 0x000000450500720c */ /* 0x000fe20003f24070 */
[----:B------:R-:W-:Y:S02]  /*60e0*/  IMAD.MOV R8, RZ, RZ, -R8 ;  /* 0x000000ffff087224 */ /* 0x000fe400078e0a08 */
[----:B------:R-:W-:-:S04]  /*60f0*/  IMAD.HI.U32 R4, R6, R59, RZ ;  /* 0x0000003b06047227 */ /* 0x000fc800078e00ff */
[----:B------:R-:W-:Y:S01]  /*6100*/  IMAD R63, R5, R8, R63 ;  /* 0x00000008053f7224 */ /* 0x000fe200078e023f */
[----:B------:R-:W-:Y:S01]  /*6110*/  LOP3.LUT R8, R7, 0x4c, RZ, 0xfc, !PT ;  /* 0x0000004c07087812 */ /* 0x000fe200078efcff */
[----:B------:R-:W-:Y:S02]  /*6120*/  @!P6 IMAD.IADD R61, R61, 0x1, -R5 ;  /* 0x000000013d3de824 */ /* 0x000fe400078e0a05 */
[----:B------:R-:W-:Y:S01]  /*6130*/  IMAD.MOV R4, RZ, RZ, -R4 ;  /* 0x000000ffff047224 */ /* 0x000fe200078e0a04 */
[----:B------:R-:W-:Y:S01]  /*6140*/  IABS R57, R8 ;  /* 0x0000000800397213 */ /* 0x000fe20000000000 */
[----:B------:R-:W-:Y:S01]  /*6150*/  @!P0 IMAD.MOV R252, RZ, RZ, -R252 ;  /* 0x000000fffffc8224 */ /* 0x000fe200078e0afc */
[C---:B------:R-:W-:Y:S01]  /*6160*/  ISETP.GT.U32.AND P0, PT, R5.reuse, R65, PT ;  /* 0x000000410500720c */ /* 0x040fe20003f04070 */
[C---:B------:R-:W-:Y:S01]  /*6170*/  IMAD R59, R5.reuse, R4, R59 ;  /* 0x00000004053b7224 */ /* 0x040fe200078e023b */
[C---:B------:R-:W-:Y:S01]  /*6180*/  ISETP.GT.U32.AND P6, PT, R5.reuse, R61, PT ;  /* 0x0000003d0500720c */ /* 0x040fe20003fc4070 */
[----:B------:R-:W-:Y:S01]  /*6190*/  IMAD.HI.U32 R4, R6, R57, RZ ;  /* 0x0000003906047227 */ /* 0x000fe200078e00ff */
[----:B------:R-:W-:-:S03]  /*61a0*/  ISETP.GT.U32.AND P3, PT, R5, R63, PT ;  /* 0x0000003f0500720c */ /* 0x000fc60003f64070 */
[----:B------:R-:W-:Y:S02]  /*61b0*/  IMAD.MOV R4, RZ, RZ, -R4 ;  /* 0x000000ffff047224 */ /* 0x000fe400078e0a04 */
[----:B------:R-:W-:Y:S01]  /*61c0*/  @!P2 IMAD.MOV R73, RZ, RZ, -R73 ;  /* 0x000000ffff49a224 */ /* 0x000fe200078e0a49 */
[----:B------:R-:W-:Y:S01]  /*61d0*/  ISETP.GE.AND P2, PT, R11, RZ, PT ;  /* 0x000000ff0b00720c */ /* 0x000fe20003f46270 */
[----:B------:R-:W-:Y:S01]  /*61e0*/  IMAD R57, R5, R4, R57 ;  /* 0x0000000405397224 */ /* 0x000fe200078e0239 */
[----:B------:R-:W-:Y:S01]  /*61f0*/  LOP3.LUT R11, R7, 0x48, RZ, 0xfc, !PT ;  /* 0x00000048070b7812 */ /* 0x000fe200078efcff */
[--C-:B------:R-:W-:Y:S01]  /*6200*/  @!P0 IMAD.IADD R65, R65, 0x1, -R5.reuse ;  /* 0x0000000141418824 */ /* 0x100fe200078e0a05 */
[----:B------:R-:W-:Y:S01]  /*6210*/  ISETP.GE.AND P0, PT, R10, RZ, PT ;  /* 0x000000ff0a00720c */ /* 0x000fe20003f06270 */
[--C-:B------:R-:W-:Y:S01]  /*6220*/  @!P6 IMAD.IADD R61, R61, 0x1, -R5.reuse ;  /* 0x000000013d3de824 */ /* 0x100fe200078e0a05 */
[----:B------:R-:W-:Y:S01]  /*6230*/  ISETP.GT.U32.AND P6, PT, R5, R57, PT ;  /* 0x000000390500720c */ /* 0x000fe20003fc4070 */
[--C-:B------:R-:W-:Y:S01]  /*6240*/  @!P1 IMAD.IADD R69, R69, 0x1, -R5.reuse ;  /* 0x0000000145459824 */ /* 0x100fe200078e0a05 */
[----:B------:R-:W-:Y:S01]  /*6250*/  LOP3.LUT R10, R7, 0x4a, RZ, 0xfc, !PT ;  /* 0x0000004a070a7812 */ /* 0x000fe200078efcff */
[----:B------:R-:W-:Y:S01]  /*6260*/  @!P3 IMAD.IADD R63, R63, 0x1, -R5 ;  /* 0x000000013f3fb824 */ /* 0x000fe200078e0a05 */
[----:B------:R-:W-:Y:S01]  /*6270*/  IABS R53, R11 ;  /* 0x0000000b00357213 */ /* 0x000fe20000000000 */
[----:B------:R-:W-:Y:S01]  /*6280*/  @!P4 IMAD.MOV R69, RZ, RZ, -R69 ;  /* 0x000000ffff45c224 */ /* 0x000fe200078e0a45 */
[----:B------:R-:W-:Y:S01]  /*6290*/  IABS R55, R10 ;  /* 0x0000000a00377213 */ /* 0x000fe20000000000 */
[----:B------:R-:W-:Y:S01]  /*62a0*/  @!P5 IMAD.MOV R67, RZ, RZ, -R67 ;  /* 0x000000ffff43d224 */ /* 0x000fe200078e0a43 */
[----:B------:R-:W-:-:S02]  /*62b0*/  ISETP.GT.U32.AND P4, PT, R5, R65, PT ;  /* 0x000000410500720c */ /* 0x000fc40003f84070 */
[----:B------:R-:W-:Y:S01]  /*62c0*/  ISETP.GT.U32.AND P3, PT, R5, R63, PT ;  /* 0x0000003f0500720c */ /* 0x000fe20003f64070 */
[----:B------:R-:W-:Y:S01]  /*62d0*/  IMAD.HI.U32 R4, R6, R55, RZ ;  /* 0x0000003706047227 */ /* 0x000fe200078e00ff */
[----:B------:R-:W-:Y:S02]  /*62e0*/  ISETP.GE.AND P1, PT, R14, RZ, PT ;  /* 0x000000ff0e00720c */ /* 0x000fe40003f26270 */
[----:B------:R-:W-:Y:S01]  /*62f0*/  ISETP.GE.AND P5, PT, R13, RZ, PT ;  /* 0x000000ff0d00720c */ /* 0x000fe20003fa6270 */
[----:B------:R-:W-:Y:S01]  /*6300*/  @!P6 IMAD.IADD R57, R57, 0x1, -R5 ;  /* 0x000000013939e824 */ /* 0x000fe200078e0a05 */
[C---:B------:R-:W-:Y:S01]  /*6310*/  LOP3.LUT R13, R7.reuse, 0x46, RZ, 0xfc, !PT ;  /* 0x00000046070d7812 */ /* 0x040fe200078efcff */
[----:B------:R-:W-:Y:S01]  /*6320*/  IMAD.MOV R4, RZ, RZ, -R4 ;  /* 0x000000ffff047224 */ /* 0x000fe200078e0a04 */
[----:B------:R-:W-:Y:S01]  /*6330*/  LOP3.LUT R14, R7, 0x3a, RZ, 0xfc, !PT ;  /* 0x0000003a070e7812 */ /* 0x000fe200078efcff */
[----:B------:R-:W-:Y:S01]  /*6340*/  @!P0 IMAD.MOV R61, RZ, RZ, -R61 ;  /* 0x000000ffff3d8224 */ /* 0x000fe200078e0a3d */
[C---:B------:R-:W-:Y:S01]  /*6350*/  ISETP.GT.U32.AND P6, PT, R5.reuse, R57, PT ;  /* 0x000000390500720c */ /* 0x040fe20003fc4070 */
[----:B------:R-:W-:Y:S01]  /*6360*/  IMAD R55, R5, R4, R55 ;  /* 0x0000000405377224 */ /* 0x000fe200078e0237 */
[----:B------:R-:W-:Y:S01]  /*6370*/  ISETP.GE.AND P0, PT, R11, RZ, PT ;  /* 0x000000ff0b00720c */ /* 0x000fe20003f06270 */
[----:B------:R-:W-:Y:S01]  /*6380*/  IMAD.HI.U32 R4, R6, R53, RZ ;  /* 0x0000003506047227 */ /* 0x000fe200078e00ff */
[----:B------:R-:W-:-:S02]  /*6390*/  IABS R51, R13 ;  /* 0x0000000d00337213 */ /* 0x000fc40000000000 */
[----:B------:R-:W-:Y:S01]  /*63a0*/  IABS R38, R14 ;  /* 0x0000000e00267213 */ /* 0x000fe20000000000 */
[----:B------:R-:W-:Y:S02]  /*63b0*/  IMAD.MOV R4, RZ, RZ, -R4 ;  /* 0x000000ffff047224 */ /* 0x000fe400078e0a04 */
[----:B------:R-:W-:Y:S01]  /*63c0*/  @!P4 IMAD.IADD R65, R65, 0x1, -R5 ;  /* 0x000000014141c824 */ /* 0x000fe200078e0a05 */
[C---:B------:R-:W-:Y:S01]  /*63d0*/  ISETP.GT.U32.AND P4, PT, R5.reuse, R59, PT ;  /* 0x0000003b0500720c */ /* 0x040fe20003f84070 */
[----:B------:R-:W-:Y:S02]  /*63e0*/  IMAD R53, R5, R4, R53 ;  /* 0x0000000405357224 */ /* 0x000fe400078e0235 */
[--C-:B------:R-:W-:Y:S02]  /*63f0*/  @!P6 IMAD.IADD R57, R57, 0x1, -R5.reuse ;  /* 0x000000013939e824 */ /* 0x100fe400078e0a05 */
[----:B------:R-:W-:Y:S01]  /*6400*/  @!P3 IMAD.IADD R63, R63, 0x1, -R5 ;  /* 0x000000013f3fb824 */ /* 0x000fe200078e0a05 */
[C---:B------:R-:W-:Y:S01]  /*6410*/  ISETP.GT.U32.AND P6, PT, R5.reuse, R53, PT ;  /* 0x000000350500720c */ /* 0x040fe20003fc4070 */
[----:B------:R-:W-:Y:S01]  /*6420*/  @!P2 IMAD.MOV R65, RZ, RZ, -R65 ;  /* 0x000000ffff41a224 */ /* 0x000fe200078e0a41 */
[----:B------:R-:W-:Y:S01]  /*6430*/  ISETP.GE.AND P3, PT, R8, RZ, PT ;  /* 0x000000ff0800720c */ /* 0x000fe20003f66270 */
[----:B------:R-:W-:Y:S01]  /*6440*/  @!P1 IMAD.MOV R63, RZ, RZ, -R63 ;  /* 0x000000ffff3f9224 */ /* 0x000fe200078e0a3f */
[----:B------:R-:W-:Y:S01]  /*6450*/  ISETP.GE.AND P2, PT, R10, RZ, PT ;  /* 0x000000ff0a00720c */ /* 0x000fe20003f46270 */
[----:B------:R-:W-:Y:S01]  /*6460*/  IMAD.HI.U32 R8, R6, R51, RZ ;  /* 0x0000003306087227 */ /* 0x000fe200078e00ff */
[----:B------:R-:W-:-:S02]  /*6470*/  ISETP.GT.U32.AND P1, PT, R5, R55, PT ;  /* 0x000000370500720c */ /* 0x000fc40003f24070 */
[----:B------:R-:W-:Y:S01]  /*6480*/  LOP3.LUT R10, R7, 0x44, RZ, 0xfc, !PT ;  /* 0x00000044070a7812 */ /* 0x000fe200078efcff */
[--C-:B------:R-:W-:Y:S02]  /*6490*/  @!P4 IMAD.IADD R59, R59, 0x1, -R5.reuse ;  /* 0x000000013b3bc824 */ /* 0x100fe400078e0a05 */
[----:B------:R-:W-:Y:S01]  /*64a0*/  IMAD.MOV R8, RZ, RZ, -R8 ;  /* 0x000000ffff087224 */ /* 0x000fe200078e0a08 */
[----:B------:R-:W-:Y:S01]  /*64b0*/  IABS R11, R10 ;  /* 0x0000000a000b7213 */ /* 0x000fe20000000000 */
[----:B------:R-:W-:Y:S01]  /*64c0*/  @!P6 IMAD.IADD R53, R53, 0x1, -R5 ;  /* 0x000000013535e824 */ /* 0x000fe200078e0a05 */
[C---:B------:R-:W-:Y:S01]  /*64d0*/  ISETP.GT.U32.AND P4, PT, R5.reuse, R59, PT ;  /* 0x0000003b0500720c */ /* 0x040fe20003f84070 */
[----:B------:R-:W-:Y:S01]  /*64e0*/  @!P3 IMAD.MOV R57, RZ, RZ, -R57 ;  /* 0x000000ffff39b224 */ /* 0x000fe200078e0a39 */
[----:B------:R-:W-:Y:S01]  /*64f0*/  ISETP.GE.AND P3, PT, R10, RZ, PT ;  /* 0x000000ff0a00720c */ /* 0x000fe20003f66270 */
[----:B------:R-:W-:Y:S01]  /*6500*/  IMAD.HI.U32 R4, R6, R11, RZ ;  /* 0x0000000b06047227 */ /* 0x000fe200078e00ff */
[----:B------:R-:W-:-:S03]  /*6510*/  ISETP.GT.U32.AND P6, PT, R5, R53, PT ;  /* 0x000000350500720c */ /* 0x000fc60003fc4070 */
[----:B------:R-:W-:Y:S02]  /*6520*/  @!P1 IMAD.IADD R55, R55, 0x1, -R5 ;  /* 0x0000000137379824 */ /* 0x000fe400078e0a05 */
[----:B------:R-:W-:Y:S02]  /*6530*/  IMAD.MOV R10, RZ, RZ, -R4 ;  /* 0x000000ffff0a7224 */ /* 0x000fe400078e0a04 */
[C---:B------:R-:W-:Y:S01]  /*6540*/  IMAD R51, R5.reuse, R8, R51 ;  /* 0x0000000805337224 */ /* 0x040fe200078e0233 */
[C---:B------:R-:W-:Y:S01]  /*6550*/  ISETP.GT.U32.AND P1, PT, R5.reuse, R55, PT ;  /* 0x000000370500720c */ /* 0x040fe20003f24070 */
[----:B------:R-:W-:Y:S01]  /*6560*/  IMAD R11, R5, R10, R11 ;  /* 0x0000000a050b7224 */ /* 0x000fe200078e020b */
[----:B------:R-:W-:Y:S01]  /*6570*/  LOP3.LUT R8, R7, 0x42, RZ, 0xfc, !PT ;  /* 0x0000004207087812 */ /* 0x000fe200078efcff */
[--C-:B------:R-:W-:Y:S01]  /*6580*/  @!P4 IMAD.IADD R59, R59, 0x1, -R5.reuse ;  /* 0x000000013b3bc824 */ /* 0x100fe200078e0a05 */
[----:B------:R-:W-:Y:S01]  /*6590*/  ISETP.GE.AND P4, PT, R13, RZ, PT ;  /* 0x000000ff0d00720c */ /* 0x000fe20003f86270 */
[----:B------:R-:W-:Y:S01]  /*65a0*/  @!P6 IMAD.IADD R53, R53, 0x1, -R5 ;  /* 0x000000013535e824 */ /* 0x000fe200078e0a05 */
[C---:B------:R-:W-:Y:S01]  /*65b0*/  ISETP.GT.U32.AND P6, PT, R5.reuse, R11, PT ;  /* 0x0000000b0500720c */ /* 0x040fe20003fc4070 */
[----:B------:R-:W-:Y:S01]  /*65c0*/  @!P5 IMAD.MOV R59, RZ, RZ, -R59 ;  /* 0x000000ffff3bd224 */ /* 0x000fe200078e0a3b */
[----:B------:R-:W-:Y:S01]  /*65d0*/  ISETP.GT.U32.AND P5, PT, R5, R51, PT ;  /* 0x000000330500720c */ /* 0x000fe20003fa4070 */
[----:B------:R-:W-:Y:S01]  /*65e0*/  @!P0 IMAD.MOV R53, RZ, RZ, -R53 ;  /* 0x000000ffff358224 */ /* 0x000fe200078e0a35 */
[----:B------:R-:W-:-:S02]  /*65f0*/  LOP3.LUT R13, R7, 0x40, RZ, 0xfc, !PT ;  /* 0x00000040070d7812 */ /* 0x000fc400078efcff */
[----:B------:R-:W-:Y:S01]  /*6600*/  IABS R120, R8 ;  /* 0x0000000800787213 */ /* 0x000fe20000000000 */
[----:B------:R-:W-:Y:S01]  /*6610*/  @!P1 IMAD.IADD R55, R55, 0x1, -R5 ;  /* 0x0000000137379824 */ /* 0x000fe200078e0a05 */
[----:B------:R-:W-:Y:S02]  /*6620*/  IABS R88, R13 ;  /* 0x0000000d00587213 */ /* 0x000fe40000000000 */
[----:B------:R-:W-:Y:S01]  /*6630*/  ISETP.GE.AND P1, PT, R8, RZ, PT ;  /* 0x000000ff0800720c */ /* 0x000fe20003f26270 */
[----:B------:R-:W-:-:S04]  /*6640*/  IMAD.HI.U32 R4, R6, R120, RZ ;  /* 0x0000007806047227 */ /* 0x000fc800078e00ff */
[----:B------:R-:W-:Y:S01]  /*6650*/  @!P2 IMAD.MOV R55, RZ, RZ, -R55 ;  /* 0x000000ffff37a224 */ /* 0x000fe200078e0a37 */
[----:B------:R-:W-:Y:S01]  /*6660*/  ISETP.GE.AND P2, PT, R13, RZ, PT ;  /* 0x000000ff0d00720c */ /* 0x000fe20003f46270 */
[----:B------:R-:W-:Y:S01]  /*6670*/  @!P6 IMAD.IADD R11, R11, 0x1, -R5 ;  /* 0x000000010b0be824 */ /* 0x000fe200078e0a05 */
[----:B------:R-:W-:Y:S01]  /*6680*/  LOP3.LUT R13, R7, 0x3c, RZ, 0xfc, !PT ;  /* 0x0000003c070d7812 */ /* 0x000fe200078efcff */
[----:B------:R-:W-:-:S03]  /*6690*/  IMAD.HI.U32 R8, R6, R88, RZ ;  /* 0x0000005806087227 */ /* 0x000fc600078e00ff */
[----:B------:R-:W-:Y:S01]  /*66a0*/  IABS R86, R13 ;  /* 0x0000000d00567213 */ /* 0x000fe20000000000 */
[----:B------:R-:W-:Y:S01]  /*66b0*/  @!P5 IMAD.IADD R51, R51, 0x1, -R5 ;  /* 0x000000013333d824 */ /* 0x000fe200078e0a05 */
[C---:B------:R-:W-:Y:S01]  /*66c0*/  ISETP.GT.U32.AND P6, PT, R5.reuse, R11, PT ;  /* 0x0000000b0500720c */ /* 0x040fe20003fc4070 */
[----:B------:R-:W-:Y:S02]  /*66d0*/  IMAD.MOV R4, RZ, RZ, -R4 ;  /* 0x000000ffff047224 */ /* 0x000fe400078e0a04 */
[----:B------:R-:W-:Y:S01]  /*66e0*/  IMAD.MOV R8, RZ, RZ, -R8 ;  /* 0x000000ffff087224 */ /* 0x000fe200078e0a08 */
[C---:B------:R-:W-:Y:S01]  /*66f0*/  ISETP.GT.U32.AND P5, PT, R5.reuse, R51, PT ;  /* 0x000000330500720c */ /* 0x040fe20003fa4070 */
[----:B------:R-:W-:Y:S01]  /*6700*/  IMAD R120, R5, R4, R120 ;  /* 0x0000000405787224 */ /* 0x000fe200078e0278 */
[----:B------:R-:W-:Y:S01]  /*6710*/  LOP3.LUT R4, R7, 0x3e, RZ, 0xfc, !PT ;  /* 0x0000003e07047812 */ /* 0x000fe200078efcff */
[C---:B------:R-:W-:Y:S02]  /*6720*/  IMAD R88, R5.reuse, R8, R88 ;  /* 0x0000000805587224 */ /* 0x040fe400078e0258 */
[----:B------:R-:W-:Y:S01]  /*6730*/  IMAD.HI.U32 R8, R6, R86, RZ ;  /* 0x0000005606087227 */ /* 0x000fe200078e00ff */
[----:B------:R-:W-:-:S02]  /*6740*/  ISETP.GT.U32.AND P0, PT, R5, R120, PT ;  /* 0x000000780500720c */ /* 0x000fc40003f04070 */
[----:B------:R-:W-:Y:S01]  /*6750*/  IABS R40, R4 ;  /* 0x0000000400287213 */ /* 0x000fe20000000000 */
[----:B------:R-:W-:Y:S02]  /*6760*/  IMAD.MOV R8, RZ, RZ, -R8 ;  /* 0x000000ffff087224 */ /* 0x000fe400078e0a08 */
[--C-:B------:R-:W-:Y:S01]  /*6770*/  @!P6 IMAD.IADD R11, R11, 0x1, -R5.reuse ;  /* 0x000000010b0be824 */ /* 0x100fe200078e0a05 */
[----:B------:R-:W-:Y:S01]  /*6780*/  ISETP.GE.AND P6, PT, R13, RZ, PT ;  /* 0x000000ff0d00720c */ /* 0x000fe20003fc6270 */
[----:B------:R-:W-:Y:S01]  /*6790*/  IMAD R86, R5, R8, R86 ;  /* 0x0000000805567224 */ /* 0x000fe200078e0256 */
[----:B------:R-:W-:Y:S01]  /*67a0*/  LOP3.LUT R13, R7, 0x34, RZ, 0xfc, !PT ;  /* 0x00000034070d7812 */ /* 0x000fe200078efcff */
[----:B------:R-:W-:Y:S01]  /*67b0*/  @!P5 IMAD.IADD R51, R51, 0x1, -R5 ;  /* 0x000000013333d824 */ /* 0x000fe200078e0a05 */
[----:B------:R-:W-:Y:S01]  /*67c0*/  ISETP.GE.AND P5, PT, R4, RZ, PT ;  /* 0x000000ff0400720c */ /* 0x000fe20003fa6270 */
[----:B------:R-:W-:Y:S01]  /*67d0*/  @!P3 IMAD.MOV R11, RZ, RZ, -R11 ;  /* 0x000000ffff0bb224 */ /* 0x000fe200078e0a0b */
[C---:B------:R-:W-:Y:S01]  /*67e0*/  ISETP.GT.U32.AND P3, PT, R5.reuse, R86, PT ;  /* 0x000000560500720c */ /* 0x040fe20003f64070 */
[----:B------:R-:W-:Y:S01]  /*67f0*/  @!P0 IMAD.IADD R120, R120, 0x1, -R5 ;  /* 0x0000000178788824 */ /* 0x000fe200078e0a05 */
[----:B------:R-:W-:Y:S01]  /*6800*/  IABS R80, R13 ;  /* 0x0000000d00507213 */ /* 0x000fe20000000000 */
[----:B------:R-:W-:Y:S01]  /*6810*/  @!P4 IMAD.MOV R51, RZ, RZ, -R51 ;  /* 0x000000ffff33c224 */ /* 0x000fe200078e0a33 */
[C---:B------:R-:W-:Y:S01]  /*6820*/  ISETP.GT.U32.AND P4, PT, R5.reuse, R88, PT ;  /* 0x000000580500720c */ /* 0x040fe20003f84070 */
[----:B------:R-:W-:Y:S01]  /*6830*/  IMAD.HI.U32 R4, R6, R40, RZ ;  /* 0x0000002806047227 */ /* 0x000fe200078e00ff */
[----:B------:R-:W-:-:S03]  /*6840*/  ISETP.GT.U32.AND P0, PT, R5, R120, PT ;  /* 0x000000780500720c */ /* 0x000fc60003f04070 */
[----:B------:R-:W-:Y:S02]  /*6850*/  IMAD.MOV R10, RZ, RZ, -R4 ;  /* 0x000000ffff0a7224 */ /* 0x000fe400078e0a04 */
[----:B------:R-:W-:-:S04]  /*6860*/  IMAD.HI.U32 R4, R6, R38, RZ ;  /* 0x0000002606047227 */ /* 0x000fc800078e00ff */
[----:B------:R-:W-:Y:S01]  /*6870*/  IMAD R40, R5, R10, R40 ;  /* 0x0000000a05287224 */ /* 0x000fe200078e0228 */
[----:B------:R-:W-:Y:S01]  /*6880*/  LOP3.LUT R10, R7, 0x36, RZ, 0xfc, !PT ;  /* 0x00000036070a7812 */ /* 0x000fe200078efcff */
[--C-:B------:R-:W-:Y:S02]  /*6890*/  @!P3 IMAD.IADD R86, R86, 0x1, -R5.reuse ;  /* 0x000000015656b824 */ /* 0x100fe400078e0a05 */
[----:B------:R-:W-:Y:S01]  /*68a0*/  IMAD.MOV R4, RZ, RZ, -R4 ;  /* 0x000000ffff047224 */ /* 0x000fe200078e0a04 */
[----:B------:R-:W-:Y:S01]  /*68b0*/  IABS R82, R10 ;  /* 0x0000000a00527213 */ /* 0x000fe20000000000 */
[--C-:B------:R-:W-:Y:S01]  /*68c0*/  @!P4 IMAD.IADD R88, R88, 0x1, -R5.reuse ;  /* 0x000000015858c824 */ /* 0x100fe200078e0a05 */
[C---:B------:R-:W-:Y:S01]  /*68d0*/  ISETP.GT.U32.AND P3, PT, R5.reuse, R86, PT ;  /* 0x000000560500720c */ /* 0x040fe20003f64070 */
[----:B------:R-:W-:Y:S01]  /*68e0*/  @!P0 IMAD.IADD R120, R120, 0x1, -R5 ;  /* 0x0000000178788824 */ /* 0x000fe200078e0a05 */
[C---:B------:R-:W-:Y:S01]  /*68f0*/  ISETP.GT.U32.AND P0, PT, R5.reuse, R40, PT ;  /* 0x000000280500720c */ /* 0x040fe20003f04070 */
[C---:B------:R-:W-:Y:S01]  /*6900*/  IMAD R38, R5.reuse, R4, R38 ;  /* 0x0000000405267224 */ /* 0x040fe200078e0226 */
[----:B------:R-:W-:Y:S01]  /*6910*/  ISETP.GT.U32.AND P4, PT, R5, R88, PT ;  /* 0x000000580500720c */ /* 0x000fe20003f84070 */
[----:B------:R-:W-:-:S04]  /*6920*/  IMAD.HI.U32 R4, R6, R82, RZ ;  /* 0x0000005206047227 */ /* 0x000fc800078e00ff */
[----:B------:R-:W-:Y:S02]  /*6930*/  IMAD.MOV R4, RZ, RZ, -R4 ;  /* 0x000000ffff047224 */ /* 0x000fe400078e0a04 */
[----:B------:R-:W-:-:S04]  /*6940*/  IMAD.HI.U32 R8, R6, R84, RZ ;  /* 0x0000005406087227 */ /* 0x000fc800078e00ff */
[C---:B------:R-:W-:Y:S02]  /*6950*/  IMAD R82, R5.reuse, R4, R82 ;  /* 0x0000000405527224 */ /* 0x040fe400078e0252 */
[----:B------:R-:W-:Y:S02]  /*6960*/  IMAD.MOV R8, RZ, RZ, -R8 ;  /* 0x000000ffff087224 */ /* 0x000fe400078e0a08 */
[--C-:B------:R-:W-:Y:S01]  /*6970*/  @!P3 IMAD.IADD R86, R86, 0x1, -R5.reuse ;  /* 0x000000015656b824 */ /* 0x100fe200078e0a05 */
[C---:B------:R-:W-:Y:S01]  /*6980*/  ISETP.GT.U32.AND P3, PT, R5.reuse, R82, PT ;  /* 0x000000520500720c */ /* 0x040fe20003f64070 */
[C---:B------:R-:W-:Y:S02]  /*6990*/  IMAD R84, R5.reuse, R8, R84 ;  /* 0x0000000805547224 */ /* 0x040fe400078e0254 */
[--C-:B------:R-:W-:Y:S02]  /*69a0*/  @!P0 IMAD.IADD R40, R40, 0x1, -R5.reuse ;  /* 0x0000000128288824 */ /* 0x100fe400078e0a05 */
[----:B------:R-:W-:Y:S01]  /*69b0*/  @!P4 IMAD.IADD R88, R88, 0x1, -R5 ;  /* 0x000000015858c824 */ /* 0x000fe200078e0a05 */
[C---:B------:R-:W-:Y:S01]  /*69c0*/  ISETP.GT.U32.AND P4, PT, R5.reuse, R38, PT ;  /* 0x000000260500720c */ /* 0x040fe20003f84070 */
[----:B------:R-:W-:Y:S01]  /*69d0*/  @!P1 IMAD.MOV R120, RZ, RZ, -R120 ;  /* 0x000000ffff789224 */ /* 0x000fe200078e0a78 */
[C---:B------:R-:W-:Y:S01]  /*69e0*/  ISETP.GT.U32.AND P0, PT, R5.reuse, R40, PT ;  /* 0x000000280500720c */ /* 0x040fe20003f04070 */
[----:B------:R-:W-:Y:S01]  /*69f0*/  @!P2 IMAD.MOV R88, RZ, RZ, -R88 ;  /* 0x000000ffff58a224 */ /* 0x000fe200078e0a58 */
[----:B------:R-:W-:Y:S01]  /*6a00*/  ISETP.GT.U32.AND P2, PT, R5, R84, PT ;  /* 0x000000540500720c */ /* 0x000fe20003f44070 */
[----:B------:R-:W-:Y:S01]  /*6a10*/  IMAD.HI.U32 R4, R6, R80, RZ ;  /* 0x0000005006047227 */ /* 0x000fe200078e00ff */
[----:B------:R-:W-:-:S02]  /*6a20*/  ISETP.GE.AND P1, PT, R14, RZ, PT ;  /* 0x000000ff0e00720c */ /* 0x000fc40003f26270 */
[----:B------:R-:W-:Y:S01]  /*6a30*/  LOP3.LUT R14, R7, 0x32, RZ, 0xfc, !PT ;  /* 0x00000032070e7812 */ /* 0x000fe200078efcff */
[--C-:B------:R-:W-:Y:S02]  /*6a40*/  @!P3 IMAD.IADD R82, R82, 0x1, -R5.reuse ;  /* 0x000000015252b824 */ /* 0x100fe400078e0a05 */
[----:B------:R-:W-:Y:S01]  /*6a50*/  IMAD.MOV R4, RZ, RZ, -R4 ;  /* 0x000000ffff047224 */ /* 0x000fe200078e0a04 */
[----:B------:R-:W-:Y:S01]  /*6a60*/  IABS R78, R14 ;  /* 0x0000000e004e7213 */ /* 0x000fe20000000000 */
[--C-:B------:R-:W-:Y:S01]  /*6a70*/  @!P4 IMAD.IADD R38, R38, 0x1, -R5.reuse ;  /* 0x000000012626c824 */ /* 0x100fe200078e0a05 */
[----:B------:R-:W-:Y:S01]  /*6a80*/  ISETP.GT.U32.AND P3, PT, R5, R82, PT ;  /* 0x000000520500720c */ /* 0x000fe20003f64070 */
[--C-:B------:R-:W-:Y:S01]  /*6a90*/  @!P0 IMAD.IADD R40, R40, 0x1, -R5.reuse ;  /* 0x0000000128288824 */ /* 0x100fe200078e0a05 */
[----:B------:R-:W-:Y:S01]  /*6aa0*/  ISETP.GE.AND P0, PT, R15, RZ, PT ;  /* 0x000000ff0f00720c */ /* 0x000fe20003f06270 */
[----:B------:R-:W-:Y:S01]  /*6ab0*/  @!P2 IMAD.IADD R84, R84, 0x1, -R5 ;  /* 0x000000015454a824 */ /* 0x000fe200078e0a05 */
[----:B------:R-:W-:Y:S01]  /*6ac0*/  ISETP.GE.AND P2, PT, R10, RZ, PT ;  /* 0x000000ff0a00720c */ /* 0x000fe20003f46270 */
[----:B------:R-:W-:Y:S01]  /*6ad0*/  @!P5 IMAD.MOV R40, RZ, RZ, -R40 ;  /* 0x000000ffff28d224 */ /* 0x000fe200078e0a28 */
[C---:B------:R-:W-:Y:S01]  /*6ae0*/  ISETP.GT.U32.AND P4, PT, R5.reuse, R38, PT ;  /* 0x000000260500720c */ /* 0x040fe20003f84070 */
[----:B------:R-:W-:Y:S01]  /*6af0*/  IMAD.HI.U32 R8, R6, R78, RZ ;  /* 0x0000004e06087227 */ /* 0x000fe200078e00ff */
[----:B------:R-:W-:-:S02]  /*6b00*/  ISETP.GT.U32.AND P5, PT, R5, R84, PT ;  /* 0x000000540500720c */ /* 0x000fc40003fa4070 */
[C---:B------:R-:W-:Y:S01]  /*6b10*/  LOP3.LUT R10, R7.reuse, 0x2c, RZ, 0xfc, !PT ;  /* 0x0000002c070a7812 */ /* 0x040fe200078efcff */
[----:B------:R-:W-:Y:S01]  /*6b20*/  IMAD.MOV R8, RZ, RZ, -R8 ;  /* 0x000000ffff087224 */ /* 0x000fe200078e0a08 */
[----:B------:R-:W-:Y:S01]  /*6b30*/  LOP3.LUT R15, R7, 0x26, RZ, 0xfc, !PT ;  /* 0x00000026070f7812 */ /* 0x000fe200078efcff */
[--C-:B------:R-:W-:Y:S01]  /*6b40*/  @!P3 IMAD.IADD R82, R82, 0x1, -R5.reuse ;  /* 0x000000015252b824 */ /* 0x100fe200078e0a05 */
[----:B------:R-:W-:Y:S01]  /*6b50*/  ISETP.GE.AND P3, PT, R10, RZ, PT ;  /* 0x000000ff0a00720c */ /* 0x000fe20003f66270 */
[----:B------:R-:W-:Y:S01]  /*6b60*/  IMAD R78, R5, R8, R78 ;  /* 0x00000008054e7224 */ /* 0x000fe200078e024e */
[----:B------:R-:W-:Y:S01]  /*6b70*/  LOP3.LUT R8, R7, 0x2e, RZ, 0xfc, !PT ;  /* 0x0000002e07087812 */ /* 0x000fe200078efcff */
[----:B------:R-:W-:Y:S01]  /*6b80*/  IMAD R80, R5, R4, R80 ;  /* 0x0000000405507224 */ /* 0x000fe200078e0250 */
[----:B------:R-:W-:Y:S01]  /*6b90*/  LOP3.LUT R4, R7, 0x30, RZ, 0xfc, !PT ;  /* 0x0000003007047812 */ /* 0x000fe200078efcff */
[----:B------:R-:W-:Y:S01]  /*6ba0*/  @!P2 IMAD.MOV R82, RZ, RZ, -R82 ;  /* 0x000000ffff52a224 */ /* 0x000fe200078e0a52 */
[C---:B------:R-:W-:Y:S01]  /*6bb0*/  ISETP.GT.U32.AND P2, PT, R5.reuse, R78, PT ;  /* 0x0000004e0500720c */ /* 0x040fe20003f44070 */
[--C-:B------:R-:W-:Y:S01]  /*6bc0*/  @!P5 IMAD.IADD R84, R84, 0x1, -R5.reuse ;  /* 0x000000015454d824 */ /* 0x100fe200078e0a05 */
[----:B------:R-:W-:Y:S01]  /*6bd0*/  ISETP.GT.U32.AND P5, PT, R5, R80, PT ;  /* 0x000000500500720c */ /* 0x000fe20003fa4070 */
[----:B------:R-:W-:Y:S01]  /*6be0*/  @!P4 IMAD.IADD R38, R38, 0x1, -R5 ;  /* 0x000000012626c824 */ /* 0x000fe200078e0a05 */
[----:B------:R-:W-:Y:S01]  /*6bf0*/  IABS R76, R4 ;  /* 0x00000004004c7213 */ /* 0x000fe20000000000 */
[----:B------:R-:W-:Y:S01]  /*6c00*/  @!P6 IMAD.MOV R86, RZ, RZ, -R86 ;  /* 0x000000ffff56e224 */ /* 0x000fe200078e0a56 */
[----:B------:R-:W-:Y:S01]  /*6c10*/  IABS R28, R8 ;  /* 0x00000008001c7213 */ /* 0x000fe20000000000 */
[----:B------:R-:W-:Y:S01]  /*6c20*/  @!P1 IMAD.MOV R38, RZ, RZ, -R38 ;  /* 0x000000ffff269224 */ /* 0x000fe200078e0a26 */
[----:B------:R-:W-:Y:S01]  /*6c30*/  ISETP.GE.AND P1, PT, R4, RZ, PT ;  /* 0x000000ff0400720c */ /* 0x000fe20003f26270 */
[----:B------:R-:W-:Y:S01]  /*6c40*/  IMAD.HI.U32 R4, R6, R76, RZ ;  /* 0x0000004c06047227 */ /* 0x000fe200078e00ff */
[----:B------:R-:W-:-:S02]  /*6c50*/  ISETP.GE.AND P6, PT, R13, RZ, PT ;  /* 0x000000ff0d00720c */ /* 0x000fc40003fc6270 */
[----:B------:R-:W-:Y:S01]  /*6c60*/  LOP3.LUT R13, R7, 0x2a, RZ, 0xfc, !PT ;  /* 0x0000002a070d7812 */ /* 0x000fe200078efcff */
[--C-:B------:R-:W-:Y:S01]  /*6c70*/  @!P2 IMAD.IADD R78, R78, 0x1, -R5.reuse ;  /* 0x000000014e4ea824 */ /* 0x100fe200078e0a05 */
[----:B------:R-:W-:Y:S01]  /*6c80*/  IABS R26, R10 ;  /* 0x0000000a001a7213 */ /* 0x000fe20000000000 */
[----:B------:R-:W-:Y:S01]  /*6c90*/  @!P5 IMAD.IADD R80, R80, 0x1, -R5 ;  /* 0x000000015050d824 */ /* 0x000fe200078e0a05 */
[----:B------:R-:W-:Y:S01]  /*6ca0*/  ISETP.GE.AND P4, PT, R14, RZ, PT ;  /* 0x000000ff0e00720c */ /* 0x000fe20003f86270 */
[----:B------:R-:W-:Y:S01]  /*6cb0*/  IMAD.MOV R4, RZ, RZ, -R4 ;  /* 0x000000ffff047224 */ /* 0x000fe200078e0a04 */
[C---:B------:R-:W-:Y:S01]  /*6cc0*/  ISETP.GT.U32.AND P2, PT, R5.reuse, R78, PT ;  /* 0x0000004e0500720c */ /* 0x040fe20003f44070 */
[----:B------:R-:W-:Y:S01]  /*6cd0*/  @!P0 IMAD.MOV R84, RZ, RZ, -R84 ;  /* 0x000000ffff548224 */ /* 0x000fe200078e0a54 */
[C---:B------:R-:W-:Y:S01]  /*6ce0*/  ISETP.GT.U32.AND P5, PT, R5.reuse, R80, PT ;  /* 0x000000500500720c */ /* 0x040fe20003fa4070 */
[----:B------:R-:W-:Y:S01]  /*6cf0*/  IMAD R76, R5, R4, R76 ;  /* 0x00000004054c7224 */ /* 0x000fe200078e024c */
[----:B------:R-:W-:Y:S01]  /*6d00*/  IABS R24, R13 ;  /* 0x0000000d00187213 */ /* 0x000fe20000000000 */
[----:B------:R-:W-:Y:S01]  /*6d10*/  IMAD.HI.U32 R4, R6, R28, RZ ;  /* 0x0000001c06047227 */ /* 0x000fe200078e00ff */
[----:B------:R-:W-:-:S02]  /*6d20*/  LOP3.LUT R14, R7, 0x28, RZ, 0xfc, !PT ;  /* 0x00000028070e7812 */ /* 0x000fc400078efcff */
[----:B------:R-:W-:Y:S01]  /*6d30*/  ISETP.GE.AND P0, PT, R8, RZ, PT ;  /* 0x000000ff0800720c */ /* 0x000fe20003f06270 */
[----:B------:R-:W-:Y:S01]  /*6d40*/  IMAD.MOV R10, RZ, RZ, -R4 ;  /* 0x000000ffff0a7224 */ /* 0x000fe200078e0a04 */
[----:B------:R-:W-:Y:S01]  /*6d50*/  IABS R74, R14 ;  /* 0x0000000e004a7213 */ /* 0x000fe20000000000 */
[----:B------:R-:W-:Y:S01]  /*6d60*/  IMAD.HI.U32 R4, R6, R24, RZ ;  /* 0x0000001806047227 */ /* 0x000fe200078e00ff */
[----:B------:R-:W-:-:S03]  /*6d70*/  IABS R72, R15 ;  /* 0x0000000f00487213 */ /* 0x000fc60000000000 */
[C---:B------:R-:W-:Y:S02]  /*6d80*/  IMAD R28, R5.reuse, R10, R28 ;  /* 0x0000000a051c7224 */ /* 0x040fe400078e021c */
[--C-:B------:R-:W-:Y:S02]  /*6d90*/  @!P2 IMAD.IADD R78, R78, 0x1, -R5.reuse ;  /* 0x000000014e4ea824 */ /* 0x100fe400078e0a05 */
[----:B------:R-:W-:Y:S01]  /*6da0*/  @!P5 IMAD.IADD R80, R80, 0x1, -R5 ;  /* 0x000000015050d824 */ /* 0x000fe200078e0a05 */
[C---:B------:R-:W-:Y:S01]  /*6db0*/  ISETP.GT.U32.AND P2, PT, R5.reuse, R28, PT ;  /* 0x0000001c0500720c */ /* 0x040fe20003f44070 */
[----:B------:R-:W-:Y:S01]  /*6dc0*/  IMAD.MOV R10, RZ, RZ, -R4 ;  /* 0x000000ffff0a7224 */ /* 0x000fe200078e0a04 */
[----:B------:R-:W-:Y:S01]  /*6dd0*/  ISETP.GT.U32.AND P5, PT, R5, R76, PT ;  /* 0x0000004c0500720c */ /* 0x000fe20003fa4070 */
[----:B------:R-:W-:-:S04]  /*6de0*/  IMAD.HI.U32 R8, R6, R26, RZ ;  /* 0x0000001a06087227 */ /* 0x000fc800078e00ff */
[----:B------:R-:W-:-:S04]  /*6df0*/  IMAD.HI.U32 R4, R6, R74, RZ ;  /* 0x0000004a06047227 */ /* 0x000fc800078e00ff */
[----:B------:R-:W-:Y:S02]  /*6e00*/  IMAD.MOV R8, RZ, RZ, -R8 ;  /* 0x000000ffff087224 */ /* 0x000fe400078e0a08 */
[----:B------:R-:W-:Y:S01]  /*6e10*/  IMAD R24, R5, R10, R24 ;  /* 0x0000000a05187224 */ /* 0x000fe200078e0218 */
[----:B------:R-:W-:Y:S01]  /*6e20*/  LOP3.LUT R10, R7, 0x24, RZ, 0xfc, !PT ;  /* 0x00000024070a7812 */ /* 0x000fe200078efcff */
[----:B------:R-:W-:Y:S02]  /*6e30*/  IMAD.MOV R4, RZ, RZ, -R4 ;  /* 0x000000ffff047224 */ /* 0x000fe400078e0a04 */
[C---:B------:R-:W-:Y:S01]  /*6e40*/  IMAD R26, R5.reuse, R8, R26 ;  /* 0x00000008051a7224 */ /* 0x040fe200078e021a */
[----:B------:R-:W-:Y:S01]  /*6e50*/  IABS R70, R10 ;  /* 0x0000000a00467213 */ /* 0x000fe20000000000 */
[C---:B------:R-:W-:Y:S02]  /*6e60*/  IMAD R74, R5.reuse, R4, R74 ;  /* 0x00000004054a7224 */ /* 0x040fe400078e024a */
[----:B------:R-:W-:Y:S01]  /*6e70*/  @!P4 IMAD.MOV R78, RZ, RZ, -R78 ;  /* 0x000000ffff4ec224 */ /* 0x000fe200078e0a4e */
[C---:B------:R-:W-:Y:S01]  /*6e80*/  ISETP.GT.U32.AND P4, PT, R5.reuse, R24, PT ;  /* 0x000000180500720c */ /* 0x040fe20003f84070 */
[----:B------:R-:W-:Y:S01]  /*6e90*/  @!P6 IMAD.MOV R80, RZ, RZ, -R80 ;  /* 0x000000ffff50e224 */ /* 0x000fe200078e0a50 */
[C---:B------:R-:W-:Y:S01]  /*6ea0*/  ISETP.GT.U32.AND P6, PT, R5.reuse, R26, PT ;  /* 0x0000001a0500720c */ /* 0x040fe20003fc4070 */
[--C-:B------:R-:W-:Y:S01]  /*6eb0*/  @!P2 IMAD.IADD R28, R28, 0x1, -R5.reuse ;  /* 0x000000011c1ca824 */ /* 0x100fe200078e0a05 */
[----:B------:R-:W-:Y:S01]  /*6ec0*/  ISETP.GT.U32.AND P2, PT, R5, R74, PT ;  /* 0x0000004a0500720c */ /* 0x000fe20003f44070 */
[----:B------:R-:W-:-:S02]  /*6ed0*/  @!P5 IMAD.IADD R76, R76, 0x1, -R5 ;  /* 0x000000014c4cd824 */ /* 0x000fc400078e0a05 */
[----:B------:R-:W-:-:S03]  /*6ee0*/  IMAD.HI.U32 R4, R6, R72, RZ ;  /* 0x0000004806047227 */ /* 0x000fc600078e00ff */
[C---:B------:R-:W-:Y:S01]  /*6ef0*/  ISETP.GT.U32.AND P5, PT, R5.reuse, R76, PT ;  /* 0x0000004c0500720c */ /* 0x040fe20003fa4070 */
[----:B------:R-:W-:Y:S02]  /*6f00*/  IMAD.MOV R4, RZ, RZ, -R4 ;  /* 0x000000ffff047224 */ /* 0x000fe400078e0a04 */
[--C-:B------:R-:W-:Y:S02]  /*6f10*/  @!P4 IMAD.IADD R24, R24, 0x1, -R5.reuse ;  /* 0x000000011818c824 */ /* 0x100fe400078e0a05 */
[--C-:B------:R-:W-:Y:S01]  /*6f20*/  @!P6 IMAD.IADD R26, R26, 0x1, -R5.reuse ;  /* 0x000000011a1ae824 */ /* 0x100fe200078e0a05 */
[C---:B------:R-:W-:Y:S01]  /*6f30*/  ISETP.GT.U32.AND P6, PT, R5.reuse, R28, PT ;  /* 0x0000001c0500720c */ /* 0x040fe20003fc4070 */
[----:B------:R-:W-:Y:S01]  /*6f40*/  @!P2 IMAD.IADD R74, R74, 0x1, -R5 ;  /* 0x000000014a4aa824 */ /* 0x000fe200078e0a05 */
[C---:B------:R-:W-:Y:S01]  /*6f50*/  ISETP.GT.U32.AND P2, PT, R5.reuse, R24, PT ;  /* 0x000000180500720c */ /* 0x040fe20003f44070 */
[C---:B------:R-:W-:Y:S01]  /*6f60*/  IMAD R72, R5.reuse, R4, R72 ;  /* 0x0000000405487224 */ /* 0x040fe200078e0248 */
[----:B------:R-:W-:Y:S01]  /*6f70*/  ISETP.GT.U32.AND P4, PT, R5, R26, PT ;  /* 0x0000001a0500720c */ /* 0x000fe20003f84070 */
[----:B------:R-:W-:-:S04]  /*6f80*/  IMAD.HI.U32 R4, R6, R70, RZ ;  /* 0x0000004606047227 */ /* 0x000fc800078e00ff */
[--C-:B------:R-:W-:Y:S01]  /*6f90*/  @!P5 IMAD.IADD R76, R76, 0x1, -R5.reuse ;  /* 0x000000014c4cd824 */ /* 0x100fe200078e0a05 */
[----:B------:R-:W-:Y:S01]  /*6fa0*/  ISETP.GE.AND P5, PT, R13, RZ, PT ;  /* 0x000000ff0d00720c */ /* 0x000fe20003fa6270 */
[----:B------:R-:W-:Y:S01]  /*6fb0*/  IMAD.MOV R4, RZ, RZ, -R4 ;  /* 0x000000ffff047224 */ /* 0x000fe200078e0a04 */
[----:B------:R-:W-:Y:S01]  /*6fc0*/  LOP3.LUT R13, R7, 0x22, RZ, 0xfc, !PT ;  /* 0x00000022070d7812 */ /* 0x000fe200078efcff */
[----:B------:R-:W-:Y:S01]  /*6fd0*/  @!P1 IMAD.MOV R76, RZ, RZ, -R76 ;  /* 0x000000ffff4c9224 */ /* 0x000fe200078e0a4c */
[C---:B------:R-:W-:Y:S01]  /*6fe0*/  ISETP.GT.U32.AND P1, PT, R5.reuse, R74, PT ;  /* 0x0000004a0500720c */ /* 0x040fe20003f24070 */
[C---:B------:R-:W-:Y:S01]  /*6ff0*/  IMAD R70, R5.reuse, R4, R70 ;  /* 0x0000000405467224 */ /* 0x040fe200078e0246 */
[----:B------:R-:W-:Y:S01]  /*7000*/  IABS R68, R13 ;  /* 0x0000000d00447213 */ /* 0x000fe20000000000 */
[--C-:B------:R-:W-:Y:S02]  /*7010*/  @!P2 IMAD.IADD R24, R24, 0x1, -R5.reuse ;  /* 0x000000011818a824 */ /* 0x100fe400078e0a05 */
[----:B------:R-:W-:Y:S01]  /*7020*/  @!P4 IMAD.IADD R26, R26, 0x1, -R5 ;  /* 0x000000011a1ac824 */ /* 0x000fe200078e0a05 */
[----:B------:R-:W-:Y:S01]  /*7030*/  ISETP.GT.U32.AND P2, PT, R5, R70, PT ;  /* 0x000000460500720c */ /* 0x000fe20003f44070 */
[----:B------:R-:W-:Y:S01]  /*7040*/  IMAD.HI.U32 R4, R6, R68, RZ ;  /* 0x0000004406047227 */ /* 0x000fe200078e00ff */
[----:B------:R-:W-:-:S02]  /*7050*/  ISETP.GE.AND P4, PT, R14, RZ, PT ;  /* 0x000000ff0e00720c */ /* 0x000fc40003f86270 */
[----:B------:R-:W-:Y:S01]  /*7060*/  LOP3.LUT R14, R7, 0x1e, RZ, 0xfc, !PT ;  /* 0x0000001e070e7812 */ /* 0x000fe200078efcff */
[----:B------:R-:W-:-:S04]  /*7070*/  IMAD.HI.U32 R8, R6, R66, RZ ;  /* 0x0000004206087227 */ /* 0x000fc800078e00ff */
[----:B------:R-:W-:Y:S02]  /*7080*/  IMAD.MOV R4, RZ, RZ, -R4 ;  /* 0x000000ffff047224 */ /* 0x000fe400078e0a04 */
[--C-:B------:R-:W-:Y:S01]  /*7090*/  @!P6 IMAD.IADD R28, R28, 0x1, -R5.reuse ;  /* 0x000000011c1ce824 */ /* 0x100fe200078e0a05 */
[C---:B------:R-:W-:Y:S01]  /*70a0*/  ISETP.GT.U32.AND P6, PT, R5.reuse, R72, PT ;  /* 0x000000480500720c */ /* 0x040fe20003fc4070 */
[----:B------:R-:W-:Y:S02]  /*70b0*/  IMAD.MOV R8, RZ, RZ, -R8 ;  /* 0x000000ffff087224 */ /* 0x000fe400078e0a08 */
[----:B------:R-:W-:Y:S02]  /*70c0*/  IMAD R68, R5, R4, R68 ;  /* 0x0000000405447224 */ /* 0x000fe400078e0244 */
[--C-:B------:R-:W-:Y:S01]  /*70d0*/  @!P1 IMAD.IADD R74, R74, 0x1, -R5.reuse ;  /* 0x000000014a4a9824 */ /* 0x100fe200078e0a05 */
[----:B------:R-:W-:Y:S01]  /*70e0*/  ISETP.GE.AND P1, PT, R15, RZ, PT ;  /* 0x000000ff0f00720c */ /* 0x000fe20003f26270 */
[----:B------:R-:W-:Y:S01]  /*70f0*/  IMAD R66, R5, R8, R66 ;  /* 0x0000000805427224 */ /* 0x000fe200078e0242 */
[----:B------:R-:W-:Y:S01]  /*7100*/  LOP3.LUT R15, R7, 0x1c, RZ, 0xfc, !PT ;  /* 0x0000001c070f7812 */ /* 0x000fe200078efcff */
[----:B------:R-:W-:-:S02]  /*7110*/  @!P2 IMAD.IADD R70, R70, 0x1, -R5 ;  /* 0x000000014646a824 */ /* 0x000fc400078e0a05 */
[----:B------:R-:W-:Y:S01]  /*7120*/  @!P3 IMAD.MOV R26, RZ, RZ, -R26 ;  /* 0x000000ffff1ab224 */ /* 0x000fe200078e0a1a */
[C---:B------:R-:W-:Y:S01]  /*7130*/  ISETP.GT.U32.AND P3, PT, R5.reuse, R68, PT ;  /* 0x000000440500720c */ /* 0x040fe20003f64070 */
[----:B------:R-:W-:Y:S01]  /*7140*/  @!P4 IMAD.MOV R74, RZ, RZ, -R74 ;  /* 0x000000ffff4ac224 */ /* 0x000fe200078e0a4a */
[C---:B------:R-:W-:Y:S01]  /*7150*/  ISETP.GT.U32.AND P2, PT, R5.reuse, R70, PT ;  /* 0x000000460500720c */ /* 0x040fe20003f44070 */
[----:B------:R-:W-:Y:S01]  /*7160*/  @!P6 IMAD.IADD R72, R72, 0x1, -R5 ;  /* 0x000000014848e824 */ /* 0x000fe200078e0a05 */
[C---:B------:R-:W-:Y:S01]  /*7170*/  ISETP.GT.U32.AND P4, PT, R5.reuse, R66, PT ;  /* 0x000000420500720c */ /* 0x040fe20003f84070 */
[----:B------:R-:W-:Y:S01]  /*7180*/  @!P0 IMAD.MOV R28, RZ, RZ, -R28 ;  /* 0x000000ffff1c8224 */ /* 0x000fe200078e0a1c */
[----:B------:R-:W-:Y:S01]  /*7190*/  IABS R30, R15 ;  /* 0x0000000f001e7213 */ /* 0x000fe20000000000 */
[----:B------:R-:W-:Y:S01]  /*71a0*/  @!P5 IMAD.MOV R24, RZ, RZ, -R24 ;  /* 0x000000ffff18d224 */ /* 0x000fe200078e0a18 */
[----:B------:R-:W-:Y:S02]  /*71b0*/  ISETP.GT.U32.AND P0, PT, R5, R72, PT ;  /* 0x000000480500720c */ /* 0x000fe40003f04070 */
[----:B------:R-:W-:Y:S01]  /*71c0*/  ISETP.GE.AND P6, PT, R10, RZ, PT ;  /* 0x000000ff0a00720c */ /* 0x000fe20003fc6270 */
[----:B------:R-:W-:Y:S01]  /*71d0*/  IMAD.HI.U32 R8, R6, R30, RZ ;  /* 0x0000001e06087227 */ /* 0x000fe200078e00ff */
[----:B------:R-:W-:-:S02]  /*71e0*/  IABS R10, R14 ;  /* 0x0000000e000a7213 */ /* 0x000fc40000000000 */
[----:B------:R-:W-:Y:S01]  /*71f0*/  ISETP.GE.AND P5, PT, R13, RZ, PT ;  /* 0x000000ff0d00720c */ /* 0x000fe20003fa6270 */
[--C-:B------:R-:W-:Y:S02]  /*7200*/  @!P3 IMAD.IADD R68, R68, 0x1, -R5.reuse ;  /* 0x000000014444b824 */ /* 0x100fe400078e0a05 */
[--C-:B------:R-:W-:Y:S01]  /*7210*/  @!P2 IMAD.IADD R70, R70, 0x1, -R5.reuse ;  /* 0x000000014646a824 */ /* 0x100fe200078e0a05 */
[----:B------:R-:W-:Y:S01]  /*7220*/  ISETP.GE.AND P2, PT, R14, RZ, PT ;  /* 0x000000ff0e00720c */ /* 0x000fe20003f46270 */
[--C-:B------:R-:W-:Y:S01]  /*7230*/  @!P4 IMAD.IADD R66, R66, 0x1, -R5.reuse ;  /* 0x000000014242c824 */ /* 0x100fe200078e0a05 */
[----:B------:R-:W-:Y:S01]  /*7240*/  ISETP.GT.U32.AND P3, PT, R5, R68, PT ;  /* 0x000000440500720c */ /* 0x000fe20003f64070 */
[----:B------:R-:W-:Y:S01]  /*7250*/  IMAD.MOV R8, RZ, RZ, -R8 ;  /* 0x000000ffff087224 */ /* 0x000fe200078e0a08 */
[----:B------:R-:W-:Y:S01]  /*7260*/  LOP3.LUT R14, R7, 0x1a, RZ, 0xfc, !PT ;  /* 0x0000001a070e7812 */ /* 0x000fe200078efcff */
[----:B------:R-:W-:Y:S01]  /*7270*/  @!P0 IMAD.IADD R72, R72, 0x1, -R5 ;  /* 0x0000000148488824 */ /* 0x000fe200078e0a05 */
[C---:B------:R-:W-:Y:S01]  /*7280*/  ISETP.GT.U32.AND P4, PT, R5.reuse, R66, PT ;  /* 0x000000420500720c */ /* 0x040fe20003f84070 */
[C---:B------:R-:W-:Y:S01]  /*7290*/  IMAD R30, R5.reuse, R8, R30 ;  /* 0x00000008051e7224 */ /* 0x040fe200078e021e */
[----:B------:R-:W-:Y:S01]  /*72a0*/  IABS R64, R14 ;  /* 0x0000000e00407213 */ /* 0x000fe20000000000 */
[----:B------:R-:W-:Y:S01]  /*72b0*/  @!P6 IMAD.MOV R70, RZ, RZ, -R70 ;  /* 0x000000ffff46e224 */ /* 0x000fe200078e0a46 */
[----:B------:R-:W-:Y:S01]  /*72c0*/  ISETP.GE.AND P0, PT, R18, RZ, PT ;  /* 0x000000ff1200720c */ /* 0x000fe20003f06270 */
[----:B------:R-:W-:Y:S01]  /*72d0*/  IMAD.HI.U32 R4, R6, R10, RZ ;  /* 0x0000000a06047227 */ /* 0x000fe200078e00ff */
[----:B------:R-:W-:-:S02]  /*72e0*/  ISETP.GT.U32.AND P6, PT, R5, R30, PT ;  /* 0x0000001e0500720c */ /* 0x000fc40003fc4070 */
[----:B------:R-:W-:Y:S01]  /*72f0*/  LOP3.LUT R18, R7, 0x18, RZ, 0xfc, !PT ;  /* 0x0000001807127812 */ /* 0x000fe200078efcff */
[----:B------:R-:W-:-:S03]  /*7300*/  IMAD.HI.U32 R8, R6, R64, RZ ;  /* 0x0000004006087227 */ /* 0x000fc600078e00ff */
[----:B------:R-:W-:Y:S01]  /*7310*/  IABS R13, R18 ;  /* 0x00000012000d7213 */ /* 0x000fe20000000000 */
[--C-:B------:R-:W-:Y:S01]  /*7320*/  @!P3 IMAD.IADD R68, R68, 0x1, -R5.reuse ;  /* 0x000000014444b824 */ /* 0x100fe200078e0a05 */
[----:B------:R-:W-:Y:S01]  /*7330*/  ISETP.GE.AND P3, PT, R15, RZ, PT ;  /* 0x000000ff0f00720c */ /* 0x000fe20003f66270 */
[----:B------:R-:W-:Y:S01]  /*7340*/  IMAD.MOV R8, RZ, RZ, -R8 ;  /* 0x000000ffff087224 */ /* 0x000fe200078e0a08 */
[----:B------:R-:W-:Y:S01]  /*7350*/  LOP3.LUT R15, R7, 0x16, RZ, 0xfc, !PT ;  /* 0x00000016070f7812 */ /* 0x000fe200078efcff */
[----:B------:R-:W-:Y:S01]  /*7360*/  @!P4 IMAD.IADD R66, R66, 0x1, -R5 ;  /* 0x000000014242c824 */ /* 0x000fe200078e0a05 */
[----:B------:R-:W-:Y:S01]  /*7370*/  ISETP.GE.AND P4, PT, R14, RZ, PT ;  /* 0x000000ff0e00720c */ /* 0x000fe20003f86270 */
[C---:B------:R-:W-:Y:S01]  /*7380*/  IMAD R64, R5.reuse, R8, R64 ;  /* 0x0000000805407224 */ /* 0x040fe200078e0240 */
[----:B------:R-:W-:Y:S01]  /*7390*/  IABS R14, R15 ;  /* 0x0000000f000e7213 */ /* 0x000fe20000000000 */
[----:B------:R-:W-:Y:S02]  /*73a0*/  IMAD.MOV R4, RZ, RZ, -R4 ;  /* 0x000000ffff047224 */ /* 0x000fe400078e0a04 */
[----:B------:R-:W-:Y:S01]  /*73b0*/  @!P0 IMAD.MOV R66, RZ, RZ, -R66 ;  /* 0x000000ffff428224 */ /* 0x000fe200078e0a42 */
[C---:B------:R-:W-:Y:S01]  /*73c0*/  ISETP.GT.U32.AND P0, PT, R5.reuse, R64, PT ;  /* 0x000000400500720c */ /* 0x040fe20003f04070 */
[----:B------:R-:W-:-:S02]  /*73d0*/  IMAD R4, R5, R4, R10 ;  /* 0x0000000405047224 */ /* 0x000fc400078e020a */
[----:B------:R-:W-:-:S04]  /*73e0*/  IMAD.HI.U32 R10, R6, R14, RZ ;  /* 0x0000000e060a7227 */ /* 0x000fc800078e00ff */
[----:B------:R-:W-:Y:S02]  /*73f0*/  @!P6 IMAD.IADD R30, R30, 0x1, -R5 ;  /* 0x000000011e1ee824 */ /* 0x000fe400078e0a05 */
[----:B------:R-:W-:Y:S02]  /*7400*/  IMAD.MOV R10, RZ, RZ, -R10 ;  /* 0x000000ffff0a7224 */ /* 0x000fe400078e0a0a */
[----:B------:R-:W-:Y:S01]  /*7410*/  IMAD.HI.U32 R8, R6, R13, RZ ;  /* 0x0000000d06087227 */ /* 0x000fe200078e00ff */
[----:B------:R-:W-:-:S03]  /*7420*/  ISETP.GT.U32.AND P6, PT, R5, R30, PT ;  /* 0x0000001e0500720c */ /* 0x000fc60003fc4070 */
[C---:B------:R-:W-:Y:S01]  /*7430*/  IMAD R10, R5.reuse, R10, R14 ;  /* 0x0000000a050a7224 */ /* 0x040fe200078e020e */
[----:B------:R-:W-:Y:S01]  /*7440*/  IABS R14, R27 ;  /* 0x0000001b000e7213 */ /* 0x000fe20000000000 */
[----:B------:R-:W-:Y:S02]  /*7450*/  IMAD.MOV R8, RZ, RZ, -R8 ;  /* 0x000000ffff087224 */ /* 0x000fe400078e0a08 */
[----:B------:R-:W-:Y:S01]  /*7460*/  @!P0 IMAD.IADD R64, R64, 0x1, -R5 ;  /* 0x0000000140408824 */ /* 0x000fe200078e0a05 */
[C---:B------:R-:W-:Y:S01]  /*7470*/  ISETP.GT.U32.AND P0, PT, R5.reuse, R10, PT ;  /* 0x0000000a0500720c */ /* 0x040fe20003f04070 */
[C---:B------:R-:W-:Y:S02]  /*7480*/  IMAD R8, R5.reuse, R8, R13 ;  /* 0x0000000805087224 */ /* 0x040fe400078e020d */
[----:B------:R-:W-:Y:S01]  /*7490*/  @!P1 IMAD.MOV R72, RZ, RZ, -R72 ;  /* 0x000000ffff489224 */ /* 0x000fe200078e0a48 */
[C---:B------:R-:W-:Y:S01]  /*74a0*/  ISETP.GT.U32.AND P1, PT, R5.reuse, R4, PT ;  /* 0x000000040500720c */ /* 0x040fe20003f24070 */
[----:B------:R-:W-:Y:S01]  /*74b0*/  @!P6 IMAD.IADD R30, R30, 0x1, -R5 ;  /* 0x000000011e1ee824 */ /* 0x000fe200078e0a05 */
[----:B------:R-:W-:Y:S01]  /*74c0*/  ISETP.GT.U32.AND P6, PT, R5, R8, PT ;  /* 0x000000080500720c */ /* 0x000fe20003fc4070 */
[----:B------:R-:W-:-:S04]  /*74d0*/  IMAD.HI.U32 R13, R6, R14, RZ ;  /* 0x0000000e060d7227 */ /* 0x000fc800078e00ff */
[----:B------:R-:W-:Y:S02]  /*74e0*/  IMAD.MOV R19, RZ, RZ, -R13 ;  /* 0x000000ffff137224 */ /* 0x000fe400078e0a0d */
[----:B------:R-:W-:Y:S02]  /*74f0*/  @!P0 IMAD.IADD R10, R10, 0x1, -R5 ;  /* 0x000000010a0a8824 */ /* 0x000fe400078e0a05 */
[----:B------:R-:W-:-:S03]  /*7500*/  IMAD.HI.U32 R13, R6, R23, RZ ;  /* 0x00000017060d7227 */ /* 0x000fc600078e00ff */
[C---:B------:R-:W-:Y:S01]  /*7510*/  ISETP.GT.U32.AND P0, PT, R5.reuse, R10, PT ;  /* 0x0000000a0500720c */ /* 0x040fe20003f04070 */
[----:B------:R-:W-:Y:S01]  /*7520*/  @!P5 IMAD.MOV R68, RZ, RZ, -R68 ;  /* 0x000000ffff44d224 */ /* 0x000fe200078e0a44 */
[----:B------:R-:W-:Y:S01]  /*7530*/  ISETP.GE.AND P5, PT, R18, RZ, PT ;  /* 0x000000ff1200720c */ /* 0x000fe20003fa6270 */
[----:B------:R-:W-:Y:S01]  /*7540*/  @!P6 IMAD.IADD R8, R8, 0x1, -R5 ;  /* 0x000000010808e824 */ /* 0x000fe200078e0a05 */
[----:B------:R-:W-:Y:S01]  /*7550*/  ISETP.GT.U32.AND P6, PT, R5, R64, PT ;  /* 0x000000400500720c */ /* 0x000fe20003fc4070 */
[----:B------:R-:W-:-:S04]  /*7560*/  IMAD.HI.U32 R18, R6, R56, RZ ;  /* 0x0000003806127227 */ /* 0x000fc800078e00ff */
[----:B------:R-:W-:Y:S02]  /*7570*/  IMAD.MOV R36, RZ, RZ, -R13 ;  /* 0x000000ffff247224 */ /* 0x000fe400078e0a0d */
[----:B------:R-:W-:Y:S02]  /*7580*/  IMAD.MOV R13, RZ, RZ, -R18 ;  /* 0x000000ffff0d7224 */ /* 0x000fe400078e0a12 */
[----:B------:R-:W-:Y:S02]  /*7590*/  @!P1 IMAD.IADD R4, R4, 0x1, -R5 ;  /* 0x0000000104049824 */ /* 0x000fe400078e0a05 */
[----:B------:R-:W-:Y:S01]  /*75a0*/  IMAD R18, R5, R36, R23 ;  /* 0x0000002405127224 */ /* 0x000fe200078e0217 */
[----:B------:R-:W-:Y:S01]  /*75b0*/  LOP3.LUT R23, R7, 0xc, RZ, 0xfc, !PT ;  /* 0x0000000c07177812 */ /* 0x000fe200078efcff */
[C---:B------:R-:W-:Y:S01]  /*75c0*/  IMAD R14, R5.reuse, R19, R14 ;  /* 0x00000013050e7224 */ /* 0x040fe200078e020e */
[C---:B------:R-:W-:Y:S01]  /*75d0*/  ISETP.GT.U32.AND P1, PT, R5.reuse, R4, PT ;  /* 0x000000040500720c */ /* 0x040fe20003f24070 */
[--C-:B------:R-:W-:Y:S01]  /*75e0*/  @!P0 IMAD.IADD R10, R10, 0x1, -R5.reuse ;  /* 0x000000010a0a8824 */ /* 0x100fe200078e0a05 */
[C---:B------:R-:W-:Y:S01]  /*75f0*/  ISETP.GT.U32.AND P0, PT, R5.reuse, R18, PT ;  /* 0x000000120500720c */ /* 0x040fe20003f04070 */
[----:B------:R-:W-:Y:S01]  /*7600*/  @!P6 IMAD.IADD R64, R64, 0x1, -R5 ;  /* 0x000000014040e824 */ /* 0x000fe200078e0a05 */
[C---:B------:R-:W-:Y:S01]  /*7610*/  ISETP.GT.U32.AND P6, PT, R5.reuse, R14, PT ;  /* 0x0000000e0500720c */ /* 0x040fe20003fc4070 */
[----:B------:R-:W-:Y:S01]  /*7620*/  IMAD R56, R5, R13, R56 ;  /* 0x0000000d05387224 */ /* 0x000fe200078e0238 */
[----:B------:R-:W-:Y:S01]  /*7630*/  IABS R62, R23 ;  /* 0x00000017003e7213 */ /* 0x000fe20000000000 */
[----:B------:R-:W-:-:S04]  /*7640*/  IMAD.HI.U32 R19, R6, R52, RZ ;  /* 0x0000003406137227 */ /* 0x000fc800078e00ff */
[----:B------:R-:W-:-:S04]  /*7650*/  IMAD.HI.U32 R13, R6, R62, RZ ;  /* 0x0000003e060d7227 */ /* 0x000fc800078e00ff */
[--C-:B------:R-:W-:Y:S01]  /*7660*/  @!P1 IMAD.IADD R4, R4, 0x1, -R5.reuse ;  /* 0x0000000104049824 */ /* 0x100fe200078e0a05 */
[----:B------:R-:W-:Y:S01]  /*7670*/  ISETP.GE.AND P1, PT, R15, RZ, PT ;  /* 0x000000ff0f00720c */ /* 0x000fe20003f26270 */
[----:B------:R-:W-:Y:S02]  /*7680*/  @!P0 IMAD.IADD R18, R18, 0x1, -R5 ;  /* 0x0000000112128824 */ /* 0x000fe400078e0a05 */
[----:B------:R-:W-:-:S03]  /*7690*/  IMAD.HI.U32 R15, R6, R25, RZ ;  /* 0x00000019060f7227 */ /* 0x000fc600078e00ff */
[C---:B------:R-:W-:Y:S01]  /*76a0*/  ISETP.GT.U32.AND P0, PT, R5.reuse, R18, PT ;  /* 0x000000120500720c */ /* 0x040fe20003f04070 */
[----:B------:R-:W-:Y:S02]  /*76b0*/  @!P6 IMAD.IADD R14, R14, 0x1, -R5 ;  /* 0x000000010e0ee824 */ /* 0x000fe400078e0a05 */
[----:B------:R-:W-:Y:S01]  /*76c0*/  @!P2 IMAD.MOV R4, RZ, RZ, -R4 ;  /* 0x000000ffff04a224 */ /* 0x000fe200078e0a04 */
[C---:B------:R-:W-:Y:S01]  /*76d0*/  ISETP.GT.U32.AND P2, PT, R5.reuse, R8, PT ;  /* 0x000000080500720c */ /* 0x040fe20003f44070 */
[----:B------:R-:W-:Y:S01]  /*76e0*/  IMAD.MOV R50, RZ, RZ, -R15 ;  /* 0x000000ffff327224 */ /* 0x000fe200078e0a0f */
[C---:B------:R-:W-:Y:S01]  /*76f0*/  ISETP.GT.U32.AND P6, PT, R5.reuse, R14, PT ;  /* 0x0000000e0500720c */ /* 0x040fe20003fc4070 */
[----:B------:R-:W-:Y:S02]  /*7700*/  IMAD.MOV R13, RZ, RZ, -R13 ;  /* 0x000000ffff0d7224 */ /* 0x000fe400078e0a0d */
[----:B------:R-:W-:Y:S01]  /*7710*/  IMAD R36, R5, R50, R25 ;  /* 0x0000003205247224 */ /* 0x000fe200078e0219 */
[----:B------:R-:W-:Y:S01]  /*7720*/  LOP3.LUT R25, R7, 0xa, RZ, 0xfc, !PT ;  /* 0x0000000a07197812 */ /* 0x000fe200078efcff */
[----:B------:R-:W-:-:S02]  /*7730*/  IMAD R62, R5, R13, R62 ;  /* 0x0000000d053e7224 */ /* 0x000fc400078e023e */
[--C-:B------:R-:W-:Y:S01]  /*7740*/  @!P0 IMAD.IADD R18, R18, 0x1, -R5.reuse ;  /* 0x0000000112128824 */ /* 0x100fe200078e0a05 */
[----:B------:R-:W-:Y:S01]  /*7750*/  IABS R60, R25 ;  /* 0x00000019003c7213 */ /* 0x000fe20000000000 */
[----:B------:R-:W-:Y:S01]  /*7760*/  @!P3 IMAD.MOV R30, RZ, RZ, -R30 ;  /* 0x000000ffff1eb224 */ /* 0x000fe200078e0a1e */
[----:B------:R-:W-:Y:S01]  /*7770*/  ISETP.GT.U32.AND P0, PT, R5, R56, PT ;  /* 0x000000380500720c */ /* 0x000fe20003f04070 */
[--C-:B------:R-:W-:Y:S01]  /*7780*/  @!P2 IMAD.IADD R8, R8, 0x1, -R5.reuse ;  /* 0x000000010808a824 */ /* 0x100fe200078e0a05 */
[----:B------:R-:W-:Y:S01]  /*7790*/  ISETP.GE.AND P2, PT, R27, RZ, PT ;  /* 0x000000ff1b00720c */ /* 0x000fe20003f46270 */
[----:B------:R-:W-:Y:S01]  /*77a0*/  IMAD.HI.U32 R15, R6, R60, RZ ;  /* 0x0000003c060f7227 */ /* 0x000fe200078e00ff */
[C---:B------:R-:W-:Y:S02]  /*77b0*/  LOP3.LUT R27, R7.reuse, 0x8, RZ, 0xfc, !PT ;  /* 0x00000008071b7812 */ /* 0x040fe400078efcff */
[----:B------:R-:W-:Y:S01]  /*77c0*/  LOP3.LUT R7, R7, 0x2, RZ, 0xfc, !PT ;  /* 0x0000000207077812 */ /* 0x000fe200078efcff */
[----:B------:R-:W-:Y:S01]  /*77d0*/  @!P6 IMAD.IADD R14, R14, 0x1, -R5 ;  /* 0x000000010e0ee824 */ /* 0x000fe200078e0a05 */
[C---:B------:R-:W-:Y:S01]  /*77e0*/  ISETP.GT.U32.AND P6, PT, R5.reuse, R36, PT ;  /* 0x000000240500720c */ /* 0x040fe20003fc4070 */
[----:B------:R-:W-:Y:S01]  /*77f0*/  IMAD.MOV R15, RZ, RZ, -R15 ;  /* 0x000000ffff0f7224 */ /* 0x000fe200078e0a0f */
[----:B------:R-:W-:Y:S01]  /*7800*/  IABS R58, R27 ;  /* 0x0000001b003a7213 */ /* 0x000fe20000000000 */
[----:B------:R-:W-:Y:S01]  /*7810*/  @!P4 IMAD.MOV R64, RZ, RZ, -R64 ;  /* 0x000000ffff40c224 */ /* 0x000fe200078e0a40 */
[----:B------:R-:W-:Y:S01]  /*7820*/  IABS R50, R7 ;  /* 0x0000000700327213 */ /* 0x000fe20000000000 */
[----:B------:R-:W-:-:S02]  /*7830*/  IMAD R60, R5, R15, R60 ;  /* 0x0000000f053c7224 */ /* 0x000fc400078e023c */
[----:B------:R-:W-:-:S04]  /*7840*/  IMAD.HI.U32 R13, R6, R58, RZ ;  /* 0x0000003a060d7227 */ /* 0x000fc800078e00ff */
[----:B------:R-:W-:Y:S01]  /*7850*/  @!P0 IMAD.IADD R56, R56, 0x1, -R5 ;  /* 0x0000000138388824 */ /* 0x000fe200078e0a05 */
[----:B------:R-:W-:Y:S01]  /*7860*/  ISETP.GT.U32.AND P0, PT, R5, R60, PT ;  /* 0x0000003c0500720c */ /* 0x000fe20003f04070 */
[----:B------:R-:W-:-:S04]  /*7870*/  IMAD.HI.U32 R15, R6, R54, RZ ;  /* 0x00000036060f7227 */ /* 0x000fc800078e00ff */
[----:B------:R-:W-:Y:S02]  /*7880*/  IMAD.MOV R13, RZ, RZ, -R13 ;  /* 0x000000ffff0d7224 */ /* 0x000fe400078e0a0d */
[----:B------:R-:W-:Y:S01]  /*7890*/  @!P6 IMAD.IADD R36, R36, 0x1, -R5 ;  /* 0x000000012424e824 */ /* 0x000fe200078e0a05 */
[C---:B------:R-:W-:Y:S01]  /*78a0*/  ISETP.GT.U32.AND P6, PT, R5.reuse, R62, PT ;  /* 0x0000003e0500720c */ /* 0x040fe20003fc4070 */
[----:B------:R-:W-:Y:S02]  /*78b0*/  IMAD.MOV R15, RZ, RZ, -R15 ;  /* 0x000000ffff0f7224 */ /* 0x000fe400078e0a0f */
[C---:B------:R-:W-:Y:S01]  /*78c0*/  IMAD R58, R5.reuse, R13, R58 ;  /* 0x0000000d053a7224 */ /* 0x040fe200078e023a */
[----:B------:R-:W-:Y:S01]  /*78d0*/  SHF.R.U32.HI R13, RZ, 0x4, R237 ;  /* 0x00000004ff0d7819 */ /* 0x000fe200000116ed */
[C---:B------:R-:W-:Y:S01]  /*78e0*/  IMAD R54, R5.reuse, R15, R54 ;  /* 0x0000000f05367224 */ /* 0x040fe200078e0236 */
[----:B------:R-:W-:Y:S01]  /*78f0*/  ISETP.GT.U32.AND P3, PT, R5, R36, PT ;  /* 0x000000240500720c */ /* 0x000fe20003f64070 */
[----:B------:R-:W-:Y:S01]  /*7900*/  @!P0 IMAD.IADD R60, R60, 0x1, -R5 ;  /* 0x000000013c3c8824 */ /* 0x000fe200078e0a05 */
[----:B------:R-:W-:Y:S01]  /*7910*/  SGXT.U32 R15, R13, 0xe ;  /* 0x0000000e0d0f781a */ /* 0x000fe20000000000 */
[----:B------:R-:W-:Y:S01]  /*7920*/  IMAD.HI.U32 R13, R6, R50, RZ ;  /* 0x00000032060d7227 */ /* 0x000fe200078e00ff */
[----:B------:R-:W-:-:S03]  /*7930*/  ISETP.GT.U32.AND P4, PT, R5, R58, PT ;  /* 0x0000003a0500720c */ /* 0x000fc60003f84070 */
[----:B------:R-:W-:Y:S02]  /*7940*/  IMAD.MOV.U32 R6, RZ, RZ, R8 ;  /* 0x000000ffff067224 */ /* 0x000fe400078e0008 */
[----:B------:R-:W-:Y:S02]  /*7950*/  IMAD.MOV.U32 R8, RZ, RZ, R10 ;  /* 0x000000ffff087224 */ /* 0x000fe400078e000a */
[----:B------:R-:W-:Y:S01]  /*7960*/  @!P6 IMAD.IADD R62, R62, 0x1, -R5 ;  /* 0x000000013e3ee824 */ /* 0x000fe200078e0a05 */
[C---:B------:R-:W-:Y:S01]  /*7970*/  ISETP.GT.U32.AND P6, PT, R5.reuse, R56, PT ;  /* 0x000000380500720c */ /* 0x040fe20003fc4070 */
[----:B------:R-:W-:Y:S01]  /*7980*/  @!P1 IMAD.MOV R8, RZ, RZ, -R8 ;  /* 0x000000ffff089224 */ /* 0x000fe200078e0a08 */
[C---:B------:R-:W-:Y:S01]  /*7990*/  ISETP.GT.U32.AND P1, PT, R5.reuse, R60, PT ;  /* 0x0000003c0500720c */ /* 0x040fe20003f24070 */
[----:B------:R-:W-:Y:S01]  /*79a0*/  IMAD.MOV R19, RZ, RZ, -R19 ;  /* 0x000000ffff137224 */ /* 0x000fe200078e0a13 */
[----:B------:R-:W-:Y:S01]  /*79b0*/  ISETP.GT.U32.AND P0, PT, R5, R62, PT ;  /* 0x0000003e0500720c */ /* 0x000fe20003f04070 */
[----:B------:R-:W-:-:S02]  /*79c0*/  IMAD.MOV R13, RZ, RZ, -R13 ;  /* 0x000000ffff0d7224 */ /* 0x000fc400078e0a0d */
[C---:B------:R-:W-:Y:S02]  /*79d0*/  IMAD R52, R5.reuse, R19, R52 ;  /* 0x0000001305347224 */ /* 0x040fe400078e0234 */
[C---:B------:R-:W-:Y:S02]  /*79e0*/  IMAD R50, R5.reuse, R13, R50 ;  /* 0x0000000d05327224 */ /* 0x040fe400078e0232 */
[--C-:B------:R-:W-:Y:S01]  /*79f0*/  @!P3 IMAD.IADD R36, R36, 0x1, -R5.reuse ;  /* 0x000000012424b824 */ /* 0x100fe200078e0a05 */
[C---:B------:R-:W-:Y:S01]  /*7a00*/  ISETP.GT.U32.AND P3, PT, R5.reuse, R54, PT ;  /* 0x000000360500720c */ /* 0x040fe20003f64070 */
[--C-:B------:R-:W-:Y:S01]  /*7a10*/  @!P6 IMAD.IADD R56, R56, 0x1, -R5.reuse ;  /* 0x000000013838e824 */ /* 0x100fe200078e0a05 */
[C---:B------:R-:W-:Y:S01]  /*7a20*/  ISETP.GT.U32.AND P6, PT, R5.reuse, R52, PT ;  /* 0x000000340500720c */ /* 0x040fe20003fc4070 */
[--C-:B------:R-:W-:Y:S01]  /*7a30*/  @!P1 IMAD.IADD R60, R60, 0x1, -R5.reuse ;  /* 0x000000013c3c9824 */ /* 0x100fe200078e0a05 */
[----:B------:R-:W-:Y:S01]  /*7a40*/  ISETP.GT.U32.AND P1, PT, R5, R50, PT ;  /* 0x000000320500720c */ /* 0x000fe20003f24070 */
[----:B------:R-:W-:-:S02]  /*7a50*/  @!P4 IMAD.IADD R58, R58, 0x1, -R5 ;  /* 0x000000013a3ac824 */ /* 0x000fc400078e0a05 */
[----:B------:R-:W-:Y:S01]  /*7a60*/  @!P5 IMAD.MOV R6, RZ, RZ, -R6 ;  /* 0x000000ffff06d224 */ /* 0x000fe200078e0a06 */
[----:B------:R-:W-:Y:S01]  /*7a70*/  IADD3 R10, P5, R15, 0x80, RZ ;  /* 0x000000800f0a7810 */ /* 0x000fe20007fbe0ff */
[--C-:B------:R-:W-:Y:S01]  /*7a80*/  @!P0 IMAD.IADD R62, R62, 0x1, -R5.reuse ;  /* 0x000000013e3e8824 */ /* 0x100fe200078e0a05 */
[----:B------:R-:W-:Y:S01]  /*7a90*/  ISETP.GT.U32.AND P4, PT, R5, R58, PT ;  /* 0x0000003a0500720c */ /* 0x000fe20003f84070 */
[----:B------:R-:W-:Y:S01]  /*7aa0*/  IMAD.MOV.U32 R12, RZ, RZ, R18 ;  /* 0x000000ffff0c7224 */ /* 0x000fe200078e0012 */
[----:B------:R-:W-:Y:S01]  /*7ab0*/  R2UR UR4, R10 ;  /* 0x000000000a0472ca */ /* 0x000fe200000e0000 */
[----:B------:R-:W-:Y:S01]  /*7ac0*/  IMAD.MOV.U32 R10, RZ, RZ, R14 ;  /* 0x000000ffff0a7224 */ /* 0x000fe200078e000e */
[----:B------:R-:W-:Y:S01]  /*7ad0*/  ISETP.GE.AND P0, PT, R29, RZ, PT ;  /* 0x000000ff1d00720c */ /* 0x000fe20003f06270 */
[--C-:B------:R-:W-:Y:S01]  /*7ae0*/  @!P3 IMAD.IADD R54, R54, 0x1, -R5.reuse ;  /* 0x000000013636b824 */ /* 0x100fe200078e0a05 */
[----:B------:R-:W-:Y:S01]  /*7af0*/  ISETP.GE.AND P3, PT, R31, RZ, PT ;  /* 0x000000ff1f00720c */ /* 0x000fe20003f66270 */
[--C-:B------:R-:W-:Y:S01]  /*7b00*/  @!P6 IMAD.IADD R52, R52, 0x1, -R5.reuse ;  /* 0x000000013434e824 */ /* 0x100fe200078e0a05 */
[----:B------:R-:W-:Y:S01]  /*7b10*/  IADD3.X R9, R9, 0x40000040, RZ, P5, !PT ;  /* 0x4000004009097810 */ /* 0x000fe20002ffe4ff */
[--C-:B------:R-:W-:Y:S01]  /*7b20*/  @!P1 IMAD.IADD R50, R50, 0x1, -R5.reuse ;  /* 0x0000000132329824 */ /* 0x100fe200078e0a05 */
[----:B------:R-:W-:Y:S01]  /*7b30*/  ISETP.GE.AND P5, PT, R37, RZ, PT ;  /* 0x000000ff2500720c */ /* 0x000fe20003fa6270 */
[----:B------:R-:W-:Y:S01]  /*7b40*/  @!P2 IMAD.MOV R10, RZ, RZ, -R10 ;  /* 0x000000ffff0aa224 */ /* 0x000fe200078e0a0a */
[C---:B------:R-:W-:Y:S01]  /*7b50*/  ISETP.GT.U32.AND P2, PT, R5.reuse, R54, PT ;  /* 0x000000360500720c */ /* 0x040fe20003f44070 */
[----:B------:R-:W-:Y:S01]  /*7b60*/  @!P4 IMAD.IADD R58, R58, 0x1, -R5 ;  /* 0x000000013a3ac824 */ /* 0x000fe200078e0a05 */
[C---:B------:R-:W-:Y:S01]  /*7b70*/  ISETP.GT.U32.AND P6, PT, R5.reuse, R52, PT ;  /* 0x000000340500720c */ /* 0x040fe20003fc4070 */
[----:B------:R-:W-:Y:S01]  /*7b80*/  IMAD.MOV.U32 R14, RZ, RZ, R36 ;  /* 0x000000ffff0e7224 */ /* 0x000fe200078e0024 */
[----:B------:R-:W-:Y:S01]  /*7b90*/  ISETP.GT.U32.AND P1, PT, R5, R50, PT ;  /* 0x000000320500720c */ /* 0x000fe20003f24070 */
[----:B------:R-:W-:Y:S01]  /*7ba0*/  @!P0 IMAD.MOV R12, RZ, RZ, -R12 ;  /* 0x000000ffff0c8224 */ /* 0x000fe200078e0a0c */
[----:B------:R-:W-:Y:S01]  /*7bb0*/  ISETP.GE.AND P4, PT, R33, RZ, PT ;  /* 0x000000ff2100720c */ /* 0x000fe20003f86270 */
[----:B------:R-:W-:Y:S01]  /*7bc0*/  @!P3 IMAD.MOV R14, RZ, RZ, -R14 ;  /* 0x000000ffff0eb224 */ /* 0x000fe200078e0a0e */
[----:B------:R-:W-:Y:S01]  /*7bd0*/  ISETP.GE.AND P0, PT, R23, RZ, PT ;  /* 0x000000ff1700720c */ /* 0x000fe20003f06270 */
[----:B------:R-:W1:Y:S01]  /*7be0*/  LDC R36, c[0x0][0x240] ;  /* 0x00009000ff247b82 */ /* 0x000e620000000800 */
[----:B------:R-:W-:-:S02]  /*7bf0*/  ISETP.GE.AND P3, PT, R25, RZ, PT ;  /* 0x000000ff1900720c */ /* 0x000fc40003f66270 */
[----:B------:R-:W-:Y:S01]  /*7c00*/  R2UR UR5, R9 ;  /* 0x00000000090572ca */ /* 0x000fe200000e0000 */
[--C-:B------:R-:W-:Y:S01]  /*7c10*/  @!P2 IMAD.IADD R54, R54, 0x1, -R5.reuse ;  /* 0x000000013636a824 */ /* 0x100fe200078e0a05 */
[----:B------:R-:W-:Y:S01]  /*7c20*/  ISETP.GE.AND P2, PT, R27, RZ, PT ;  /* 0x000000ff1b00720c */ /* 0x000fe20003f46270 */
[--C-:B------:R-:W-:Y:S01]  /*7c30*/  @!P6 IMAD.IADD R52, R52, 0x1, -R5.reuse ;  /* 0x000000013434e824 */ /* 0x100fe200078e0a05 */
[----:B------:R-:W-:Y:S01]  /*7c40*/  ISETP.GE.AND P6, PT, R35, RZ, PT ;  /* 0x000000ff2300720c */ /* 0x000fe20003fc6270 */
[----:B------:R-:W-:Y:S01]  /*7c50*/  @!P1 IMAD.IADD R50, R50, 0x1, -R5 ;  /* 0x0000000132329824 */ /* 0x000fe200078e0a05 */
[----:B------:R-:W-:Y:S01]  /*7c60*/  ISETP.NE.AND P1, PT, R3, RZ, PT ;  /* 0x000000ff0300720c */ /* 0x000fe20003f25270 */
[----:B------:R-:W-:Y:S01]  /*7c70*/  @!P4 IMAD.MOV R56, RZ, RZ, -R56 ;  /* 0x000000ffff38c224 */ /* 0x000fe200078e0a38 */
[----:B------:R-:W2:Y:S01]  /*7c80*/  LDC.64 R18, c[0x0][0x210] ;  /* 0x00008400ff127b82 */ /* 0x000ea20000000a00 */
[----:B------:R-:W-:Y:S01]  /*7c90*/  ISETP.GE.AND P4, PT, R7, RZ, PT ;  /* 0x000000ff0700720c */ /* 0x000fe20003f86270 */
[----:B------:R-:W-:Y:S01]  /*7ca0*/  @!P0 IMAD.MOV R62, RZ, RZ, -R62 ;  /* 0x000000ffff3e8224 */ /* 0x000fe200078e0a3e */
[C---:B------:R-:W-:Y:S01]  /*7cb0*/  SEL R247, R243.reuse, R48, !P1 ;  /* 0x00000030f3f77207 */ /* 0x040fe20004800000 */
[----:B------:R-:W-:Y:S01]  /*7cc0*/  @!P3 IMAD.MOV R60, RZ, RZ, -R60 ;  /* 0x000000ffff3cb224 */ /* 0x000fe200078e0a3c */
[C---:B------:R-:W-:Y:S01]  /*7cd0*/  SEL R48, R243.reuse, R11, !P1 ;  /* 0x0000000bf3307207 */ /* 0x040fe20004800000 */
[----:B------:R-:W-:Y:S01]  /*7ce0*/  @!P5 IMAD.MOV R52, RZ, RZ, -R52 ;  /* 0x000000ffff34d224 */ /* 0x000fe200078e0a34 */
[C---:B------:R-:W-:Y:S01]  /*7cf0*/  SEL R5, R243.reuse, R4, !P1 ;  /* 0x00000004f3057207 */ /* 0x040fe20004800000 */
[----:B------:R-:W4:Y:S01]  /*7d00*/  LDC.64 R2, c[0x0][0x218] ;  /* 0x00008600ff027b82 */ /* 0x000f220000000a00 */
[----:B------:R-:W-:Y:S01]  /*7d10*/  @!P2 IMAD.MOV R58, RZ, RZ, -R58 ;  /* 0x000000ffff3aa224 */ /* 0x000fe200078e0a3a */
[C---:B------:R-:W-:Y:S01]  /*7d20*/  SEL R241, R243.reuse, R90, !P1 ;  /* 0x0000005af3f17207 */ /* 0x040fe20004800000 */
[----:B------:R-:W-:Y:S01]  /*7d30*/  @!P6 IMAD.MOV R54, RZ, RZ, -R54 ;  /* 0x000000ffff36e224 */ /* 0x000fe200078e0a36 */
[----:B------:R-:W-:Y:S01]  /*7d40*/  SEL R239, R243, R92, !P1 ;  /* 0x0000005cf3ef7207 */ /* 0x000fe20004800000 */
[----:B-1----:R-:W-:Y:S01]  /*7d50*/  IMAD R247, R247, R36, RZ ;  /* 0x00000024f7f77224 */ /* 0x002fe200078e02ff */
[C---:B------:R-:W-:Y:S01]  /*7d60*/  SEL R237, R243.reuse, R94, !P1 ;  /* 0x0000005ef3ed7207 */ /* 0x040fe20004800000 */
[----:B------:R-:W-:Y:S01]  /*7d70*/  @!P4 IMAD.MOV R50, RZ, RZ, -R50 ;  /* 0x000000ffff32c224 */ /* 0x000fe200078e0a32 */
[----:B------:R-:W-:Y:S01]  /*7d80*/  SEL R235, R243, R96, !P1 ;  /* 0x00000060f3eb7207 */ /* 0x000fe20004800000 */
[----:B------:R-:W-:Y:S01]  /*7d90*/  IMAD R241, R241, R36, RZ ;  /* 0x00000024f1f17224 */ /* 0x000fe200078e02ff */
        /* <DEDUP_REMOVED lines=153> */
[-C--:B------:R-:W-:Y:S01]  /*8730*/  IMAD R81, R81, R36.reuse, RZ ;  /* 0x0000002451517224 */ /* 0x080fe200078e02ff */
        /* <DEDUP_REMOVED lines=30> */
[C---:B------:R-:W-:Y:S01]  /*8920*/  SEL R39, R243.reuse, R86, !P1 ;  /* 0x00000056f3277207 */ /* 0x040fe20004800000 */
        /* <DEDUP_REMOVED lines=23> */
[C---:B------:R-:W-:Y:S01]  /*8aa0*/  SEL R11, R243.reuse, R70, !P1 ;  /* 0x00000046f30b7207 */ /* 0x040fe20004800000 */
        /* <DEDUP_REMOVED lines=32> */
[----:B---3--:R-:W-:Y:S01]  /*8cb0*/  IMAD R50, R153, R49, RZ ;  /* 0x0000003199327224 */ /* 0x008fe200078e02ff */
[----:B--2---:R-:W-:Y:S01]  /*8cc0*/  LEA R156, P0, R42, R18, 0x1 ;  /* 0x000000122a9c7211 */ /* 0x004fe200078008ff */
[----:B------:R-:W-:Y:S01]  /*8cd0*/  IMAD R27, R27, R36, RZ ;  /* 0x000000241b1b7224 */ /* 0x000fe200078e02ff */
[-C--:B------:R-:W-:Y:S01]  /*8ce0*/  LEA R154, P1, R32, R18.reuse, 0x1 ;  /* 0x00000012209a7211 */ /* 0x080fe200078208ff */
[----:B------:R-:W-:Y:S01]  /*8cf0*/  IMAD.SHL.U32 R49, R49, 0x40, RZ ;  /* 0x0000004031317824 */ /* 0x000fe200078e00ff */
[----:B------:R-:W-:-:S02]  /*8d00*/  LEA R152, P2, R0, R18, 0x1 ;  /* 0x0000001200987211 */ /* 0x000fc400078408ff */
[----:B----4-:R-:W-:Y:S02]  /*8d10*/  LEA R2, P4, R50, R2, 0x1 ;  /* 0x0000000232027211 */ /* 0x010fe400078808ff */
[----:B------:R-:W-:Y:S02]  /*8d20*/  LEA R18, P3, R34, R18, 0x1 ;  /* 0x0000001222127211 */ /* 0x000fe400078608ff */
[-C--:B------:R-:W-:Y:S01]  /*8d30*/  LEA.HI.X.SX32 R157, R42, R19.reuse, 0x1, P0 ;  /* 0x000000132a9d7211 */ /* 0x080fe200000f0eff */
[----:B0-----:R-:W-:Y:S01]  /*8d40*/  IMAD R42, R43, 0x3f, RZ ;  /* 0x0000003f2b2a7824 */ /* 0x001fe200078e02ff */
[-C--:B------:R-:W-:Y:S01]  /*8d50*/  LEA.HI.X.SX32 R155, R32, R19.reuse, 0x1, P1 ;  /* 0x00000013209b7211 */ /* 0x080fe200008f0eff */
[-C--:B------:R-:W-:Y:S01]  /*8d60*/  IMAD R32, R249, R36.reuse, RZ ;  /* 0x00000024f9207224 */ /* 0x080fe200078e02ff */
[-C--:B------:R-:W-:Y:S02]  /*8d70*/  LEA.HI.X.SX32 R153, R0, R19.reuse, 0x1, P2 ;  /* 0x0000001300997211 */ /* 0x080fe400010f0eff */
[----:B------:R-:W-:Y:S01]  /*8d80*/  LEA.HI.X.SX32 R19, R34, R19, 0x1, P3 ;  /* 0x0000001322137211 */ /* 0x000fe200018f0eff */
[----:B------:R-:W-:Y:S01]  /*8d90*/  IMAD R34, R245, R36, RZ ;  /* 0x00000024f5227224 */ /* 0x000fe200078e02ff */
[----:B------:R-:W-:-:S02]  /*8da0*/  LEA R54, P2, R247, R2, 0x1 ;  /* 0x00000002f7367211 */ /* 0x000fc400078408ff */
[----:B------:R-:W-:Y:S01]  /*8db0*/  LEA.HI.X.SX32 R0, R50, R3, 0x1, P4 ;  /* 0x0000000332007211 */ /* 0x000fe200020f0eff */
[----:B------:R-:W-:Y:S01]  /*8dc0*/  IMAD R3, R30, R36, RZ ;  /* 0x000000241e037224 */ /* 0x000fe200078e02ff */
[-C--:B------:R-:W-:Y:S01]  /*8dd0*/  LEA R52, P3, R241, R2.reuse, 0x1 ;  /* 0x00000002f1347211 */ /* 0x080fe200078608ff */
[----:B------:R0:W-:Y:S01]  /*8de0*/  STL [R1+0x1c70], R54 ;  /* 0x001c703601007387 */ /* 0x0001e20000100800 */
[----:B------:R-:W-:Y:S01]  /*8df0*/  LEA R50, P4, R239, R2, 0x1 ;  /* 0x00000002ef327211 */ /* 0x000fe200078808ff */
[-C--:B------:R-:W-:Y:S02]  /*8e00*/  IMAD R30, R251, R36.reuse, RZ ;  /* 0x00000024fb1e7224 */ /* 0x080fe400078e02ff */
[----:B------:R1:W-:Y:S01]  /*8e10*/  STL [R1+0x1098], R52 ;  /* 0x0010983401007387 */ /* 0x0003e20000100800 */
[----:B------:R-:W-:-:S03]  /*8e20*/  IMAD R36, R243, R36, RZ ;  /* 0x00000024f3247224 */ /* 0x000fc600078e02ff */
[----:B------:R2:W-:Y:S01]  /*8e30*/  STL [R1+0x10a0], R50 ;  /* 0x0010a03201007387 */ /* 0x0005e20000100800 */
[-C--:B0-----:R-:W-:Y:S02]  /*8e40*/  LEA R54, P5, R237, R2.reuse, 0x1 ;  /* 0x00000002ed367211 */ /* 0x081fe400078a08ff */
[----:B-1----:R-:W-:-:S03]  /*8e50*/  LEA R52, P6, R235, R2, 0x1 ;  /* 0x00000002eb347211 */ /* 0x002fc600078c08ff */
[----:B------:R0:W-:Y:S01]  /*8e60*/  STL [R1+0x10a8], R54 ;  /* 0x0010a83601007387 */ /* 0x0001e20000100800 */
[----:B--2---:R-:W-:-:S03]  /*8e70*/  LEA R50, P0, R233, R2, 0x1 ;  /* 0x00000002e9327211 */ /* 0x004fc600078008ff */
[----:B------:R1:W-:Y:S04]  /*8e80*/  STL [R1+0x10b0], R52 ;  /* 0x0010b03401007387 */ /* 0x0003e80000100800 */
[----:B------:R2:W-:Y:S01]  /*8e90*/  STL [R1+0x10b8], R50 ;  /* 0x0010b83201007387 */ /* 0x0005e20000100800 */
[----:B0-----:R-:W-:Y:S02]  /*8ea0*/  LEA R54, P1, R231, R2, 0x1 ;  /* 0x00000002e7367211 */ /* 0x001fe400078208ff */
[----:B-1----:R-:W-:-:S03]  /*8eb0*/  LEA.HI.X.SX32 R52, R247, R0, 0x1, P2 ;  /* 0x00000000f7347211 */ /* 0x002fc600010f0eff */
[----:B------:R0:W-:Y:S01]  /*8ec0*/  STL [R1+0x10c0], R54 ;  /* 0x0010c03601007387 */ /* 0x0001e20000100800 */
[----:B--2---:R-:W-:-:S03]  /*8ed0*/  LEA R50, P2, R229, R2, 0x1 ;  /* 0x00000002e5327211 */ /* 0x004fc600078408ff */
[----:B------:R1:W-:Y:S04]  /*8ee0*/  STL [R1+0x1c6c], R52 ;  /* 0x001c6c3401007387 */ /* 0x0003e80000100800 */
[----:B------:R2:W-:Y:S01]  /*8ef0*/  STL [R1+0x10c8], R50 ;  /* 0x0010c83201007387 */ /* 0x0005e20000100800 */
[----:B0-----:R-:W-:Y:S02]  /*8f00*/  LEA.HI.X.SX32 R54, R241, R0, 0x1, P3 ;  /* 0x00000000f1367211 */ /* 0x001fe400018f0eff */
[----:B-1----:R-:W-:-:S03]  /*8f10*/  LEA R52, P3, R227, R2, 0x1 ;  /* 0x00000002e3347211 */ /* 0x002fc600078608ff */
[----:B------:R0:W-:Y:S01]  /*8f20*/  STL [R1+0x1094], R54 ;  /* 0x0010943601007387 */ /* 0x0001e20000100800 */
[----:B--2---:R-:W-:-:S03]  /*8f30*/  LEA.HI.X.SX32 R50, R239, R0, 0x1, P4 ;  /* 0x00000000ef327211 */ /* 0x004fc600020f0eff */
        /* <DEDUP_REMOVED lines=358> */
[----:B------:R-:W-:Y:S01]  /*a5a0*/  STL [R1+0x1364], R54 ;  /* 0x0013643601007387 */ /* 0x000fe20000100800 */
[----:B--2---:R-:W-:-:S03]  /*a5b0*/  LEA.HI.X.SX32 R50, R53, R0, 0x1, P3 ;  /* 0x0000000035327211 */ /* 0x004fc600018f0eff */
[----:B------:R0:W-:Y:S01]  /*a5c0*/  STL [R1+0x13a0], R52 ;  /* 0x0013a03401007387 */ /* 0x0001e20000100800 */
[----:B------:R-:W-:-:S03]  /*a5d0*/  LEA R53, P3, R38, R2, 0x1 ;  /* 0x0000000226357211 */ /* 0x000fc600078608ff */
[----:B------:R1:W-:Y:S04]  /*a5e0*/  STL [R1+0x136c], R50 ;  /* 0x00136c3201007387 */ /* 0x0003e80000100800 */
[----:B------:R-:W-:Y:S01]  /*a5f0*/  STL [R1+0x13a8], R53 ;  /* 0x0013a83501007387 */ /* 0x000fe20000100800 */
[-C--:B0-----:R-:W-:Y:S02]  /*a600*/  LEA.HI.X.SX32 R52, R51, R0.reuse, 0x1, P4 ;  /* 0x0000000033347211 */ /* 0x081fe400020f0eff */
[----:B------:R-:W-:Y:S02]  /*a610*/  LEA.HI.X.SX32 R51, R48, R0, 0x1, P5 ;  /* 0x0000000030337211 */ /* 0x000fe400028f0eff */
[-C--:B-1----:R-:W-:Y:S01]  /*a620*/  LEA R50, P4, R37, R2.reuse, 0x1 ;  /* 0x0000000225327211 */ /* 0x082fe200078808ff */
[----:B------:R-:W-:Y:S01]  /*a630*/  STL [R1+0x1374], R52 ;  /* 0x0013743401007387 */ /* 0x000fe20000100800 */
[----:B------:R-:W-:-:S03]  /*a640*/  LEA R48, P5, R35, R2, 0x1 ;  /* 0x0000000223307211 */ /* 0x000fc600078a08ff */
[----:B------:R0:W-:Y:S04]  /*a650*/  STL [R1+0x13b0], R50 ;  /* 0x0013b03201007387 */ /* 0x0001e80000100800 */
[----:B------:R-:W-:Y:S04]  /*a660*/  STL [R1+0x137c], R51 ;  /* 0x00137c3301007387 */ /* 0x000fe80000100800 */
[----:B------:R1:W-:Y:S01]  /*a670*/  STL [R1+0x13b8], R48 ;  /* 0x0013b83001007387 */ /* 0x0003e20000100800 */
[----:B0-----:R-:W-:Y:S02]  /*a680*/  LEA.HI.X.SX32 R50, R47, R0, 0x1, P6 ;  /* 0x000000002f327211 */ /* 0x001fe400030f0eff */
[----:B------:R-:W-:-:S03]  /*a690*/  LEA R47, P6, R33, R2, 0x1 ;  /* 0x00000002212f7211 */ /* 0x000fc600078c08ff */
[----:B------:R-:W-:Y:S01]  /*a6a0*/  STL [R1+0x1384], R50 ;  /* 0x0013843201007387 */ /* 0x000fe20000100800 */
[----:B-1----:R-:W-:-:S03]  /*a6b0*/  LEA.HI.X.SX32 R48, R41, R0, 0x1, P0 ;  /* 0x0000000029307211 */ /* 0x002fc600000f0eff */
[----:B------:R0:W-:Y:S01]  /*a6c0*/  STL [R1+0x13c0], R47 ;  /* 0x0013c02f01007387 */ /* 0x0001e20000100800 */
[----:B------:R-:W-:-:S03]  /*a6d0*/  LEA R41, P0, R31, R2, 0x1 ;  /* 0x000000021f297211 */ /* 0x000fc600078008ff */
        /* <DEDUP_REMOVED lines=12> */
[----:B------:R0:W-:Y:S01]  /*a7a0*/  STL [R1+0x13a4], R40 ;  /* 0x0013a42801007387 */ /* 0x0001e20000100800 */
[----:B-1----:R-:W-:-:S03]  /*a7b0*/  LEA.HI.X.SX32 R39, R37, R0, 0x1, P4 ;  /* 0x0000000025277211 */ /* 0x002fc600020f0eff */
[----:B------:R1:W-:Y:S01]  /*a7c0*/  STL [R1+0x13e0], R38 ;  /* 0x0013e02601007387 */ /* 0x0003e20000100800 */
[----:B------:R-:W-:-:S03]  /*a7d0*/  LEA R37, P4, R24, R2, 0x1 ;  /* 0x0000000218257211 */ /* 0x000fc600078808ff */
[----:B------:R-:W-:Y:S01]  /*a7e0*/  STL [R1+0x13ac], R39 ;  /* 0x0013ac2701007387 */ /* 0x000fe20000100800 */
[----:B0-----:R-:W-:-:S03]  /*a7f0*/  CS2R R40, SRZ ;  /* 0x0000000000287805 */ /* 0x001fc6000001ff00 */
[----:B------:R0:W-:Y:S01]  /*a800*/  STL [R1+0x13e8], R37 ;  /* 0x0013e82501007387 */ /* 0x0001e20000100800 */
[----:B-1----:R-:W-:Y:S02]  /*a810*/  LEA.HI.X.SX32 R38, R35, R0, 0x1, P5 ;  /* 0x0000000023267211 */ /* 0x002fe400028f0eff */
[----:B------:R-:W-:-:S03]  /*a820*/  LEA R35, P5, R15, R2, 0x1 ;  /* 0x000000020f237211 */ /* 0x000fc600078a08ff */
[----:B------:R1:W-:Y:S01]  /*a830*/  STL [R1+0x13b4], R38 ;  /* 0x0013b42601007387 */ /* 0x0003e20000100800 */
[----:B0-----:R-:W-:-:S03]  /*a840*/  LEA.HI.X.SX32 R37, R33, R0, 0x1, P6 ;  /* 0x0000000021257211 */ /* 0x001fc600030f0eff */
[----:B------:R0:W-:Y:S01]  /*a850*/  STL [R1+0x13f0], R35 ;  /* 0x0013f02301007387 */ /* 0x0001e20000100800 */
[----:B------:R-:W-:-:S03]  /*a860*/  LEA R33, P6, R13, R2, 0x1 ;  /* 0x000000020d217211 */ /* 0x000fc600078c08ff */
[----:B------:R-:W-:Y:S01]  /*a870*/  STL [R1+0x13bc], R37 ;  /* 0x0013bc2501007387 */ /* 0x000fe20000100800 */
[----:B-1----:R-:W-:-:S03]  /*a880*/  CS2R R38, SRZ ;  /* 0x0000000000267805 */ /* 0x002fc6000001ff00 */
        /* <DEDUP_REMOVED lines=28> */
[----:B------:R-:W-:Y:S01]  /*aa50*/  STL [R1+0x13f4], R24 ;  /* 0x0013f41801007387 */ /* 0x000fe20000100800 */
[----:B0-----:R-:W-:-:S03]  /*aa60*/  LEA.HI.X.SX32 R15, R11, R0, 0x1, P0 ;  /* 0x000000000b0f7211 */ /* 0x001fc600000f0eff */
[----:B------:R0:W-:Y:S01]  /*aa70*/  STL [R1+0x1430], R13 ;  /* 0x0014300d01007387 */ /* 0x0001e20000100800 */
[----:B------:R-:W-:-:S03]  /*aa80*/  LEA R11, P0, R8, R2, 0x1 ;  /* 0x00000002080b7211 */ /* 0x000fc600078008ff */
[----:B------:R1:W-:Y:S04]  /*aa90*/  STL [R1+0x13fc], R15 ;  /* 0x0013fc0f01007387 */ /* 0x0003e80000100800 */
[----:B------:R2:W-:Y:S01]  /*aaa0*/  STL [R1+0x1438], R11 ;  /* 0x0014380b01007387 */ /* 0x0005e20000100800 */
[----:B0-----:R-:W-:Y:S02]  /*aab0*/  LEA.HI.X.SX32 R13, R9, R0, 0x1, P1 ;  /* 0x00000000090d7211 */ /* 0x001fe400008f0eff */
[----:B------:R-:W-:Y:S01]  /*aac0*/  LEA R9, P1, R10, R2, 0x1 ;  /* 0x000000020a097211 */ /* 0x000fe200078208ff */
[----:B-1----:R-:W-:Y:S02]  /*aad0*/  IMAD.SHL.U32 R15, R43, 0x40, RZ ;  /* 0x000000402b0f7824 */ /* 0x002fe400078e00ff */
[----:B------:R-:W-:Y:S01]  /*aae0*/  STL [R1+0x1404], R13 ;  /* 0x0014040d01007387 */ /* 0x000fe20000100800 */
[----:B--2---:R-:W-:-:S03]  /*aaf0*/  LEA.HI.X.SX32 R11, R7, R0, 0x1, P2 ;  /* 0x00000000070b7211 */ /* 0x004fc600010f0eff */
        /* <DEDUP_REMOVED lines=16> */
[----:B------:R1:W-:Y:S04]  /*ac00*/  STL [R1+0x1c58], R4 ;  /* 0x001c580401007387 */ /* 0x0003e80000100800 */
[----:B------:R2:W-:Y:S01]  /*ac10*/  STL [R1+0x142c], R3 ;  /* 0x00142c0301007387 */ /* 0x0005e20000100800 */
[----:B0-----:R-:W-:Y:S02]  /*ac20*/  LEA R5, P6, R27, R2, 0x1 ;  /* 0x000000021b057211 */ /* 0x001fe400078c08ff */
[----:B-1----:R-:W-:-:S03]  /*ac30*/  LEA.HI.X.SX32 R4, R8, R0, 0x1, P0 ;  /* 0x0000000008047211 */ /* 0x002fc600000f0eff */
[----:B------:R0:W-:Y:S01]  /*ac40*/  STL [R1+0x1c5c], R5 ;  /* 0x001c5c0501007387 */ /* 0x0001e20000100800 */
[----:B--2---:R-:W-:-:S03]  /*ac50*/  LEA R3, P0, R30, R2, 0x1 ;  /* 0x000000021e037211 */ /* 0x004fc600078008ff */
[----:B------:R1:W-:Y:S01]  /*ac60*/  STL [R1+0x1434], R4 ;  /* 0x0014340401007387 */ /* 0x0003e20000100800 */
[----:B------:R-:W-:-:S03]  /*ac70*/  LEA.HI.X.SX32 R6, R30, R0, 0x1, P0 ;  /* 0x000000001e067211 */ /* 0x000fc600000f0eff */
[----:B------:R2:W-:Y:S01]  /*ac80*/  STL [R1+0x1c60], R3 ;  /* 0x001c600301007387 */ /* 0x0005e20000100800 */
[----:B------:R-:W-:Y:S02]  /*ac90*/  CS2R R30, SRZ ;  /* 0x00000000001e7805 */ /* 0x000fe4000001ff00 */
[----:B0-----:R-:W-:Y:S01]  /*aca0*/  LEA.HI.X.SX32 R5, R10, R0, 0x1, P1 ;  /* 0x000000000a057211 */ /* 0x001fe200008f0eff */
[----:B------:R-:W-:Y:S01]  /*acb0*/  IMAD R10, R43, 0x3d, RZ ;  /* 0x0000003d2b0a7824 */ /* 0x000fe200078e02ff */
        /* <DEDUP_REMOVED lines=11> */
[----:B------:R-:W-:Y:S01]  /*ad70*/  STL [R1+0x1c44], R3 ;  /* 0x001c440301007387 */ /* 0x000fe20000100800 */
[-C--:B0-----:R-:W-:Y:S02]  /*ad80*/  LEA.HI.X.SX32 R5, R25, R0.reuse, 0x1, P5 ;  /* 0x0000000019057211 */ /* 0x081fe400028f0eff */
[----:B------:R-:W-:Y:S01]  /*ad90*/  CS2R R24, SRZ ;  /* 0x0000000000187805 */ /* 0x000fe2000001ff00 */
[----:B------:R0:W-:Y:S01]  /*ada0*/  STL [R1+0x1448], R2 ;  /* 0x0014480201007387 */ /* 0x0001e20000100800 */
[----:B-1----:R-:W-:Y:S02]  /*adb0*/  LEA.HI.X.SX32 R4, R27, R0, 0x1, P6 ;  /* 0x000000001b047211 */ /* 0x002fe400030f0eff */
[----:B------:R-:W-:Y:S01]  /*adc0*/  CS2R R26, SRZ ;  /* 0x00000000001a7805 */ /* 0x000fe2000001ff00 */
[----:B------:R1:W-:Y:S04]  /*add0*/  STL [R1+0x1c30], R5 ;  /* 0x001c300501007387 */ /* 0x0003e80000100800 */
[----:B------:R2:W-:Y:S01]  /*ade0*/  STL [R1+0x1c34], R4 ;  /* 0x001c340401007387 */ /* 0x0005e20000100800 */
[----:B0-----:R-:W-:-:S03]  /*adf0*/  IMAD.WIDE R2, R42, 0x2, R18 ;  /* 0x000000022a027825 */ /* 0x001fc600078e0212 */
[----:B------:R0:W-:Y:S01]  /*ae00*/  STL [R1+0x1c38], R6 ;  /* 0x001c380601007387 */ /* 0x0001e20000100800 */
[-C--:B-1----:R-:W-:Y:S02]  /*ae10*/  LEA.HI.X.SX32 R5, R32, R0.reuse, 0x1, P1 ;  /* 0x0000000020057211 */ /* 0x082fe400008f0eff */
[----:B------:R-:W-:Y:S02]  /*ae20*/  CS2R R32, SRZ ;  /* 0x0000000000207805 */ /* 0x000fe4000001ff00 */
[-C--:B--2---:R-:W-:Y:S01]  /*ae30*/  LEA.HI.X.SX32 R4, R34, R0.reuse, 0x1, P2 ;  /* 0x0000000022047211 */ /* 0x084fe200010f0eff */
[----:B------:R-:W-:Y:S01]  /*ae40*/  STL [R1+0x1c3c], R5 ;  /* 0x001c3c0501007387 */ /* 0x000fe20000100800 */
[----:B------:R-:W-:Y:S02]  /*ae50*/  LEA.HI.X.SX32 R0, R36, R0, 0x1, P3 ;  /* 0x0000000024007211 */ /* 0x000fe400018f0eff */
[----:B------:R-:W-:Y:S01]  /*ae60*/  CS2R R34, SRZ ;  /* 0x0000000000227805 */ /* 0x000fe2000001ff00 */
[----:B0-----:R-:W-:Y:S01]  /*ae70*/  IMAD.WIDE R6, R42, 0x2, R156 ;  /* 0x000000022a067825 */ /* 0x001fe200078e029c */
[----:B------:R0:W-:Y:S01]  /*ae80*/  STL [R1+0x1c40], R4 ;  /* 0x001c400401007387 */ /* 0x0001e20000100800 */
[----:B------:R-:W-:-:S03]  /*ae90*/  CS2R R36, SRZ ;  /* 0x0000000000247805 */ /* 0x000fc6000001ff00 */
[----:B------:R-:W-:Y:S04]  /*aea0*/  STL [R1+0x1454], R2 ;  /* 0x0014540201007387 */ /* 0x000fe80000100800 */
[----:B------:R1:W-:Y:S01]  /*aeb0*/  STL [R1+0x144c], R0 ;  /* 0x00144c0001007387 */ /* 0x0003e20000100800 */
[----:B0-----:R-:W-:-:S03]  /*aec0*/  IMAD.WIDE R4, R42, 0x2, R154 ;  /* 0x000000022a047825 */ /* 0x001fc600078e029a */
[----:B------:R0:W-:Y:S01]  /*aed0*/  STL [R1+0x1450], R3 ;  /* 0x0014500301007387 */ /* 0x0001e20000100800 */
[----:B-1----:R-:W-:Y:S02]  /*aee0*/  IMAD R0, R43, 0x3e, RZ ;  /* 0x0000003e2b007824 */ /* 0x002fe400078e02ff */
[----:B0-----:R-:W-:-:S04]  /*aef0*/  IMAD.WIDE R2, R42, 0x2, R152 ;  /* 0x000000022a027825 */ /* 0x001fc800078e0298 */
[C---:B------:R-:W-:Y:S01]  /*af00*/  IMAD.WIDE R8, R0.reuse, 0x2, R18 ;  /* 0x0000000200087825 */ /* 0x040fe200078e0212 */
[----:B------:R-:W-:Y:S04]  /*af10*/  STL [R1+0x145c], R2 ;  /* 0x00145c0201007387 */ /* 0x000fe80000100800 */
[----:B------:R0:W-:Y:S04]  /*af20*/  STL [R1+0x1458], R3 ;  /* 0x0014580301007387 */ /* 0x0001e80000100800 */
[----:B------:R-:W-:Y:S04]  /*af30*/  STL [R1+0x1464], R4 ;  /* 0x0014640401007387 */ /* 0x000fe80000100800 */
[----:B------:R1:W-:Y:S01]  /*af40*/  STL [R1+0x1460], R5 ;  /* 0x0014600501007387 */ /* 0x0003e20000100800 */
[----:B0-----:R-:W-:-:S03]  /*af50*/  IMAD.WIDE R2, R0, 0x2, R152 ;  /* 0x0000000200027825 */ /* 0x001fc600078e0298 */
[----:B------:R-:W-:Y:S04]  /*af60*/  STL [R1+0x146c], R6 ;  /* 0x00146c0601007387 */ /* 0x000fe80000100800 */
[----:B------:R0:W-:Y:S01]  /*af70*/  STL [R1+0x1468], R7 ;  /* 0x0014680701007387 */ /* 0x0001e20000100800 */
[----:B-1----:R-:W-:-:S03]  /*af80*/  IMAD.WIDE R4, R0, 0x2, R154 ;  /* 0x0000000200047825 */ /* 0x002fc600078e029a */
[----:B------:R-:W-:Y:S04]  /*af90*/  STL [R1+0x1474], R8 ;  /* 0x0014740801007387 */ /* 0x000fe80000100800 */
[----:B------:R1:W-:Y:S01]  /*afa0*/  STL [R1+0x1470], R9 ;  /* 0x0014700901007387 */ /* 0x0003e20000100800 */
[----:B0-----:R-:W-:-:S03]  /*afb0*/  IMAD.WIDE R6, R0, 0x2, R156 ;  /* 0x0000000200067825 */ /* 0x001fc600078e029c */
[----:B------:R-:W-:Y:S01]  /*afc0*/  STL [R1+0x147c], R2 ;  /* 0x00147c0201007387 */ /* 0x000fe20000100800 */
[----:B------:R-:W-:-:S03]  /*afd0*/  IMAD R0, R43, 0x3c, RZ ;  /* 0x0000003c2b007824 */ /* 0x000fc600078e02ff */
[----:B------:R0:W-:Y:S01]  /*afe0*/  STL [R1+0x1478], R3 ;  /* 0x0014780301007387 */ /* 0x0001e20000100800 */
[----:B-1----:R-:W-:-:S03]  /*aff0*/  IMAD.WIDE R8, R10, 0x2, R18 ;  /* 0x000000020a087825 */ /* 0x002fc600078e0212 */
        /* <DEDUP_REMOVED lines=361> */
[----:B------:R-:W-:-:S03]  /*c690*/  IMAD.SHL.U32 R0, R43, 0x20, RZ ;  /* 0x000000202b007824 */ /* 0x000fc600078e00ff */
        /* <DEDUP_REMOVED lines=397> */
[----:B------:R1:W-:Y:S04]  /*df70*/  STL [R1+0x1bd4], R8 ;  /* 0x001bd40801007387 */ /* 0x0003e80000100800 */
[----:B------:R-:W-:Y:S01]  /*df80*/  STL [R1+0x1bd0], R9 ;  /* 0x001bd00901007387 */ /* 0x000fe20000100800 */
[----:B0-----:R-:W-:-:S03]  /*df90*/  IMAD.WIDE R6, R10, 0x2, R156 ;  /* 0x000000020a067825 */ /* 0x001fc600078e029c */
[----:B------:R-:W-:Y:S01]  /*dfa0*/  STL [R1+0x1bdc], R2 ;  /* 0x001bdc0201007387 */ /* 0x000fe20000100800 */
[----:B-1----:R-:W-:-:S03]  /*dfb0*/  IMAD.SHL.U32 R8, R43, 0x2, RZ ;  /* 0x000000022b087824 */ /* 0x002fc600078e00ff */
        /* <DEDUP_REMOVED lines=11> */
[----:B------:R-:W-:-:S03]  /*e070*/  IMAD.WIDE R8, R8, 0x2, R156 ;  /* 0x0000000208087825 */ /* 0x000fc600078e029c */
[----:B------:R0:W-:Y:S01]  /*e080*/  STL [R1+0x1bf8], R5 ;  /* 0x001bf80501007387 */ /* 0x0001e20000100800 */
[----:B-1----:R-:W-:-:S03]  /*e090*/  IMAD.WIDE R2, R43, 0x2, R18 ;  /* 0x000000022b027825 */ /* 0x002fc600078e0212 */
[----:B------:R-:W-:Y:S04]  /*e0a0*/  STL [R1+0x1c04], R6 ;  /* 0x001c040601007387 */ /* 0x000fe80000100800 */
[----:B------:R1:W-:Y:S01]  /*e0b0*/  STL [R1+0x1c00], R7 ;  /* 0x001c000701007387 */ /* 0x0003e20000100800 */
[----:B0-----:R-:W-:-:S03]  /*e0c0*/  IMAD.WIDE R4, R43, 0x2, R152 ;  /* 0x000000022b047825 */ /* 0x001fc600078e0298 */
[----:B------:R-:W-:Y:S04]  /*e0d0*/  STL [R1+0x1c0c], R8 ;  /* 0x001c0c0801007387 */ /* 0x000fe80000100800 */
[----:B------:R-:W-:Y:S01]  /*e0e0*/  STL [R1+0x1c08], R9 ;  /* 0x001c080901007387 */ /* 0x000fe20000100800 */
[----:B-1----:R-:W-:-:S03]  /*e0f0*/  IMAD.WIDE R6, R43, 0x2, R154 ;  /* 0x000000022b067825 */ /* 0x002fc600078e029a */
[----:B------:R-:W-:Y:S04]  /*e100*/  STL [R1+0x1c14], R2 ;  /* 0x001c140201007387 */ /* 0x000fe80000100800 */
[----:B------:R0:W-:Y:S04]  /*e110*/  STL [R1+0x1c10], R3 ;  /* 0x001c100301007387 */ /* 0x0001e80000100800 */
[----:B------:R-:W-:Y:S04]  /*e120*/  STL [R1+0x1c1c], R4 ;  /* 0x001c1c0401007387 */ /* 0x000fe80000100800 */
[----:B------:R-:W-:Y:S01]  /*e130*/  STL [R1+0x1c18], R5 ;  /* 0x001c180501007387 */ /* 0x000fe20000100800 */
[----:B0-----:R-:W-:Y:S01]  /*e140*/  IMAD.WIDE R2, R43, 0x2, R156 ;  /* 0x000000022b027825 */ /* 0x001fe200078e029c */
[----:B------:R-:W-:-:S02]  /*e150*/  CS2R R42, SRZ ;  /* 0x00000000002a7805 */ /* 0x000fc4000001ff00 */
[----:B------:R-:W-:Y:S04]  /*e160*/  STL [R1+0x1c24], R6 ;  /* 0x001c240601007387 */ /* 0x000fe80000100800 */
[----:B------:R-:W-:Y:S04]  /*e170*/  STL [R1+0x1c20], R7 ;  /* 0x001c200701007387 */ /* 0x000fe80000100800 */
[----:B------:R0:W-:Y:S04]  /*e180*/  STL [R1+0x1c2c], R2 ;  /* 0x001c2c0201007387 */ /* 0x0001e80000100800 */
[----:B------:R1:W-:Y:S04]  /*e190*/  STL [R1+0x1c28], R3 ;  /* 0x001c280301007387 */ /* 0x0003e80000100800 */
[----:B------:R-:W-:Y:S04]  /*e1a0*/  STL [R1+0xe8c], RZ ;  /* 0x000e8cff01007387 */ /* 0x000fe80000100800 */
[----:B------:R-:W-:Y:S01]  /*e1b0*/  STL [R1+0xc00], RZ ;  /* 0x000c00ff01007387 */ /* 0x000fe20000100800 */
[----:B0-----:R-:W-:-:S03]  /*e1c0*/  SHF.R.S32.HI R2, RZ, 0x1f, R49 ;  /* 0x0000001fff027819 */ /* 0x001fc60000011431 */
[----:B------:R-:W-:Y:S04]  /*e1d0*/  STL [R1+0xc04], RZ ;  /* 0x000c04ff01007387 */ /* 0x000fe80000100800 */
        /* <DEDUP_REMOVED lines=766> */
[----:B------:R-:W-:Y:S04]  /*111c0*/  STL [R1], RZ ;  /* 0x000000ff01007387 */ /* 0x000fe80000100800 */
        /* <DEDUP_REMOVED lines=127> */
[----:B------:R-:W2:Y:S01]  /*119c0*/  LDL R90, [R1+0x1c8c] ;  /* 0x001c8c00015a7983 */ /* 0x000ea20000100800 */
[----:B-1----:R-:W-:Y:S01]  /*119d0*/  SHF.R.S32.HI R3, RZ, 0x6, R46 ;  /* 0x00000006ff037819 */ /* 0x002fe2000001142e */
[----:B------:R-:W-:Y:S01]  /*119e0*/  UIADD3.64 UR14, UR4, 0x180, URZ ;  /* 0x00000180040e7897 */ /* 0x000fe2000fffe03f */
[C---:B------:R-:W-:Y:S01]  /*119f0*/  LOP3.LUT R13, R44.reuse, 0x10, RZ, 0x3c, !PT ;  /* 0x000000102c0d7812 */ /* 0x040fe200078e3cff */
[----:B------:R-:W-:Y:S01]  /*11a00*/  UIADD3.64 UR10, UR4, 0x200, URZ ;  /* 0x00000200040a7897 */ /* 0x000fe2000fffe03f */
[C---:B------:R-:W-:Y:S01]  /*11a10*/  LOP3.LUT R12, R44.reuse, 0x20, RZ, 0x3c, !PT ;  /* 0x000000202c0c7812 */ /* 0x040fe200078e3cff */
[----:B------:R0:W-:Y:S01]  /*11a20*/  STL [R1+0x1c94], R3 ;  /* 0x001c940301007387 */ /* 0x0001e20000100800 */
[C---:B------:R-:W-:Y:S01]  /*11a30*/  LOP3.LUT R11, R44.reuse, 0x30, RZ, 0x3c, !PT ;  /* 0x000000302c0b7812 */ /* 0x040fe200078e3cff */
[----:B------:R-:W-:Y:S01]  /*11a40*/  UIADD3.64 UR14, UR4, 0x280, URZ ;  /* 0x00000280040e7897 */ /* 0x000fe2000fffe03f */
[C---:B------:R-:W-:Y:S01]  /*11a50*/  LOP3.LUT R10, R44.reuse, 0x40, RZ, 0x3c, !PT ;  /* 0x000000402c0a7812 */ /* 0x040fe200078e3cff */
[----:B------:R-:W-:Y:S01]  /*11a60*/  UIADD3.64 UR10, UR4, 0x300, URZ ;  /* 0x00000300040a7897 */ /* 0x000fe2000fffe03f */
[C---:B------:R-:W-:Y:S01]  /*11a70*/  LOP3.LUT R9, R44.reuse, 0x50, RZ, 0x3c, !PT ;  /* 0x000000502c097812 */ /* 0x040fe200078e3cff */
[----:B------:R-:W-:Y:S01]  /*11a80*/  UIADD3.64 UR14, UR4, 0x380, URZ ;  /* 0x00000380040e7897 */ /* 0x000fe2000fffe03f */
[C---:B------:R-:W-:Y:S01]  /*11a90*/  LOP3.LUT R8, R44.reuse, 0x60, RZ, 0x3c, !PT ;  /* 0x000000602c087812 */ /* 0x040fe200078e3cff */
[----:B------:R-:W-:Y:S01]  /*11aa0*/  UIADD3.64 UR10, UR4, 0x400, URZ ;  /* 0x00000400040a7897 */ /* 0x000fe2000fffe03f */
[----:B------:R-:W-:Y:S01]  /*11ab0*/  LOP3.LUT R7, R44, 0x70, RZ, 0x3c, !PT ;  /* 0x000000702c077812 */ /* 0x000fe200078e3cff */
[----:B------:R-:W-:Y:S01]  /*11ac0*/  UIADD3.64 UR14, UR4, 0x480, URZ ;  /* 0x00000480040e7897 */ /* 0x000fe2000fffe03f */
[C---:B------:R-:W-:Y:S01]  /*11ad0*/  LOP3.LUT R23, R45.reuse, 0x20, RZ, 0x3c, !PT ;  /* 0x000000202d177812 */ /* 0x040fe200078e3cff */
[----:B------:R-:W-:Y:S01]  /*11ae0*/  UIADD3.64 UR10, UR4, 0x500, URZ ;  /* 0x00000500040a7897 */ /* 0x000fe2000fffe03f */
[C---:B------:R-:W-:Y:S01]  /*11af0*/  LOP3.LUT R46, R45.reuse, 0x40, RZ, 0x3c, !PT ;  /* 0x000000402d2e7812 */ /* 0x040fe200078e3cff */
[----:B------:R-:W-:Y:S01]  /*11b00*/  UIADD3.64 UR14, UR4, 0x580, URZ ;  /* 0x00000580040e7897 */ /* 0x000fe2000fffe03f */
[----:B0-----:R-:W-:Y:S01]  /*11b10*/  LOP3.LUT R3, R45, 0x60, RZ, 0x3c, !PT ;  /* 0x000000602d037812 */ /* 0x001fe200078e3cff */
[----:B------:R-:W-:Y:S01]  /*11b20*/  UIADD3.64 UR10, UR4, 0x600, URZ ;  /* 0x00000600040a7897 */ /* 0x000fe2000fffe03f */
[----:B------:R-:W-:Y:S01]  /*11b30*/  SHF.R.S32.HI R0, RZ, 0x1f, R15 ;  /* 0x0000001fff007819 */ /* 0x000fe2000001140f */
[C---:B------:R-:W-:Y:S01]  /*11b40*/  IMAD.SHL.U32 R158, R49.reuse, 0x2, RZ ;  /* 0x00000002319e7824 */ /* 0x040fe200078e00ff */
[----:B------:R-:W-:Y:S01]  /*11b50*/  SHF.L.U64.HI R2, R49, 0x1, R2 ;  /* 0x0000000131027819 */ /* 0x000fe20000010202 */
[----:B------:R-:W-:Y:S01]  /*11b60*/  UIADD3.64 UR14, UR4, 0x680, URZ ;  /* 0x00000680040e7897 */ /* 0x000fe2000fffe03f */
[C---:B------:R-:W-:Y:S01]  /*11b70*/  SHF.L.U64.HI R0, R15.reuse, 0x1, R0 ;  /* 0x000000010f007819 */ /* 0x040fe20000010200 */
[----:B------:R-:W-:Y:S01]  /*11b80*/  UIADD3.64 UR10, UR4, 0x700, URZ ;  /* 0x00000700040a7897 */ /* 0x000fe2000fffe03f */
[----:B------:R-:W-:Y:S01]  /*11b90*/  IMAD.SHL.U32 R15, R15, 0x2, RZ ;  /* 0x000000020f0f7824 */ /* 0x000fe200078e00ff */
[----:B------:R-:W-:Y:S01]  /*11ba0*/  UIADD3.64 UR14, UR4, 0x780, URZ ;  /* 0x00000780040e7897 */ /* 0x000fe2000fffe03f */
[----:B------:R-:W-:Y:S01]  /*11bb0*/  CS2R R48, SRZ ;  /* 0x0000000000307805 */ /* 0x000fe2000001ff00 */
[----:B------:R-:W-:Y:S01]  /*11bc0*/  UIADD3.64 UR10, UR4, 0x800, URZ ;  /* 0x00000800040a7897 */ /* 0x000fe2000fffe03f */
        /* <DEDUP_REMOVED lines=50> */
[----:B------:R-:W-:Y:S02]  /*11ef0*/  UIADD3.64 UR14, UR4, 0x880, URZ ;  /* 0x00000880040e7897 */ /* 0x000fe4000fffe03f */
[----:B------:R-:W-:Y:S02]  /*11f00*/  UIADD3.64 UR10, UR4, 0x900, URZ ;  /* 0x00000900040a7897 */ /* 0x000fe4000fffe03f */
[----:B------:R-:W-:Y:S02]  /*11f10*/  UIADD3.64 UR14, UR4, 0x980, URZ ;  /* 0x00000980040e7897 */ /* 0x000fe4000fffe03f */
[----:B------:R-:W-:Y:S02]  /*11f20*/  UIADD3.64 UR10, UR4, 0xa00, URZ ;  /* 0x00000a00040a7897 */ /* 0x000fe4000fffe03f */
[----:B------:R-:W-:Y:S02]  /*11f30*/  UIADD3.64 UR8, UR4, 0x80, URZ ;  /* 0x0000008004087897 */ /* 0x000fe4000fffe03f */
[----:B------:R-:W-:-:S02]  /*11f40*/  UIADD3.64 UR12, UR4, 0x100, URZ ;  /* 0x00000100040c7897 */ /* 0x000fc4000fffe03f */
[----:B------:R-:W-:Y:S02]  /*11f50*/  UIADD3.64 UR20, UR4, 0xa80, URZ ;  /* 0x00000a8004147897 */ /* 0x000fe4000fffe03f */
[----:B------:R-:W-:Y:S02]  /*11f60*/  UIADD3.64 UR24, UR4, 0xb00, URZ ;  /* 0x00000b0004187897 */ /* 0x000fe4000fffe03f */
[----:B------:R-:W-:Y:S01]  /*11f70*/  UIADD3.64 UR28, UR4, 0xb80, URZ ;  /* 0x00000b80041c7897 */ /* 0x000fe2000fffe03f */
[----:B------:R-:W-:Y:S01]  /*11f80*/  UMOV UR19, 0x40000040 ;  /* 0x4000004000137882 */ /* 0x000fe20000000000 */
[----:B------:R-:W-:Y:S02]  /*11f90*/  UIADD3.64 UR32, UR4, 0xc00, URZ ;  /* 0x00000c0004207897 */ /* 0x000fe4000fffe03f */
[----:B------:R-:W-:Y:S02]  /*11fa0*/  UIADD3.64 UR36, UR4, 0xc80, URZ ;  /* 0x00000c8004247897 */ /* 0x000fe4000fffe03f */
[----:B------:R-:W-:-:S02]  /*11fb0*/  UIADD3.64 UR40, UR4, 0xd00, URZ ;  /* 0x00000d0004287897 */ /* 0x000fc4000fffe03f */
[----:B------:R-:W-:Y:S02]  /*11fc0*/  UIADD3.64 UR44, UR4, 0xd80, URZ ;  /* 0x00000d80042c7897 */ /* 0x000fe4000fffe03f */
[----:B------:R-:W-:Y:S02]  /*11fd0*/  UIADD3.64 UR48, UR4, 0xe00, URZ ;  /* 0x00000e0004307897 */ /* 0x000fe4000fffe03f */
[----:B------:R-:W-:Y:S02]  /*11fe0*/  UIADD3.64 UR52, UR4, 0xe80, URZ ;  /* 0x00000e8004347897 */ /* 0x000fe4000fffe03f */
[----:B------:R-:W-:Y:S02]  /*11ff0*/  UIADD3.64 UR56, UR4, 0xf00, URZ ;  /* 0x00000f0004387897 */ /* 0x000fe4000fffe03f */
[----:B------:R-:W-:Y:S02]  /*12000*/  UIADD3.64 UR10, UR6, 0x2, URZ ;  /* 0x00000002060a7897 */ /* 0x000fe4000fffe03f */
[----:B------:R-:W-:Y:S01]  /*12010*/  UIADD3.64 UR14, UR6, 0x4, URZ ;  /* 0x00000004060e7897 */ /* 0x000fe2000fffe03f */
[----:B--2---:R-:W-:-:S02]  /*12020*/  IMAD.IADD R14, R90, 0x1, R44 ;  /* 0x000000015a0e7824 */ /* 0x004fc400078e022c */
[C---:B------:R-:W-:Y:S01]  /*12030*/  IMAD.IADD R6, R90.reuse, 0x1, R45 ;  /* 0x000000015a067824 */ /* 0x040fe200078e022d */
[----:B------:R-:W-:Y:S01]  /*12040*/  CS2R R44, SRZ ;  /* 0x00000000002c7805 */ /* 0x000fe2000001ff00 */
[C---:B------:R-:W-:Y:S02]  /*12050*/  IMAD.IADD R13, R90.reuse, 0x1, R13 ;  /* 0x000000015a0d7824 */ /* 0x040fe400078e020d */
[C---:B------:R-:W-:Y:S02]  /*12060*/  IMAD.IADD R12, R90.reuse, 0x1, R12 ;  /* 0x000000015a0c7824 */ /* 0x040fe400078e020c */
[C---:B------:R-:W-:Y:S02]  /*12070*/  IMAD.IADD R11, R90.reuse, 0x1, R11 ;  /* 0x000000015a0b7824 */ /* 0x040fe400078e020b */
[C---:B------:R-:W-:Y:S02]  /*12080*/  IMAD.IADD R10, R90.reuse, 0x1, R10 ;  /* 0x000000015a0a7824 */ /* 0x040fe400078e020a */
[----:B------:R-:W-:-:S02]  /*12090*/  IMAD.IADD R9, R90, 0x1, R9 ;  /* 0x000000015a097824 */ /* 0x000fc400078e0209 */
[C---:B------:R-:W-:Y:S02]  /*120a0*/  IMAD.IADD R8, R90.reuse, 0x1, R8 ;  /* 0x000000015a087824 */ /* 0x040fe400078e0208 */
[C---:B------:R-:W-:Y:S02]  /*120b0*/  IMAD.IADD R7, R90.reuse, 0x1, R7 ;  /* 0x000000015a077824 */ /* 0x040fe400078e0207 */
[C---:B------:R-:W-:Y:S02]  /*120c0*/  IMAD.IADD R5, R90.reuse, 0x1, R23 ;  /* 0x000000015a057824 */ /* 0x040fe400078e0217 */
[C---:B------:R-:W-:Y:S01]  /*120d0*/  IMAD.IADD R4, R90.reuse, 0x1, R46 ;  /* 0x000000015a047824 */ /* 0x040fe200078e022e */
[----:B------:R-:W-:Y:S01]  /*120e0*/  CS2R R46, SRZ ;  /* 0x00000000002e7805 */ /* 0x000fe2000001ff00 */
[----:B------:R-:W-:Y:S01]  /*120f0*/  IMAD.IADD R3, R90, 0x1, R3 ;  /* 0x000000015a037824 */ /* 0x000fe200078e0203 */
[----:B------:R-:W-:-:S07]  /*12100*/  CS2R R90, SRZ ;  /* 0x00000000005a7805 */ /* 0x000fce000001ff00 */
.L_x_1:
[----:B-----5:R-:W-:Y:S01]  /*12110*/  STL [R1+0x2688], R14 ;  /* 0x0026880e01007387 */ /* 0x020fe20000100800 */
[----:B------:R-:W0:Y:S03]  /*12120*/  LDC R23, c[0x0][0x230] ;  /* 0x00008c00ff177b82 */ /* 0x000e260000000800 */
[----:B------:R-:W-:Y:S04]  /*12130*/  STL [R1+0x2644], R13 ;  /* 0x0026440d01007387 */ /* 0x000fe80000100800 */
        /* <DEDUP_REMOVED lines=11> */
[----:B------:R-:W-:Y:S04]  /*121f0*/  STL.64 [R1+0x1f60], R150 ;  /* 0x001f609601007387 */ /* 0x000fe80000100a00 */
        /* <DEDUP_REMOVED lines=34> */
[----:B------:R-:W-:Y:S04]  /*12420*/  STL [R1+0x2594], R82 ;  /* 0x0025945201007387 */ /* 0x000fe80000100800 */
[----:B------:R-:W-:Y:S04]  /*12430*/  STL.64 [R1+0x1e48], R80 ;  /* 0x001e485001007387 */ /* 0x000fe80000100a00 */
[----:B------:R-:W-:Y:S04]  /*12440*/  STL [R1+0x259c], R80 ;  /* 0x00259c5001007387 */ /* 0x000fe80000100800 */
        /* <DEDUP_REMOVED lines=50> */
[----:B------:R-:W-:Y:S04]  /*12770*/  STL.64 [R1+0x1db8], R44 ;  /* 0x001db82c01007387 */ /* 0x000fe80000100a00 */
[----:B------:R1:W-:Y:S04]  /*12780*/  STL.64 [R1+0x1db0], R42 ;  /* 0x001db02a01007387 */ /* 0x0003e80000100a00 */
[----:B-1----:R-:W0:Y:S01]  /*12790*/  LDL R43, [R1+0xe8c] ;  /* 0x000e8c00012b7983 */ /* 0x002e220000100800 */
[----:B------:R-:W-:-:S03]  /*127a0*/  PRMT R14, RZ, 0x7610, R14 ;  /* 0x00007610ff0e7816 */ /* 0x000fc6000000000e */
[----:B------:R-:W-:Y:S04]  /*127b0*/  STL.64 [R1+0x1da8], R40 ;  /* 0x001da82801007387 */ /* 0x000fe80000100a00 */
[----:B------:R-:W-:Y:S04]  /*127c0*/  STL.64 [R1+0x1da0], R38 ;  /* 0x001da02601007387 */ /* 0x000fe80000100a00 */
[----:B------:R-:W-:Y:S04]  /*127d0*/  STL.64 [R1+0x1d98], R36 ;  /* 0x001d982401007387 */ /* 0x000fe80000100a00 */
[----:B------:R-:W-:Y:S04]  /*127e0*/  STL.64 [R1+0x1d90], R34 ;  /* 0x001d902201007387 */ /* 0x000fe80000100a00 */
[----:B------:R-:W-:Y:S04]  /*127f0*/  STL.64 [R1+0x1d88], R32 ;  /* 0x001d882001007387 */ /* 0x000fe80000100a00 */
[----:B------:R1:W-:Y:S04]  /*12800*/  STL.64 [R1+0x1d80], R30 ;  /* 0x001d801e01007387 */ /* 0x0003e80000100a00 */
[----:B------:R-:W-:Y:S04]  /*12810*/  STL.64 [R1+0x1d78], R28 ;  /* 0x001d781c01007387 */ /* 0x000fe80000100a00 */
[----:B------:R-:W-:Y:S01]  /*12820*/  STL.64 [R1+0x1d70], R26 ;  /* 0x001d701a01007387 */ /* 0x000fe20000100a00 */
[----:B------:R-:W-:-:S03]  /*12830*/  MOV R151, UR49 ;  /* 0x0000003100977c02 */ /* 0x000fc60008000f00 */
[----:B------:R-:W-:Y:S01]  /*12840*/  STL.64 [R1+0x1d68], R24 ;  /* 0x001d681801007387 */ /* 0x000fe20000100a00 */
[----:B0-----:R-:W-:-:S03]  /*12850*/  IMAD R23, R43, -0x40, R23 ;  /* 0xffffffc02b177824 */ /* 0x001fc600078e0217 */
[----:B------:R-:W2:Y:S01]  /*12860*/  LDL.LU R158, [R1+0x1478] ;  /* 0x00147800019e7983 */ /* 0x000ea20000300800 */
[----:B-1----:R-:W-:Y:S02]  /*12870*/  PRMT R30, RZ, 0x7610, R30 ;  /* 0x00007610ff1e7816 */ /* 0x002fe4000000001e */
[----:B------:R-:W-:Y:S01]  /*12880*/  MOV R150, UR48 ;  /* 0x0000003000967c02 */ /* 0x000fe20008000f00 */
[----:B------:R-:W-:Y:S01]  /*12890*/  STL [R1+0x1d4c], R2 ;  /* 0x001d4c0201007387 */ /* 0x000fe20000100800 */
[----:B------:R-:W-:Y:S02]  /*128a0*/  ISETP.GT.AND P0, PT, R23, RZ, PT ;  /* 0x000000ff1700720c */ /* 0x000fe40003f04270 */
[----:B------:R-:W-:Y:S01]  /*128b0*/  MOV R149, UR53 ;  /* 0x0000003500957c02 */ /* 0x000fe20008000f00 */
[----:B------:R-:W-:Y:S01]  /*128c0*/  STL [R1+0x1ca8], R22 ;  /* 0x001ca81601007387 */ /* 0x000fe20000100800 */
[----:B------:R-:W-:Y:S02]  /*128d0*/  MOV R148, UR52 ;  /* 0x0000003400947c02 */ /* 0x000fe40008000f00 */
[----:B------:R-:W-:Y:S01]  /*128e0*/  MOV R147, UR57 ;  /* 0x0000003900937c02 */ /* 0x000fe20008000f00 */
[----:B------:R-:W-:Y:S01]  /*128f0*/  STL [R1+0x1ca4], R21 ;  /* 0x001ca41501007387 */ /* 0x000fe20000100800 */
[----:B------:R-:W-:-:S02]  /*12900*/  MOV R146, UR56 ;  /* 0x0000003800927c02 */ /* 0x000fc40008000f00 */
[----:B------:R-:W-:Y:S01]  /*12910*/  PRMT R160, RZ, 0x7610, R160 ;  /* 0x00007610ffa07816 */ /* 0x000fe200000000a0 */
[----:B------:R-:W-:Y:S01]  /*12920*/  STL [R1+0x1ca0], R20 ;  /* 0x001ca01401007387 */ /* 0x000fe20000100800 */
[----:B------:R-:W-:Y:S02]  /*12930*/  PRMT R161, RZ, 0x7610, R161 ;  /* 0x00007610ffa17816 */ /* 0x000fe400000000a1 */
[----:B------:R-:W-:Y:S01]  /*12940*/  ISETP.GT.AND P1, PT, R23, 0x1, PT ;  /* 0x000000011700780c */ /* 0x000fe20003f24270 */
[----:B------:R-:W3:Y:S04]  /*12950*/  @P0 LDG.E.U16 R14, desc[UR60][R156.64] ;  /* 0x0000003c9c0e0981 */ /* 0x000ee8000c1e1500 */
[----:B------:R-:W-:Y:S04]  /*12960*/  STL [R1+0x1c9c], R17 ;  /* 0x001c9c1101007387 */ /* 0x000fe80000100800 */
[----:B------:R-:W-:Y:S04]  /*12970*/  STL [R1+0x1c98], R16 ;  /* 0x001c981001007387 */ /* 0x000fe80000100800 */
[----:B------:R-:W-:Y:S04]  /*12980*/  STL [R1+0x2628], R151 ;  /* 0x0026289701007387 */ /* 0x000fe80000100800 */
[----:B------:R-:W4:Y:S04]  /*12990*/  @P0 LDG.E.U16 R30, desc[UR60][R154.64] ;  /* 0x0000003c9a1e0981 */ /* 0x000f28000c1e1500 */
[----:B------:R-:W-:Y:S04]  /*129a0*/  STL [R1+0x262c], R150 ;  /* 0x00262c9601007387 */ /* 0x000fe80000100800 */
[----:B------:R-:W-:Y:S04]  /*129b0*/  STL [R1+0x2630], R149 ;  /* 0x0026309501007387 */ /* 0x000fe80000100800 */
[----:B------:R-:W-:Y:S04]  /*129c0*/  STL [R1+0x2634], R148 ;  /* 0x0026349401007387 */ /* 0x000fe80000100800 */
[----:B------:R-:W-:Y:S04]  /*129d0*/  STL [R1+0x2638], R147 ;  /* 0x0026389301007387 */ /* 0x000fe80000100800 */
[----:B------:R-:W-:Y:S04]  /*129e0*/  STL [R1+0x263c], R146 ;  /* 0x00263c9201007387 */ /* 0x000fe80000100800 */
[----:B------:R-:W2:Y:S04]  /*129f0*/  @P0 LDG.E.U16 R160, desc[UR60][R18.64] ;  /* 0x0000003c12a00981 */ /* 0x000ea8000c1e1500 */
[----:B------:R-:W2:Y:S04]  /*12a00*/  @P0 LDG.E.U16 R161, desc[UR60][R152.64] ;  /* 0x0000003c98a10981 */ /* 0x000ea8000c1e1500 */
[----:B---3--:R0:W-:Y:S04]  /*12a10*/  STL [R1+0xff4], R14 ;  /* 0x000ff40e01007387 */ /* 0x0081e80000100800 */
[----:B0-----:R-:W3:Y:S04]  /*12a20*/  LDL R14, [R1+0x1c2c] ;  /* 0x001c2c00010e7983 */ /* 0x001ee80000100800 */
[----:B------:R-:W-:Y:S04]  /*12a30*/  STL [R1+0x2648], R156 ;  /* 0x0026489c01007387 */ /* 0x000fe80000100800 */
[----:B------:R0:W-:Y:S04]  /*12a40*/  STL [R1+0x2640], R157 ;  /* 0x0026409d01007387 */ /* 0x0001e80000100800 */
[----:B------:R-:W3:Y:S04]  /*12a50*/  LDL R43, [R1+0x1c28] ;  /* 0x001c2800012b7983 */ /* 0x000ee80000100800 */
[----:B------:R-:W3:Y:S04]  /*12a60*/  LDL R40, [R1+0x1c20] ;  /* 0x001c200001287983 */ /* 0x000ee80000100800 */
[----:B----4-:R1:W-:Y:S01]  /*12a70*/  STL [R1+0xff0], R30 ;  /* 0x000ff01e01007387 */ /* 0x0103e20000100800 */
[----:B0-----:R-:W-:-:S03]  /*12a80*/  PRMT R157, RZ, 0x7610, R157 ;  /* 0x00007610ff9d7816 */ /* 0x001fc6000000009d */
[----:B-1----:R-:W4:Y:S04]  /*12a90*/  LDL R30, [R1+0x1c24] ;  /* 0x001c2400011e7983 */ /* 0x002f280000100800 */
[----:B------:R-:W-:Y:S04]  /*12aa0*/  STL [R1+0x2650], R154 ;  /* 0x0026509a01007387 */ /* 0x000fe80000100800 */
[----:B------:R-:W-:Y:S04]  /*12ab0*/  STL [R1+0x264c], R155 ;  /* 0x00264c9b01007387 */ /* 0x000fe80000100800 */
[----:B------:R-:W-:Y:S04]  /*12ac0*/  STL [R1+0x2658], R152 ;  /* 0x0026589801007387 */ /* 0x000fe80000100800 */
[----:B------:R-:W-:Y:S04]  /*12ad0*/  STL [R1+0x2654], R153 ;  /* 0x0026549901007387 */ /* 0x000fe80000100800 */
[----:B------:R-:W-:Y:S04]  /*12ae0*/  STL [R1+0x2660], R18 ;  /* 0x0026601201007387 */ /* 0x000fe80000100800 */
[----:B------:R-:W-:Y:S04]  /*12af0*/  STL [R1+0x265c], R19 ;  /* 0x00265c1301007387 */ /* 0x000fe80000100800 */
[----:B--2---:R3:W-:Y:S04]  /*12b00*/  STL [R1+0xfe8], R160 ;  /* 0x000fe8a001007387 */ /* 0x0047e80000100800 */
[----:B------:R0:W-:Y:S01]  /*12b10*/  STL [R1+0xfec], R161 ;  /* 0x000feca101007387 */ /* 0x0001e20000100800 */
[----:B---3--:R-:W-:Y:S01]  /*12b20*/  @P1 IMAD.MOV.U32 R160, RZ, RZ, R14 ;  /* 0x000000ffffa01224 */ /* 0x008fe200078e000e */
[----:B------:R-:W-:-:S02]  /*12b30*/  PRMT R146, RZ, 0x7610, R146 ;  /* 0x00007610ff927816 */ /* 0x000fc40000000092 */
[----:B------:R-:W2:Y:S01]  /*12b40*/  LDL R14, [R1+0x1c0c] ;  /* 0x001c0c00010e7983 */ /* 0x000ea20000100800 */
[----:B0-----:R-:W-:-:S03]  /*12b50*/  @P1 IMAD.MOV.U32 R161, RZ, RZ, R43 ;  /* 0x000000ffffa11224 */ /* 0x001fc600078e002b */
[----:B------:R-:W3:Y:S04]  /*12b60*/  LDL R43, [R1+0x1c08] ;  /* 0x001c0800012b7983 */ /* 0x000ee80000100800 */
[----:B------:R0:W2:Y:S02]  /*12b70*/  @P1 LDG.E.U16 R157, desc[UR60][R160.64] ;  /* 0x0000003ca09d1981 */ /* 0x0000a4000c1e1500 */
[----:B0-----:R-:W-:Y:S02]  /*12b80*/  @P1 IMAD.MOV.U32 R161, RZ, RZ, R40 ;  /* 0x000000ffffa11224 */ /* 0x001fe400078e0028 */
[----:B----4-:R-:W-:-:S05]  /*12b90*/  @P1 IMAD.MOV.U32 R160, RZ, RZ, R30 ;  /* 0x000000ffffa01224 */ /* 0x010fca00078e001e */
[----:B------:R-:W4:Y:S04]  /*12ba0*/  @P1 LDG.E.U16 R146, desc[UR60][R160.64] ;  /* 0x0000003ca0921981 */ /* 0x000f28000c1e1500 */
[----:B--2---:R-:W-:Y:S04]  /*12bb0*/  STL [R1+0x2664], R157 ;  /* 0x0026649d01007387 */ /* 0x004fe80000100800 */
[----:B------:R-:W2:Y:S04]  /*12bc0*/  LDL R160, [R1+0x1c18] ;  /* 0x001c180001a07983 */ /* 0x000ea80000100800 */
[----:B------:R-:W2:Y:S01]  /*12bd0*/  LDL R161, [R1+0x1c1c] ;  /* 0x001c1c0001a17983 */ /* 0x000ea20000100800 */
[----:B------:R-:W-:-:S03]  /*12be0*/  PRMT R147, RZ, 0x7610, R147 ;  /* 0x00007610ff937816 */ /* 0x000fc60000000093 */
[----:B------:R-:W3:Y:S04]  /*12bf0*/  LDL R40, [R1+0x1c00] ;  /* 0x001c000001287983 */ /* 0x000ee80000100800 */
[----:B------:R-:W3:Y:S04]  /*12c00*/  LDL R30, [R1+0x1c04] ;  /* 0x001c0400011e7983 */ /* 0x000ee80000100800 */
[----:B----4-:R-:W-:Y:S01]  /*12c10*/  STL [R1+0x2668], R146 ;  /* 0x0026689201007387 */ /* 0x010fe20000100800 */
[----:B--2---:R-:W-:-:S04]  /*12c20*/  @P1 LOP3.LUT R161, R161, R160, RZ, 0x3c, !PT ;  /* 0x000000a0a1a11212 */ /* 0x004fc800078e3cff */
[----:B------:R-:W-:-:S04]  /*12c30*/  @P1 LOP3.LUT R160, R161, R160, RZ, 0x3c, !PT ;  /* 0x000000a0a1a01212 */ /* 0x000fc800078e3cff */
[----:B------:R-:W-:-:S05]  /*12c40*/  @P1 LOP3.LUT R161, R161, R160, RZ, 0x3c, !PT ;  /* 0x000000a0a1a11212 */ /* 0x000fca00078e3cff */
[----:B------:R0:W2:Y:S04]  /*12c50*/  @P1 LDG.E.U16 R147, desc[UR60][R160.64] ;  /* 0x0000003ca0931981 */ /* 0x0000a8000c1e1500 */
[----:B------:R-:W0:Y:S04]  /*12c60*/  LDL R160, [R1+0x1c10] ;  /* 0x001c100001a07983 */ /* 0x000e280000100800 */
[----:B------:R-:W0:Y:S01]  /*12c70*/  LDL R161, [R1+0x1c14] ;  /* 0x001c140001a17983 */ /* 0x000e220000100800 */
[----:B------:R-:W-:Y:S02]  /*12c80*/  ISETP.GT.AND P0, PT, R23, 0x2, PT ;  /* 0x000000021700780c */ /* 0x000fe40003f04270 */
[----:B------:R-:W-:-:S02]  /*12c90*/  PRMT R148, RZ, 0x7610, R148 ;  /* 0x00007610ff947816 */ /* 0x000fc40000000094 */
[----:B------:R-:W-:Y:S02]  /*12ca0*/  PRMT R56, RZ, 0x7610, R56 ;  /* 0x00007610ff387816 */ /* 0x000fe40000000038 */
[----:B0-----:R-:W-:-:S04]  /*12cb0*/  @P1 LOP3.LUT R161, R161, R160, RZ, 0x3c, !PT ;  /* 0x000000a0a1a11212 */ /* 0x001fc800078e3cff */
[----:B------:R-:W-:-:S04]  /*12cc0*/  @P1 LOP3.LUT R160, R161, R160, RZ, 0x3c, !PT ;  /* 0x000000a0a1a01212 */ /* 0x000fc800078e3cff */
[----:B------:R-:W-:-:S05]  /*12cd0*/  @P1 LOP3.LUT R161, R161, R160, RZ, 0x3c, !PT ;  /* 0x000000a0a1a11212 */ /* 0x000fca00078e3cff */
[----:B------:R0:W4:Y:S02]  /*12ce0*/  @P1 LDG.E.U16 R148, desc[UR60][R160.64] ;  /* 0x0000003ca0941981 */ /* 0x000124000c1e1500 */
[----:B0-----:R-:W-:Y:S02]  /*12cf0*/  @P0 IMAD.MOV.U32 R160, RZ, RZ, R14 ;  /* 0x000000ffffa00224 */ /* 0x001fe400078e000e */
[----:B---3--:R-:W-:-:S05]  /*12d00*/  @P0 IMAD.MOV.U32 R161, RZ, RZ, R43 ;  /* 0x000000ffffa10224 */ /* 0x008fca00078e002b */
[----:B------:R0:W3:Y:S01]  /*12d10*/  @P0 LDG.E.U16 R56, desc[UR60][R160.64] ;  /* 0x0000003ca0380981 */ /* 0x0000e2000c1e1500 */
[----:B------:R-:W-:-:S03]  /*12d20*/  PRMT R57, RZ, 0x7610, R57 ;  /* 0x00007610ff397816 */ /* 0x000fc60000000039 */
[----:B--2---:R-:W-:Y:S01]  /*12d30*/  STL [R1+0x266c], R147 ;  /* 0x00266c9301007387 */ /* 0x004fe20000100800 */
[----:B0-----:R-:W-:Y:S02]  /*12d40*/  @P0 IMAD.MOV.U32 R160, RZ, RZ, R30 ;  /* 0x000000ffffa00224 */ /* 0x001fe400078e001e */
[----:B------:R-:W-:-:S05]  /*12d50*/  @P0 IMAD.MOV.U32 R161, RZ, RZ, R40 ;  /* 0x000000ffffa10224 */ /* 0x000fca00078e0028 */
[----:B------:R-:W2:Y:S04]  /*12d60*/  @P0 LDG.E.U16 R57, desc[UR60][R160.64] ;  /* 0x0000003ca0390981 */ /* 0x000ea8000c1e1500 */
[----:B----4-:R-:W-:Y:S04]  /*12d70*/  STL [R1+0x2670], R148 ;  /* 0x0026709401007387 */ /* 0x010fe80000100800 */
[----:B------:R-:W4:Y:S04]  /*12d80*/  LDL R43, [R1+0x1be8] ;  /* 0x001be800012b7983 */ /* 0x000f280000100800 */
[----:B------:R-:W4:Y:S04]  /*12d90*/  LDL R14, [R1+0x1bec] ;  /* 0x001bec00010e7983 */ /* 0x000f280000100800 */
[----:B---3--:R-:W-:Y:S04]  /*12da0*/  STL [R1+0x2674], R56 ;  /* 0x0026743801007387 */ /* 0x008fe80000100800 */
[----:B------:R-:W3:Y:S04]  /*12db0*/  LDL R160, [R1+0x1bf8] ;  /* 0x001bf80001a07983 */ /* 0x000ee80000100800 */
[----:B------:R-:W3:Y:S01]  /*12dc0*/  LDL R161, [R1+0x1bfc] ;  /* 0x001bfc0001a17983 */ /* 0x000ee20000100800 */
[----:B------:R-:W-:-:S03]  /*12dd0*/  PRMT R58, RZ, 0x7610, R58 ;  /* 0x00007610ff3a7816 */ /* 0x000fc6000000003a */
[----:B------:R-:W4:Y:S04]  /*12de0*/  LDL R40, [R1+0x1be0] ;  /* 0x001be00001287983 */ /* 0x000f280000100800 */
[----:B------:R-:W4:Y:S04]  /*12df0*/  LDL R30, [R1+0x1be4] ;  /* 0x001be400011e7983 */ /* 0x000f280000100800 */
[----:B--2---:R-:W-:Y:S01]  /*12e00*/  STL [R1+0x2678], R57 ;  /* 0x0026783901007387 */ /* 0x004fe20000100800 */
[----:B---3--:R-:W-:-:S04]  /*12e10*/  @P0 LOP3.LUT R161, R161, R160, RZ, 0x3c, !PT ;  /* 0x000000a0a1a10212 */ /* 0x008fc800078e3cff */
        /* <DEDUP_REMOVED lines=11> */
[----:B------:R4:W3:Y:S02]  /*12ed0*/  @P0 LDG.E.U16 R59, desc[UR60][R160.64] ;  /* 0x0000003ca03b0981 */ /* 0x0008e4000c1e1500 */
[----:B----4-:R-:W-:Y:S02]  /*12ee0*/  @P1 IMAD.MOV.U32 R160, RZ, RZ, R14 ;  /* 0x000000ffffa01224 */ /* 0x010fe400078e000e */
[----:B------:R-:W-:-:S05]  /*12ef0*/  @P1 IMAD.MOV.U32 R161, RZ, RZ, R43 ;  /* 0x000000ffffa11224 */ /* 0x000fca00078e002b */
[----:B------:R0:W4:Y:S01]  /*12f00*/  @P1 LDG.E.U16 R71, desc[UR60][R160.64] ;  /* 0x0000003ca0471981 */ /* 0x000122000c1e1500 */
[----:B------:R-:W-:-:S03]  /*12f10*/  PRMT R72, RZ, 0x7610, R72 ;  /* 0x00007610ff487816 */ /* 0x000fc60000000048 */
[----:B--2---:R-:W-:Y:S01]  /*12f20*/  STL [R1+0x267c], R58 ;  /* 0x00267c3a01007387 */ /* 0x004fe20000100800 */
[----:B0-----:R-:W-:Y:S02]  /*12f30*/  @P1 IMAD.MOV.U32 R160, RZ, RZ, R30 ;  /* 0x000000ffffa01224 */ /* 0x001fe400078e001e */
[----:B------:R-:W-:-:S05]  /*12f40*/  @P1 IMAD.MOV.U32 R161, RZ, RZ, R40 ;  /* 0x000000ffffa11224 */ /* 0x000fca00078e0028 */
[----:B------:R0:W2:Y:S04]  /*12f50*/  @P1 LDG.E.U16 R72, desc[UR60][R160.64] ;  /* 0x0000003ca0481981 */ /* 0x0000a8000c1e1500 */
[----:B---3--:R-:W-:Y:S04]  /*12f60*/  STL [R1+0x2680], R59 ;  /* 0x0026803b01007387 */ /* 0x008fe80000100800 */
[----:B------:R-:W3:Y:S04]  /*12f70*/  LDL R43, [R1+0x1bc0] ;  /* 0x001bc000012b7983 */ /* 0x000ee80000100800 */
[----:B------:R-:W2:Y:S04]  /*12f80*/  LDL R14, [R1+0x1bc4] ;  /* 0x001bc400010e7983 */ /* 0x000ea80000100800 */
[----:B----4-:R1:W-:Y:S04]  /*12f90*/  STL [R1+0x2684], R71 ;  /* 0x0026844701007387 */ /* 0x0103e80000100800 */
[----:B------:R-:W0:Y:S04]  /*12fa0*/  LDL R160, [R1+0x1bd8] ;  /* 0x001bd80001a07983 */ /* 0x000e280000100800 */
[----:B------:R-:W0:Y:S01]  /*12fb0*/  LDL R161, [R1+0x1bdc] ;  /* 0x001bdc0001a17983 */ /* 0x000e220000100800 */
[----:B------:R-:W-:-:S02]  /*12fc0*/  PRMT R73, RZ, 0x7610, R73 ;  /* 0x00007610ff497816 */ /* 0x000fc40000000049 */
[----:B------:R-:W-:Y:S01]  /*12fd0*/  PRMT R74, RZ, 0x7610, R74 ;  /* 0x00007610ff4a7816 */ /* 0x000fe2000000004a */
[----:B-1----:R-:W4:Y:S04]  /*12fe0*/  LDL R71, [R1+0x1bcc] ;  /* 0x001bcc0001477983 */ /* 0x002f280000100800 */
[----:B------:R-:W3:Y:S04]  /*12ff0*/  LDL R40, [R1+0x1bb8] ;  /* 0x001bb80001287983 */ /* 0x000ee80000100800 */
[----:B------:R-:W3:Y:S01]  /*13000*/  LDL R30, [R1+0x1bbc] ;  /* 0x001bbc00011e7983 */ /* 0x000ee20000100800 */
[----:B0-----:R-:W-:-:S04]  /*13010*/  @P1 LOP3.LUT R161, R161, R160, RZ, 0x3c, !PT ;  /* 0x000000a0a1a11212 */ /* 0x001fc800078e3cff */
[----:B------:R-:W-:-:S04]  /*13020*/  @P1 LOP3.LUT R160, R161, R160, RZ, 0x3c, !PT ;  /* 0x000000a0a1a01212 */ /* 0x000fc800078e3cff */
[----:B------:R-:W-:-:S05]  /*13030*/  @P1 LOP3.LUT R161, R161, R160, RZ, 0x3c, !PT ;  /* 0x000000a0a1a11212 */ /* 0x000fca00078e3cff */
[----:B------:R0:W3:Y:S04]  /*13040*/  @P1 LDG.E.U16 R73, desc[UR60][R160.64] ;  /* 0x0000003ca0491981 */ /* 0x0000e8000c1e1500 */
[----:B------:R-:W0:Y:S04]  /*13050*/  LDL R160, [R1+0x1bd0] ;  /* 0x001bd00001a07983 */ /* 0x000e280000100800 */
[----:B------:R-:W0:Y:S01]  /*13060*/  LDL R161, [R1+0x1bd4] ;  /* 0x001bd40001a17983 */ /* 0x000e220000100800 */
[----:B------:R-:W-:Y:S02]  /*13070*/  ISETP.GT.AND P0, PT, R23, 0x4, PT ;  /* 0x000000041700780c */ /* 0x000fe40003f04270 */
[----:B0-----:R-:W-:-:S04]  /*13080*/  @P1 LOP3.LUT R161, R161, R160, RZ, 0x3c, !PT ;  /* 0x000000a0a1a11212 */ /* 0x001fc800078e3cff */
[----:B------:R-:W-:-:S04]  /*13090*/  @P1 LOP3.LUT R160, R161, R160, RZ, 0x3c, !PT ;  /* 0x000000a0a1a01212 */ /* 0x000fc800078e3cff */
[----:B------:R-:W-:-:S05]  /*130a0*/  @P1 LOP3.LUT R161, R161, R160, RZ, 0x3c, !PT ;  /* 0x000000a0a1a11212 */ /* 0x000fca00078e3cff */
[----:B------:R4:W3:Y:S04]  /*130b0*/  @P1 LDG.E.U16 R74, desc[UR60][R160.64] ;  /* 0x0000003ca04a1981 */ /* 0x0008e8000c1e1500 */
[----:B------:R-:W2:Y:S01]  /*130c0*/  LDL R161, [R1+0x1bc8] ;  /* 0x001bc80001a17983 */ /* 0x000ea20000100800 */
[----:B------:R-:W-:Y:S01]  /*130d0*/  PRMT R6, RZ, 0x7610, R6 ;  /* 0x00007610ff067816 */ /* 0x000fe20000000006 */
[----:B----4-:R-:W-:Y:S01]  /*130e0*/  @P0 IMAD.MOV.U32 R160, RZ, RZ, R71 ;  /* 0x000000ffffa00224 */ /* 0x010fe200078e0047 */
[----:B------:R-:W-:Y:S01]  /*130f0*/  PRMT R5, RZ, 0x7610, R5 ;  /* 0x00007610ff057816 */ /* 0x000fe20000000005 */
[----:B------:R-:W4:Y:S01]  /*13100*/  LDL R71, [R1+0x1ba4] ;  /* 0x001ba40001477983 */ /* 0x000f220000100800 */
[----:B------:R-:W-:-:S03]  /*13110*/  PRMT R4, RZ, 0x7610, R4 ;  /* 0x00007610ff047816 */ /* 0x000fc60000000004 */
[----:B--2---:R0:W2:Y:S02]  /*13120*/  @P0 LDG.E.U16 R6, desc[UR60][R160.64] ;  /* 0x0000003ca0060981 */ /* 0x0040a4000c1e1500 */
[----:B0-----:R-:W-:Y:S02]  /*13130*/  @P0 IMAD.MOV.U32 R160, RZ, RZ, R14 ;  /* 0x000000ffffa00224 */ /* 0x001fe400078e000e */
[----:B---3--:R-:W-:Y:S01]  /*13140*/  @P0 IMAD.MOV.U32 R161, RZ, RZ, R43 ;  /* 0x000000ffffa10224 */ /* 0x008fe200078e002b */
[----:B------:R-:W-:Y:S01]  /*13150*/  PRMT R3, RZ, 0x7610, R3 ;  /* 0x00007610ff037816 */ /* 0x000fe20000000003 */
[----:B------:R-:W3:Y:S04]  /*13160*/  LDL R43, [R1+0x1b98] ;  /* 0x001b9800012b7983 */ /* 0x000ee80000100800 */
[----:B------:R0:W2:Y:S01]  /*13170*/  @P0 LDG.E.U16 R5, desc[UR60][R160.64] ;  /* 0x0000003ca0050981 */ /* 0x0000a2000c1e1500 */
[----:B------:R-:W-:-:S02]  /*13180*/  ISETP.GT.AND P1, PT, R23, 0x5, PT ;  /* 0x000000051700780c */ /* 0x000fc40003f24270 */
[----:B------:R-:W-:Y:S01]  /*13190*/  PRMT R44, RZ, 0x7610, R44 ;  /* 0x00007610ff2c7816 */ /* 0x000fe2000000002c */
[----:B------:R-:W3:Y:S01]  /*131a0*/  LDL R14, [R1+0x1b9c] ;  /* 0x001b9c00010e7983 */ /* 0x000ee20000100800 */
[----:B0-----:R-:W-:Y:S02]  /*131b0*/  @P0 IMAD.MOV.U32 R160, RZ, RZ, R30 ;  /* 0x000000ffffa00224 */ /* 0x001fe400078e001e */
[----:B------:R-:W-:Y:S01]  /*131c0*/  @P0 IMAD.MOV.U32 R161, RZ, RZ, R40 ;  /* 0x000000ffffa10224 */ /* 0x000fe200078e0028 */
[----:B------:R-:W2:Y:S04]  /*131d0*/  LDL R30, [R1+0x1b94] ;  /* 0x001b9400011e7983 */ /* 0x000ea80000100800 */
[----:B------:R0:W2:Y:S04]  /*131e0*/  @P0 LDG.E.U16 R4, desc[UR60][R160.64] ;  /* 0x0000003ca0040981 */ /* 0x0000a8000c1e1500 */
[----:B------:R-:W2:Y:S04]  /*131f0*/  LDL R40, [R1+0x1b90] ;  /* 0x001b900001287983 */ /* 0x000ea80000100800 */
[----:B------:R-:W0:Y:S04]  /*13200*/  LDL R160, [R1+0x1bb0] ;  /* 0x001bb00001a07983 */ /* 0x000e280000100800 */
[----:B------:R-:W0:Y:S02]  /*13210*/  LDL R161, [R1+0x1bb4] ;  /* 0x001bb40001a17983 */ /* 0x000e240000100800 */
[----:B0-----:R-:W-:-:S04]  /*13220*/  @P0 LOP3.LUT R161, R161, R160, RZ, 0x3c, !PT ;  /* 0x000000a0a1a10212 */ /* 0x001fc800078e3cff */
[----:B------:R-:W-:-:S04]  /*13230*/  @P0 LOP3.LUT R160, R161, R160, RZ, 0x3c, !PT ;  /* 0x000000a0a1a00212 */ /* 0x000fc800078e3cff */
[----:B------:R-:W-:-:S05]  /*13240*/  @P0 LOP3.LUT R161, R161, R160, RZ, 0x3c, !PT ;  /* 0x000000a0a1a10212 */ /* 0x000fca00078e3cff */
[----:B------:R0:W2:Y:S04]  /*13250*/  @P0 LDG.E.U16 R3, desc[UR60][R160.64] ;  /* 0x0000003ca0030981 */ /* 0x0000a8000c1e1500 */
[----:B------:R-:W0:Y:S04]  /*13260*/  LDL R160, [R1+0x1ba8] ;  /* 0x001ba80001a07983 */ /* 0x000e280000100800 */
[----:B------:R-:W0:Y:S02]  /*13270*/  LDL R161, [R1+0x1bac] ;  /* 0x001bac0001a17983 */ /* 0x000e240000100800 */
[----:B0-----:R-:W-:-:S04]  /*13280*/  @P1 LOP3.LUT R161, R161, R160, RZ, 0x3c, !PT ;  /* 0x000000a0a1a11212 */ /* 0x001fc800078e3cff */
[----:B------:R-:W-:-:S04]  /*13290*/  @P1 LOP3.LUT R160, R161, R160, RZ, 0x3c, !PT ;  /* 0x000000a0a1a01212 */ /* 0x000fc800078e3cff */
[----:B------:R-:W-:-:S05]  /*132a0*/  @P1 LOP3.LUT R161, R161, R160, RZ, 0x3c, !PT ;  /* 0x000000a0a1a11212 */ /* 0x000fca00078e3cff */
[----:B------:R4:W2:Y:S04]  /*132b0*/  @P1 LDG.E.U16 R44, desc[UR60][R160.64] ;  /* 0x0000003ca02c1981 */ /* 0x0008a8000c1e1500 */
[----:B------:R-:W3:Y:S01]  /*132c0*/  LDL R161, [R1+0x1ba0] ;  /* 0x001ba00001a17983 */ /* 0x000ee20000100800 */
[----:B------:R-:W-:Y:S01]  /*132d0*/  PRMT R42, RZ, 0x7610, R42 ;  /* 0x00007610ff2a7816 */ /* 0x000fe2000000002a */
[----:B----4-:R-:W-:Y:S01]  /*132e0*/  @P1 IMAD.MOV.U32 R160, RZ, RZ, R71 ;  /* 0x000000ffffa01224 */ /* 0x010fe200078e0047 */
[----:B------:R-:W-:Y:S01]  /*132f0*/  PRMT R41, RZ, 0x7610, R41 ;  /* 0x00007610ff297816 */ /* 0x000fe20000000029 */
[----:B------:R-:W4:Y:S01]  /*13300*/  LDL R71, [R1+0x1b7c] ;  /* 0x001b7c0001477983 */ /* 0x000f220000100800 */
[----:B------:R-:W-:-:S03]  /*13310*/  PRMT R39, RZ, 0x7610, R39 ;  /* 0x00007610ff277816 */ /* 0x000fc60000000027 */
[----:B---3--:R0:W3:Y:S02]  /*13320*/  @P1 LDG.E.U16 R42, desc[UR60][R160.64] ;  /* 0x0000003ca02a1981 */ /* 0x0080e4000c1e1500 */
[----:B0-----:R-:W-:Y:S02]  /*13330*/  @P1 IMAD.MOV.U32 R160, RZ, RZ, R14 ;  /* 0x000000ffffa01224 */ /* 0x001fe400078e000e */
[----:B------:R-:W-:Y:S01]  /*13340*/  @P1 IMAD.MOV.U32 R161, RZ, RZ, R43 ;  /* 0x000000ffffa11224 */ /* 0x000fe200078e002b */
[----:B------:R-:W-:Y:S01]  /*13350*/  ISETP.GT.AND P0, PT, R23, 0x6, PT ;  /* 0x000000061700780c */ /* 0x000fe20003f04270 */
[----:B------:R-:W3:Y:S04]  /*13360*/  LDL R43, [R1+0x1b70] ;  /* 0x001b7000012b7983 */ /* 0x000ee80000100800 */
[----:B------:R2:W3:Y:S01]  /*13370*/  @P1 LDG.E.U16 R41, desc[UR60][R160.64] ;  /* 0x0000003ca0291981 */ /* 0x0004e2000c1e1500 */
[----:B------:R-:W-:-:S02]  /*13380*/  PRMT R26, RZ, 0x7610, R26 ;  /* 0x00007610ff1a7816 */ /* 0x000fc4000000001a */
[----:B------:R-:W-:Y:S01]  /*13390*/  PRMT R25, RZ, 0x7610, R25 ;  /* 0x00007610ff197816 */ /* 0x000fe20000000019 */
[----:B------:R-:W3:Y:S01]  /*133a0*/  LDL R14, [R1+0x1b74] ;  /* 0x001b7400010e7983 */ /* 0x000ee20000100800 */
[----:B--2---:R-:W-:Y:S02]  /*133b0*/  @P1 IMAD.MOV.U32 R160, RZ, RZ, R30 ;  /* 0x000000ffffa01224 */ /* 0x004fe400078e001e */
        /* <DEDUP_REMOVED lines=17> */
[----:B------:R-:W-:Y:S01]  /*134d0*/  ISETP.GT.AND P1, PT, R23, 0x7, PT ;  /* 0x000000071700780c */ /* 0x000fe20003f24270 */
[----:B----4-:R-:W-:Y:S01]  /*134e0*/  @P0 IMAD.MOV.U32 R160, RZ, RZ, R71 ;  /* 0x000000ffffa00224 */ /* 0x010fe200078e0047 */
[----:B------:R-:W-:Y:S01]  /*134f0*/  PRMT R24, RZ, 0x7610, R24 ;  /* 0x00007610ff187816 */ /* 0x000fe20000000018 */
[----:B------:R-:W4:Y:S01]  /*13500*/  LDL R71, [R1+0x1b54] ;  /* 0x001b540001477983 */ /* 0x000f220000100800 */
[----:B------:R-:W-:Y:S02]  /*13510*/  PRMT R21, RZ, 0x7610, R21 ;  /* 0x00007610ff157816 */ /* 0x000fe40000000015 */
[----:B------:R-:W-:-:S02]  /*13520*/  PRMT R114, RZ, 0x7610, R114 ;  /* 0x00007610ff727816 */ /* 0x000fc40000000072 */
[----:B---3--:R0:W3:Y:S02]  /*13530*/  @P0 LDG.E.U16 R24, desc[UR60][R160.64] ;  /* 0x0000003ca0180981 */ /* 0x0080e4000c1e1500 */
[----:B0-----:R-:W-:Y:S02]  /*13540*/  @P0 IMAD.MOV.U32 R160, RZ, RZ, R14 ;  /* 0x000000ffffa00224 */ /* 0x001fe400078e000e */
[----:B------:R-:W-:Y:S01]  /*13550*/  @P0 IMAD.MOV.U32 R161, RZ, RZ, R43 ;  /* 0x000000ffffa10224 */ /* 0x000fe200078e002b */
[----:B------:R-:W-:Y:S01]  /*13560*/  PRMT R113, RZ, 0x7610, R113 ;  /* 0x00007610ff717816 */ /* 0x000fe20000000071 */
[----:B------:R-:W3:Y:S04]  /*13570*/  LDL R43, [R1+0x1b48] ;  /* 0x001b4800012b7983 */ /* 0x000ee80000100800 */
[----:B------:R2:W3:Y:S01]  /*13580*/  @P0 LDG.E.U16 R21, desc[UR60][R160.64] ;  /* 0x0000003ca0150981 */ /* 0x0004e2000c1e1500 */
[----:B------:R-:W-:-:S03]  /*13590*/  PRMT R112, RZ, 0x7610, R112 ;  /* 0x00007610ff707816 */ /* 0x000fc60000000070 */
        /* <DEDUP_REMOVED lines=25> */
[----:B---3--:R0:W3:Y:S05]  /*13730*/  @P1 LDG.E.U16 R111, desc[UR60][R160.64] ;  /* 0x0000003ca06f1981 */ /* 0x0080ea000c1e1500 */
        /* <DEDUP_REMOVED lines=19> */
[----:B------:R-:W0:Y:S01]  /*13870*/  LDL R161, [R1+0x1b34] ;  /* 0x001b340001a17983 */ /* 0x000e220000100800 */
[----:B------:R-:W-:Y:S02]  /*13880*/  ISETP.GT.AND P1, PT, R23, 0x9, PT ;  /* 0x000000091700780c */ /* 0x000fe40003f24270 */
        /* <DEDUP_REMOVED lines=13> */
[----:B------:R-:W-:Y:S01]  /*13960*/  PRMT R48, RZ, 0x7610, R48 ;  /* 0x00007610ff307816 */ /* 0x000fe20000000030 */
[----:B------:R-:W3:Y:S04]  /*13970*/  LDL R43, [R1+0x1af8] ;  /* 0x001af800012b7983 */ /* 0x000ee80000100800 */
[----:B------:R2:W3:Y:S01]  /*13980*/  @P1 LDG.E.U16 R150, desc[UR60][R160.64] ;  /* 0x0000003ca0961981 */ /* 0x0004e2000c1e1500 */
[----:B------:R-:W-:-:S02]  /*13990*/  ISETP.GT.AND P0, PT, R23, 0xa, PT ;  /* 0x0000000a1700780c */ /* 0x000fc40003f04270 */
        /* <DEDUP_REMOVED lines=699> */
[----:B------:R-:W-:Y:S01]  /*16550*/  ISETP.GT.AND P1, PT, R23, 0x25, PT ;  /* 0x000000251700780c */ /* 0x000fe20003f24270 */
[----:B------:R-:W4:Y:S01]  /*16560*/  LDL R71, [R1+0x1794] ;  /* 0x0017940001477983 */ /* 0x000f220000100800 */
[----:B------:R-:W-:Y:S02]  /*16570*/  PRMT R237, RZ, 0x7610, R237 ;  /* 0x00007610ffed7816 */ /* 0x000fe400000000ed */
[----:B------:R-:W-:Y:S01]  /*16580*/  PRMT R236, RZ, 0x7610, R236 ;  /* 0x00007610ffec7816 */ /* 0x000fe200000000ec */
[----:B---3--:R0:W3:Y:S02]  /*16590*/  @P0 LDG.E.U16 R238, desc[UR60][R160.64] ;  /* 0x0000003ca0ee0981 */ /* 0x0080e4000c1e1500 */
[----:B0-----:R-:W-:-:S02]  /*165a0*/  @P0 IMAD.MOV.U32 R160, RZ, RZ, R14 ;  /* 0x000000ffffa00224 */ /* 0x001fc400078e000e */
        /* <DEDUP_REMOVED lines=486> */
[----:B------:R-:W4:Y:S04]  /*18410*/  LDL R14, [R1+0x14ec] ;  /* 0x0014ec00010e7983 */ /* 0x000f280000100800 */
        /* <DEDUP_REMOVED lines=47> */
[----:B------:R-:W3:Y:S01]  /*18710*/  LDL R161, [R1+0x1590] ;  /* 0x0015900001a17983 */ /* 0x000ee20000100800 */
[----:B----4-:R-:W-:Y:S01]  /*18720*/  @P1 IMAD.MOV.U32 R160, RZ, RZ, R14 ;  /* 0x000000ffffa01224 */ /* 0x010fe200078e000e */
[----:B------:R-:W-:Y:S02]  /*18730*/  ISETP.GT.AND P2, PT, R23, 0x3c, PT ;  /* 0x0000003c1700780c */ /* 0x000fe40003f44270 */
[----:B------:R-:W-:Y:S01]  /*18740*/  PRMT R167, RZ, 0x7610, R167 ;  /* 0x00007610ffa77816 */ /* 0x000fe200000000a7 */
[----:B------:R-:W4:Y:S04]  /*18750*/  LDL R14, [R1+0x14b4] ;  /* 0x0014b400010e7983 */ /* 0x000f280000100800 */
[----:B---3--:R0:W3:Y:S04]  /*18760*/  @P1 LDG.E.U16 R169, desc[UR60][R160.64] ;  /* 0x0000003ca0a91981 */ /* 0x0080e8000c1e1500 */
[----:B------:R-:W2:Y:S02]  /*18770*/  LDL R161, [R1+0x14c8] ;  /* 0x0014c80001a17983 */ /* 0x000ea40000100800 */
[----:B0-----:R-:W-:Y:S01]  /*18780*/  @P2 IMAD.MOV.U32 R160, RZ, RZ, R43 ;  /* 0x000000ffffa02224 */ /* 0x001fe200078e002b */
[----:B------:R-:W-:Y:S01]  /*18790*/  PRMT R166, RZ, 0x7610, R166 ;  /* 0x00007610ffa67816 */ /* 0x000fe200000000a6 */
[----:B------:R-:W3:Y:S04]  /*187a0*/  LDL R43, [R1+0x14ac] ;  /* 0x0014ac00012b7983 */ /* 0x000ee80000100800 */
[----:B--2---:R0:W2:Y:S04]  /*187b0*/  @P2 LDG.E.U16 R168, desc[UR60][R160.64] ;  /* 0x0000003ca0a82981 */ /* 0x0040a8000c1e1500 */
[----:B------:R-:W4:Y:S01]  /*187c0*/  LDL R161, [R1+0x14c0] ;  /* 0x0014c00001a17983 */ /* 0x000f220000100800 */
[----:B0-----:R-:W-:-:S03]  /*187d0*/  @P2 IMAD.MOV.U32 R160, RZ, RZ, R40 ;  /* 0x000000ffffa02224 */ /* 0x001fc600078e0028 */
[----:B------:R-:W2:Y:S04]  /*187e0*/  LDL R40, [R1+0x14a4] ;  /* 0x0014a40001287983 */ /* 0x000ea80000100800 */
[----:B----4-:R0:W4:Y:S02]  /*187f0*/  @P2 LDG.E.U16 R167, desc[UR60][R160.64] ;  /* 0x0000003ca0a72981 */ /* 0x010124000c1e1500 */
[----:B0-----:R-:W-:Y:S02]  /*18800*/  @P2 IMAD.MOV.U32 R160, RZ, RZ, R30 ;  /* 0x000000ffffa02224 */ /* 0x001fe400078e001e */
[----:B------:R-:W-:Y:S02]  /*18810*/  @P2 IMAD.MOV.U32 R161, RZ, RZ, R71 ;  /* 0x000000ffffa12224 */ /* 0x000fe400078e0047 */
[----:B------:R-:W4:Y:S04]  /*18820*/  LDL R71, [R1+0x1494] ;  /* 0x0014940001477983 */ /* 0x000f280000100800 */
[----:B------:R-:W4:Y:S04]  /*18830*/  LDL.LU R30, [R1+0x1490] ;  /* 0x00149000011e7983 */ /* 0x000f280000300800 */
[----:B------:R0:W4:Y:S04]  /*18840*/  @P2 LDG.E.U16 R166, desc[UR60][R160.64] ;  /* 0x0000003ca0a62981 */ /* 0x000128000c1e1500 */
[----:B------:R-:W3:Y:S01]  /*18850*/  LDL R161, [R1+0x14b0] ;  /* 0x0014b00001a17983 */ /* 0x000ee20000100800 */
[----:B------:R-:W-:Y:S01]  /*18860*/  PRMT R165, RZ, 0x7610, R165 ;  /* 0x00007610ffa57816 */ /* 0x000fe200000000a5 */
[----:B0-----:R-:W-:Y:S01]  /*18870*/  @P2 IMAD.MOV.U32 R160, RZ, RZ, R14 ;  /* 0x000000ffffa02224 */ /* 0x001fe200078e000e */
[----:B------:R-:W-:Y:S01]  /*18880*/  ISETP.GT.AND P1, PT, R23, 0x3d, PT ;  /* 0x0000003d1700780c */ /* 0x000fe20003f24270 */
[----:B------:R-:W4:Y:S01]  /*18890*/  LDL R14, [R1+0x1654] ;  /* 0x00165400010e7983 */ /* 0x000f220000100800 */
[----:B------:R-:W-:-:S03]  /*188a0*/  PRMT R164, RZ, 0x7610, R164 ;  /* 0x00007610ffa47816 */ /* 0x000fc600000000a4 */
[----:B---3--:R0:W3:Y:S04]  /*188b0*/  @P2 LDG.E.U16 R165, desc[UR60][R160.64] ;  /* 0x0000003ca0a52981 */ /* 0x0080e8000c1e1500 */
[----:B------:R-:W2:Y:S04]  /*188c0*/  LDL R161, [R1+0x14a8] ;  /* 0x0014a80001a17983 */ /* 0x000ea80000100800 */
[----:B0-----:R-:W-:Y:S01]  /*188d0*/  @P1 IMAD.MOV.U32 R160, RZ, RZ, R43 ;  /* 0x000000ffffa01224 */ /* 0x001fe200078e002b */
[----:B------:R-:W-:Y:S02]  /*188e0*/  PRMT R163, RZ, 0x7610, R163 ;  /* 0x00007610ffa37816 */ /* 0x000fe400000000a3 */
[----:B------:R-:W-:Y:S01]  /*188f0*/  PRMT R162, RZ, 0x7610, R162 ;  /* 0x00007610ffa27816 */ /* 0x000fe200000000a2 */
[----:B------:R-:W3:Y:S04]  /*18900*/  LDL R43, [R1+0x158c] ;  /* 0x00158c00012b7983 */ /* 0x000ee80000100800 */
[----:B--2---:R0:W2:Y:S04]  /*18910*/  @P1 LDG.E.U16 R164, desc[UR60][R160.64] ;  /* 0x0000003ca0a41981 */ /* 0x0040a8000c1e1500 */
[----:B------:R-:W4:Y:S01]  /*18920*/  LDL R161, [R1+0x14a0] ;  /* 0x0014a00001a17983 */ /* 0x000f220000100800 */
[----:B0-----:R-:W-:Y:S01]  /*18930*/  @P1 IMAD.MOV.U32 R160, RZ, RZ, R40 ;  /* 0x000000ffffa01224 */ /* 0x001fe200078e0028 */
[----:B------:R-:W-:-:S02]  /*18940*/  PRMT R159, RZ, 0x7610, R159 ;  /* 0x00007610ff9f7816 */ /* 0x000fc4000000009f */
[----:B------:R-:W-:Y:S01]  /*18950*/  PRMT R91, RZ, 0x7610, R91 ;  /* 0x00007610ff5b7816 */ /* 0x000fe2000000005b */
[----:B------:R-:W2:Y:S04]  /*18960*/  LDL R40, [R1+0x1584] ;  /* 0x0015840001287983 */ /* 0x000ea80000100800 */
[----:B----4-:R0:W4:Y:S04]  /*18970*/  @P1 LDG.E.U16 R163, desc[UR60][R160.64] ;  /* 0x0000003ca0a31981 */ /* 0x010128000c1e1500 */
[----:B------:R-:W0:Y:S04]  /*18980*/  LDL R160, [R1+0x1498] ;  /* 0x0014980001a07983 */ /* 0x000e280000100800 */
[----:B------:R-:W0:Y:S02]  /*18990*/  LDL R161, [R1+0x149c] ;  /* 0x00149c0001a17983 */ /* 0x000e240000100800 */
[----:B0-----:R-:W-:-:S04]  /*189a0*/  @P1 LOP3.LUT R161, R161, R160, RZ, 0x3c, !PT ;  /* 0x000000a0a1a11212 */ /* 0x001fc800078e3cff */
[----:B------:R-:W-:-:S04]  /*189b0*/  @P1 LOP3.LUT R160, R161, R160, RZ, 0x3c, !PT ;  /* 0x000000a0a1a01212 */ /* 0x000fc800078e3cff */
[----:B------:R-:W-:-:S05]  /*189c0*/  @P1 LOP3.LUT R161, R161, R160, RZ, 0x3c, !PT ;  /* 0x000000a0a1a11212 */ /* 0x000fca00078e3cff */
[----:B------:R0:W4:Y:S02]  /*189d0*/  @P1 LDG.E.U16 R162, desc[UR60][R160.64] ;  /* 0x0000003ca0a21981 */ /* 0x000124000c1e1500 */
[----:B0-----:R-:W-:Y:S02]  /*189e0*/  @P1 IMAD.MOV.U32 R160, RZ, RZ, R71 ;  /* 0x000000ffffa01224 */ /* 0x001fe400078e0047 */
[----:B------:R-:W-:Y:S01]  /*189f0*/  @P1 IMAD.MOV.U32 R161, RZ, RZ, R30 ;  /* 0x000000ffffa11224 */ /* 0x000fe200078e001e */
[----:B------:R-:W-:Y:S01]  /*18a00*/  PRMT R122, RZ, 0x7610, R122 ;  /* 0x00007610ff7a7816 */ /* 0x000fe2000000007a */
[----:B------:R-:W4:Y:S04]  /*18a10*/  LDL R71, [R1+0x1574] ;  /* 0x0015740001477983 */ /* 0x000f280000100800 */
[----:B------:R0:W4:Y:S04]  /*18a20*/  @P1 LDG.E.U16 R159, desc[UR60][R160.64] ;  /* 0x0000003ca09f1981 */ /* 0x000128000c1e1500 */
[----:B------:R-:W3:Y:S01]  /*18a30*/  LDL R161, [R1+0x1650] ;  /* 0x0016500001a17983 */ /* 0x000ee20000100800 */
[----:B0-----:R-:W-:Y:S01]  /*18a40*/  @P0 IMAD.MOV.U32 R160, RZ, RZ, R14 ;  /* 0x000000ffffa00224 */ /* 0x001fe200078e000e */
[----:B------:R-:W-:-:S02]  /*18a50*/  ISETP.GT.AND P1, PT, R23, 0x36, PT ;  /* 0x000000361700780c */ /* 0x000fc40003f24270 */
[----:B------:R-:W-:Y:S01]  /*18a60*/  PRMT R121, RZ, 0x7610, R121 ;  /* 0x00007610ff797816 */ /* 0x000fe20000000079 */
[----:B------:R-:W4:Y:S04]  /*18a70*/  LDL R14, [R1+0x156c] ;  /* 0x00156c00010e7983 */ /* 0x000f280000100800 */
[----:B---3--:R0:W3:Y:S04]  /*18a80*/  @P0 LDG.E.U16 R91, desc[UR60][R160.64] ;  /* 0x0000003ca05b0981 */ /* 0x0080e8000c1e1500 */
[----:B------:R-:W2:Y:S02]  /*18a90*/  LDL R161, [R1+0x1588] ;  /* 0x0015880001a17983 */ /* 0x000ea40000100800 */
[----:B0-----:R-:W-:Y:S01]  /*18aa0*/  @P1 IMAD.MOV.U32 R160, RZ, RZ, R43 ;  /* 0x000000ffffa01224 */ /* 0x001fe200078e002b */
[----:B------:R-:W-:-:S02]  /*18ab0*/  PRMT R120, RZ, 0x7610, R120 ;  /* 0x00007610ff787816 */ /* 0x000fc40000000078 */
[----:B------:R-:W-:Y:S01]  /*18ac0*/  PRMT R119, RZ, 0x7610, R119 ;  /* 0x00007610ff777816 */ /* 0x000fe20000000077 */
[----:B------:R-:W3:Y:S04]  /*18ad0*/  LDL R43, [R1+0x1564] ;  /* 0x00156400012b7983 */ /* 0x000ee80000100800 */
[----:B--2---:R0:W2:Y:S04]  /*18ae0*/  @P1 LDG.E.U16 R122, desc[UR60][R160.64] ;  /* 0x0000003ca07a1981 */ /* 0x0040a8000c1e1500 */
[----:B------:R-:W4:Y:S01]  /*18af0*/  LDL R161, [R1+0x1580] ;  /* 0x0015800001a17983 */ /* 0x000f220000100800 */
[----:B0-----:R-:W-:Y:S01]  /*18b00*/  @P1 IMAD.MOV.U32 R160, RZ, RZ, R40 ;  /* 0x000000ffffa01224 */ /* 0x001fe200078e0028 */
[----:B------:R-:W-:-:S02]  /*18b10*/  ISETP.GT.AND P0, PT, R23, 0x37, PT ;  /* 0x000000371700780c */ /* 0x000fc40003f04270 */
        /* <DEDUP_REMOVED lines=8> */
[----:B------:R0:W4:Y:S04]  /*18ba0*/  @P1 LDG.E.U16 R120, desc[UR60][R160.64] ;  /* 0x0000003ca0781981 */ /* 0x000128000c1e1500 */
[----:B------:R-:W3:Y:S01]  /*18bb0*/  LDL R161, [R1+0x1570] ;  /* 0x0015700001a17983 */ /* 0x000ee20000100800 */
[----:B0-----:R-:W-:Y:S01]  /*18bc0*/  @P1 IMAD.MOV.U32 R160, RZ, RZ, R71 ;  /* 0x000000ffffa01224 */ /* 0x001fe200078e0047 */
[----:B------:R-:W-:Y:S02]  /*18bd0*/  PRMT R89, RZ, 0x7610, R89 ;  /* 0x00007610ff597816 */ /* 0x000fe40000000059 */
[----:B------:R-:W4:Y:S04]  /*18be0*/  LDL R71, [R1+0x148c] ;  /* 0x00148c0001477983 */ /* 0x000f280000100800 */
[----:B---3--:R0:W3:Y:S04]  /*18bf0*/  @P1 LDG.E.U16 R119, desc[UR60][R160.64] ;  /* 0x0000003ca0771981 */ /* 0x0080e8000c1e1500 */
[----:B------:R-:W2:Y:S01]  /*18c00*/  LDL R161, [R1+0x1568] ;  /* 0x0015680001a17983 */ /* 0x000ea20000100800 */
[----:B0-----:R-:W-:-:S03]  /*18c10*/  @P0 IMAD.MOV.U32 R160, RZ, RZ, R14 ;  /* 0x000000ffffa00224 */ /* 0x001fc600078e000e */
[----:B------:R-:W3:Y:S04]  /*18c20*/  LDL R14, [R1+0x1484] ;  /* 0x00148400010e7983 */ /* 0x000ee80000100800 */
[----:B--2---:R0:W2:Y:S04]  /*18c30*/  @P0 LDG.E.U16 R90, desc[UR60][R160.64] ;  /* 0x0000003ca05a0981 */ /* 0x0040a8000c1e1500 */
[----:B------:R-:W4:Y:S01]  /*18c40*/  LDL R161, [R1+0x1560] ;  /* 0x0015600001a17983 */ /* 0x000f220000100800 */
[----:B0-----:R-:W-:-:S03]  /*18c50*/  @P0 IMAD.MOV.U32 R160, RZ, RZ, R43 ;  /* 0x000000ffffa00224 */ /* 0x001fc600078e002b */
[----:B------:R-:W2:Y:S01]  /*18c60*/  LDL.LU R43, [R1+0x147c] ;  /* 0x00147c00012b7983 */ /* 0x000ea20000300800 */
[----:B------:R-:W-:-:S03]  /*18c70*/  PRMT R88, RZ, 0x7610, R88 ;  /* 0x00007610ff587816 */ /* 0x000fc60000000058 */
[----:B----4-:R0:W4:Y:S04]  /*18c80*/  @P0 LDG.E.U16 R89, desc[UR60][R160.64] ;  /* 0x0000003ca0590981 */ /* 0x010128000c1e1500 */
[----:B------:R-:W3:Y:S01]  /*18c90*/  LDL R161, [R1+0x1558] ;  /* 0x0015580001a17983 */ /* 0x000ee20000100800 */
[----:B0-----:R-:W-:-:S03]  /*18ca0*/  @P0 IMAD.MOV.U32 R160, RZ, RZ, R40 ;  /* 0x000000ffffa00224 */ /* 0x001fc600078e0028 */
[----:B------:R-:W4:Y:S04]  /*18cb0*/  LDL.LU R40, [R1+0x1474] ;  /* 0x0014740001287983 */ /* 0x000f280000300800 */
[----:B---3--:R0:W3:Y:S04]  /*18cc0*/  @P0 LDG.E.U16 R88, desc[UR60][R160.64] ;  /* 0x0000003ca0580981 */ /* 0x0080e8000c1e1500 */
[----:B------:R-:W0:Y:S04]  /*18cd0*/  LDL R160, [R1+0x1550] ;  /* 0x0015500001a07983 */ /* 0x000e280000100800 */
[----:B------:R-:W0:Y:S01]  /*18ce0*/  LDL R161, [R1+0x1554] ;  /* 0x0015540001a17983 */ /* 0x000e220000100800 */
[----:B------:R-:W-:-:S02]  /*18cf0*/  PRMT R87, RZ, 0x7610, R87 ;  /* 0x00007610ff577816 */ /* 0x000fc40000000057 */
[----:B------:R-:W-:Y:S02]  /*18d00*/  ISETP.GT.AND P1, PT, R23, 0x3e, PT ;  /* 0x0000003e1700780c */ /* 0x000fe40003f24270 */
[----:B0-----:R-:W-:-:S04]  /*18d10*/  @P0 LOP3.LUT R161, R161, R160, RZ, 0x3c, !PT ;  /* 0x000000a0a1a10212 */ /* 0x001fc800078e3cff */
[----:B------:R-:W-:-:S04]  /*18d20*/  @P0 LOP3.LUT R160, R161, R160, RZ, 0x3c, !PT ;  /* 0x000000a0a1a00212 */ /* 0x000fc800078e3cff */
[----:B------:R-:W-:-:S05]  /*18d30*/  @P0 LOP3.LUT R161, R161, R160, RZ, 0x3c, !PT ;  /* 0x000000a0a1a10212 */ /* 0x000fca00078e3cff */
[----:B------:R0:W3:Y:S04]  /*18d40*/  @P0 LDG.E.U16 R87, desc[UR60][R160.64] ;  /* 0x0000003ca0570981 */ /* 0x0000e8000c1e1500 */
[----:B------:R-:W2:Y:S01]  /*18d50*/  LDL R161, [R1+0x1488] ;  /* 0x0014880001a17983 */ /* 0x000ea20000100800 */
[----:B------:R-:W-:Y:S01]  /*18d60*/  PRMT R118, RZ, 0x7610, R118 ;  /* 0x00007610ff767816 */ /* 0x000fe20000000076 */
[----:B0-----:R-:W-:Y:S02]  /*18d70*/  @P1 IMAD.MOV.U32 R160, RZ, RZ, R71 ;  /* 0x000000ffffa01224 */ /* 0x001fe400078e0047 */
[----:B------:R-:W3:Y:S01]  /*18d80*/  LDL.LU R71, [R1+0xff4] ;  /* 0x000ff40001477983 */ /* 0x000ee20000300800 */
[----:B------:R-:W-:-:S03]  /*18d90*/  PRMT R117, RZ, 0x7610, R117 ;  /* 0x00007610ff757816 */ /* 0x000fc60000000075 */
[----:B--2---:R0:W2:Y:S04]  /*18da0*/  @P1 LDG.E.U16 R118, desc[UR60][R160.64] ;  /* 0x0000003ca0761981 */ /* 0x0040a8000c1e1500 */
[----:B------:R-:W4:Y:S01]  /*18db0*/  LDL R161, [R1+0x1480] ;  /* 0x0014800001a17983 */ /* 0x000f220000100800 */
[----:B0-----:R-:W-:Y:S01]  /*18dc0*/  @P1 IMAD.MOV.U32 R160, RZ, RZ, R14 ;  /* 0x000000ffffa01224 */ /* 0x001fe200078e000e */
[----:B------:R-:W-:Y:S02]  /*18dd0*/  PRMT R116, RZ, 0x7610, R116 ;  /* 0x00007610ff747816 */ /* 0x000fe40000000074 */
[----:B------:R-:W3:Y:S04]  /*18de0*/  LDL R14, [R1+0x1450] ;  /* 0x00145000010e7983 */ /* 0x000ee80000100800 */
[----:B------:R0:W-:Y:S04]  /*18df0*/  STL [R1+0x1d54], R158 ;  /* 0x001d549e01007387 */ /* 0x0001e80000100800 */
[----:B----4-:R1:W4:Y:S02]  /*18e00*/  @P1 LDG.E.U16 R117, desc[UR60][R160.64] ;  /* 0x0000003ca0751981 */ /* 0x010324000c1e1500 */
[----:B-1----:R-:W-:-:S02]  /*18e10*/  @P1 IMAD.MOV.U32 R160, RZ, RZ, R43 ;  /* 0x000000ffffa01224 */ /* 0x002fc400078e002b */
[----:B------:R-:W-:Y:S02]  /*18e20*/  @P1 IMAD.MOV.U32 R161, RZ, RZ, R158 ;  /* 0x000000ffffa11224 */ /* 0x000fe400078e009e */
[----:B0-----:R-:W2:Y:S04]  /*18e30*/  LDL.LU R158, [R1+0x1454] ;  /* 0x00145400019e7983 */ /* 0x001ea80000300800 */
[----:B------:R0:W4:Y:S04]  /*18e40*/  @P1 LDG.E.U16 R116, desc[UR60][R160.64] ;  /* 0x0000003ca0741981 */ /* 0x000128000c1e1500 */
[----:B------:R-:W3:Y:S01]  /*18e50*/  LDL R161, [R1+0x1470] ;  /* 0x0014700001a17983 */ /* 0x000ee20000100800 */
[----:B------:R-:W-:Y:S01]  /*18e60*/  PRMT R115, RZ, 0x7610, R115 ;  /* 0x00007610ff737816 */ /* 0x000fe20000000073 */
[----:B0-----:R-:W-:Y:S01]  /*18e70*/  @P1 IMAD.MOV.U32 R160, RZ, RZ, R40 ;  /* 0x000000ffffa01224 */ /* 0x001fe200078e0028 */
[----:B------:R-:W-:-:S04]  /*18e80*/  ISETP.GT.AND P0, PT, R23, 0x3f, PT ;  /* 0x0000003f1700780c */ /* 0x000fc80003f04270 */
[----:B---3--:R0:W3:Y:S04]  /*18e90*/  @P1 LDG.E.U16 R115, desc[UR60][R160.64] ;  /* 0x0000003ca0731981 */ /* 0x0080e8000c1e1500 */
[----:B------:R-:W0:Y:S04]  /*18ea0*/  LDL R160, [R1+0x1468] ;  /* 0x0014680001a07983 */ /* 0x000e280000100800 */
[----:B------:R-:W0:Y:S01]  /*18eb0*/  LDL R161, [R1+0x146c] ;  /* 0x00146c0001a17983 */ /* 0x000e220000100800 */
[----:B------:R-:W-:Y:S02]  /*18ec0*/  PRMT R86, RZ, 0x7610, R86 ;  /* 0x00007610ff567816 */ /* 0x000fe40000000056 */
[----:B0-----:R-:W-:-:S04]  /*18ed0*/  @P0 LOP3.LUT R161, R161, R160, RZ, 0x3c, !PT ;  /* 0x000000a0a1a10212 */ /* 0x001fc800078e3cff */
[----:B------:R-:W-:-:S04]  /*18ee0*/  @P0 LOP3.LUT R160, R161, R160, RZ, 0x3c, !PT ;  /* 0x000000a0a1a00212 */ /* 0x000fc800078e3cff */
[----:B------:R-:W-:-:S05]  /*18ef0*/  @P0 LOP3.LUT R161, R161, R160, RZ, 0x3c, !PT ;  /* 0x000000a0a1a10212 */ /* 0x000fca00078e3cff */
[----:B------:R0:W3:Y:S04]  /*18f00*/  @P0 LDG.E.U16 R86, desc[UR60][R160.64] ;  /* 0x0000003ca0560981 */ /* 0x0000e8000c1e1500 */
        /* <DEDUP_REMOVED lines=10> */
[----:B------:R-:W-:Y:S01]  /*18fb0*/  PRMT R83, RZ, 0x7610, R83 ;  /* 0x00007610ff537816 */ /* 0x000fe20000000053 */
[----:B--2---:R1:W-:Y:S01]  /*18fc0*/  STL [R1+0x1d58], R158 ;  /* 0x001d589e01007387 */ /* 0x0043e20000100800 */
[----:B0-----:R-:W-:-:S04]  /*18fd0*/  @P0 LOP3.LUT R161, R161, R160, RZ, 0x3c, !PT ;  /* 0x000000a0a1a10212 */ /* 0x001fc800078e3cff */
[----:B------:R-:W-:-:S04]  /*18fe0*/  @P0 LOP3.LUT R160, R161, R160, RZ, 0x3c, !PT ;  /* 0x000000a0a1a00212 */ /* 0x000fc800078e3cff */
[----:B------:R-:W-:-:S05]  /*18ff0*/  @P0 LOP3.LUT R161, R161, R160, RZ, 0x3c, !PT ;  /* 0x000000a0a1a10212 */ /* 0x000fca00078e3cff */
[----:B------:R0:W2:Y:S02]  /*19000*/  @P0 LDG.E.U16 R84, desc[UR60][R160.64] ;  /* 0x0000003ca0540981 */ /* 0x0000a4000c1e1500 */
[----:B0-----:R-:W-:Y:S02]  /*19010*/  @P0 IMAD.MOV.U32 R161, RZ, RZ, R14 ;  /* 0x000000ffffa10224 */ /* 0x001fe400078e000e */
[----:B------:R-:W0:Y:S01]  /*19020*/  S2R R14, SR_TID.X ;  /* 0x00000000000e7919 */ /* 0x000e220000002100 */
[----:B------:R-:W-:Y:S02]  /*19030*/  @P0 IMAD.MOV.U32 R160, RZ, RZ, R158 ;  /* 0x000000ffffa00224 */ /* 0x000fe400078e009e */
[----:B-1----:R-:W4:Y:S04]  /*19040*/  LDL.LU R158, [R1+0xfe8] ;  /* 0x000fe800019e7983 */ /* 0x002f280000300800 */
[----:B------:R1:W2:Y:S04]  /*19050*/  @P0 LDG.E.U16 R83, desc[UR60][R160.64] ;  /* 0x0000003ca0530981 */ /* 0x0002a8000c1e1500 */
[----:B------:R-:W3:Y:S04]  /*19060*/  LDL.LU R160, [R1+0xff0] ;  /* 0x000ff00001a07983 */ /* 0x000ee80000300800 */
[----:B------:R-:W4:Y:S01]  /*19070*/  LDL.LU R161, [R1+0xfec] ;  /* 0x000fec0001a17983 */ /* 0x000f220000300800 */
[----:B0-----:R-:W-:-:S04]  /*19080*/  LOP3.LUT R14, R14, 0x3f, RZ, 0xc0, !PT ;  /* 0x0000003f0e0e7812 */ /* 0x001fc800078ec0ff */
[----:B------:R-:W-:Y:S02]  /*19090*/  ISETP.GE.AND P0, PT, R14, R23, PT ;  /* 0x000000170e00720c */ /* 0x000fe40003f06270 */
[----:B------:R-:W2:Y:S01]  /*190a0*/  LDL.LU R14, [R1+0x2688] ;  /* 0x00268800010e7983 */ /* 0x000ea20000300800 */
[----:B------:R-:W-:Y:S06]  /*190b0*/  BAR.SYNC.DEFER_BLOCKING 0x0 ;  /* 0x0000000000007b1d */ /* 0x000fec0000010000 */
[----:B--2---:R0:W-:Y:S04]  /*190c0*/  STS.U16 [R14], R71 ;  /* 0x000000470e007388 */ /* 0x0041e80000000400 */
[----:B------:R2:W-:Y:S04]  /*190d0*/  STS.U16 [R14+0x400], R59 ;  /* 0x0004003b0e007388 */ /* 0x0005e80000000400 */
[----:B------:R1:W-:Y:S04]  /*190e0*/  STS.U16 [R14+0x4400], R58 ;  /* 0x0044003a0e007388 */ /* 0x0003e80000000400 */
[----:B0-----:R-:W4:Y:S04]  /*190f0*/  LDL.LU R71, [R1+0x2684] ;  /* 0x0026840001477983 */ /* 0x001f280000300800 */
[----:B--2---:R-:W2:Y:S04]  /*19100*/  LDL.LU R59, [R1+0x2680] ;  /* 0x00268000013b7983 */ /* 0x004ea80000300800 */
[----:B-1----:R-:W2:Y:S04]  /*19110*/  LDL.LU R58, [R1+0x267c] ;  /* 0x00267c00013a7983 */ /* 0x002ea80000300800 */
[----:B------:R0:W-:Y:S04]  /*19120*/  STS.U16 [R14+0x8400], R57 ;  /* 0x008400390e007388 */ /* 0x0001e80000000400 */
[----:B------:R1:W-:Y:S04]  /*19130*/  STS.U16 [R14+0xc400], R56 ;  /* 0x00c400380e007388 */ /* 0x0003e80000000400 */
[----:B------:R3:W-:Y:S04]  /*19140*/  STS.U16 [R14+0x800], R148 ;  /* 0x000800940e007388 */ /* 0x0007e80000000400 */
[----:B0-----:R-:W2:Y:S04]  /*19150*/  LDL.LU R57, [R1+0x2678] ;  /* 0x0026780001397983 */ /* 0x001ea80000300800 */
[----:B-1----:R-:W2:Y:S04]  /*19160*/  LDL.LU R56, [R1+0x2674] ;  /* 0x0026740001387983 */ /* 0x002ea80000300800 */
[----:B---3--:R-:W3:Y:S04]  /*19170*/  LDL.LU R148, [R1+0x2670] ;  /* 0x0026700001947983 */ /* 0x008ee80000300800 */
[----:B------:R0:W-:Y:S04]  /*19180*/  STS.U16 [R14+0x4800], R147 ;  /* 0x004800930e007388 */ /* 0x0001e80000000400 */
[----:B------:R1:W-:Y:S04]  /*19190*/  STS.U16 [R14+0x8800], R146 ;  /* 0x008800920e007388 */ /* 0x0003e80000000400 */
[----:B------:R1:W-:Y:S04]  /*191a0*/  STS.U16 [R14+0xc800], R157 ;  /* 0x00c8009d0e007388 */ /* 0x0003e80000000400 */
[----:B0-----:R-:W2:Y:S04]  /*191b0*/  LDL.LU R147, [R1+0x266c] ;  /* 0x00266c0001937983 */ /* 0x001ea80000300800 */
[----:B-1----:R-:W3:Y:S04]  /*191c0*/  LDL.LU R146, [R1+0x2668] ;  /* 0x0026680001927983 */ /* 0x002ee80000300800 */
[----:B------:R-:W2:Y:S04]  /*191d0*/  LDL.LU R157, [R1+0x2664] ;  /* 0x00266400019d7983 */ /* 0x000ea80000300800 */
[----:B------:R0:W-:Y:S04]  /*191e0*/  STS.U16 [R14+0xc00], R18 ;  /* 0x000c00120e007388 */ /* 0x0001e80000000400 */
[----:B------:R1:W-:Y:S04]  /*191f0*/  STS.U16 [R14+0x4c00], R19 ;  /* 0x004c00130e007388 */ /* 0x0003e80000000400 */
[----:B------:R1:W-:Y:S04]  /*19200*/  STS.U16 [R14+0x8c00], R152 ;  /* 0x008c00980e007388 */ /* 0x0003e80000000400 */
[----:B0-----:R-:W3:Y:S04]  /*19210*/  LDL.LU R18, [R1+0x2660] ;  /* 0x0026600001127983 */ /* 0x001ee80000300800 */
[----:B-1----:R-:W3:Y:S04]  /*19220*/  LDL.LU R19, [R1+0x265c] ;  /* 0x00265c0001137983 */ /* 0x002ee80000300800 */
[----:B------:R-:W3:Y:S04]  /*19230*/  LDL.LU R152, [R1+0x2658] ;  /* 0x0026580001987983 */ /* 0x000ee80000300800 */
        /* <DEDUP_REMOVED lines=8> */
[----:B0-----:R-:W3:Y:S04]  /*192c0*/  LDL.LU R156, [R1+0x2648] ;  /* 0x00264800019c7983 */ /* 0x001ee80000300800 */
[----:B-1----:R-:W2:Y:S04]  /*192d0*/  LDL.LU R13, [R1+0x2644] ;  /* 0x00264400010d7983 */ /* 0x002ea80000300800 */
[----:B------:R-:W-:Y:S04]  /*192e0*/  STS.U16 [R14+0x4000], R160 ;  /* 0x004000a00e007388 */ /* 0x000fe80000000400 */
[----:B----4-:R-:W-:Y:S04]  /*192f0*/  STS.U16 [R14+0x8000], R161 ;  /* 0x008000a10e007388 */ /* 0x010fe80000000400 */
[----:B------:R-:W-:Y:S04]  /*19300*/  STS.U16 [R14+0xc000], R158 ;  /* 0x00c0009e0e007388 */ /* 0x000fe80000000400 */
        /* <DEDUP_REMOVED lines=12> */
[----:B------:R-:W-:Y:S04]  /*193d0*/  STL [R1+0x1cac], R14 ;  /* 0x001cac0e01007387 */ /* 0x000fe80000100800 */
[----:B--2---:R0:W-:Y:S04]  /*193e0*/  STS.U16 [R13+0x80], R157 ;  /* 0x0000809d0d007388 */ /* 0x0041e80000000400 */
[----:B---3--:R1:W-:Y:S04]  /*193f0*/  STS.U16 [R13+0x4080], R146 ;  /* 0x004080920d007388 */ /* 0x0083e80000000400 */
[----:B------:R2:W-:Y:S04]  /*19400*/  STS.U16 [R13+0x8080], R147 ;  /* 0x008080930d007388 */ /* 0x0005e80000000400 */
[----:B0-----:R-:W3:Y:S04]  /*19410*/  LDL.LU R157, [R1+0x2640] ;  /* 0x00264000019d7983 */ /* 0x001ee80000300800 */
[----:B-1----:R-:W4:Y:S04]  /*19420*/  LDL.LU R146, [R1+0x263c] ;  /* 0x00263c0001927983 */ /* 0x002f280000300800 */
[----:B--2---:R-:W4:Y:S04]  /*19430*/  LDL.LU R147, [R1+0x2638] ;  /* 0x0026380001937983 */ /* 0x004f280000300800 */
[----:B------:R0:W-:Y:S04]  /*19440*/  STS.U16 [R13+0xc080], R148 ;  /* 0x00c080940d007388 */ /* 0x0001e80000000400 */
[----:B------:R1:W-:Y:S04]  /*19450*/  STS.U16 [R13+0x480], R149 ;  /* 0x000480950d007388 */ /* 0x0003e80000000400 */
[----:B------:R2:W-:Y:S04]  /*19460*/  STS.U16 [R13+0x4480], R150 ;  /* 0x004480960d007388 */ /* 0x0005e80000000400 */
[----:B0-----:R-:W3:Y:S04]  /*19470*/  LDL.LU R148, [R1+0x2634] ;  /* 0x0026340001947983 */ /* 0x001ee80000300800 */
[----:B-1----:R-:W3:Y:S04]  /*19480*/  LDL.LU R149, [R1+0x2630] ;  /* 0x0026300001957983 */ /* 0x002ee80000300800 */
[----:B--2---:R-:W2:Y:S04]  /*19490*/  LDL.LU R150, [R1+0x262c] ;  /* 0x00262c0001967983 */ /* 0x004ea80000300800 */
[----:B------:R0:W-:Y:S04]  /*194a0*/  STS.U16 [R13+0x8480], R151 ;  /* 0x008480970d007388 */ /* 0x0001e80000000400 */
[----:B------:R1:W-:Y:S04]  /*194b0*/  STS.U16 [R13+0xc480], R48 ;  /* 0x00c480300d007388 */ /* 0x0003e80000000400 */
[----:B------:R1:W-:Y:S04]  /*194c0*/  STS.U16 [R13+0x880], R49 ;  /* 0x000880310d007388 */ /* 0x0003e80000000400 */
[----:B0-----:R-:W2:Y:S04]  /*194d0*/  LDL.LU R151, [R1+0x2628] ;  /* 0x0026280001977983 */ /* 0x001ea80000300800 */
[----:B-1----:R-:W4:Y:S04]  /*194e0*/  LDL.LU R48, [R1+0x2624] ;  /* 0x0026240001307983 */ /* 0x002f280000300800 */
[----:B------:R-:W3:Y:S04]  /*194f0*/  LDL.LU R49, [R1+0x2620] ;  /* 0x0026200001317983 */ /* 0x000ee80000300800 */
        /* <DEDUP_REMOVED lines=10> */
[----:B-1----:R-:W2:Y:S04]  /*195a0*/  LDL.LU R54, [R1+0x260c] ;  /* 0x00260c0001367983 */ /* 0x002ea80000300800 */
[----:B------:R-:W3:Y:S04]  /*195b0*/  LDL.LU R55, [R1+0x2608] ;  /* 0x0026080001377983 */ /* 0x000ee80000300800 */
[----:B------:R0:W-:Y:S04]  /*195c0*/  STS.U16 [R13+0xcc80], R12 ;  /* 0x00cc800c0d007388 */ /* 0x0001e80000000400 */
[----:B0-----:R-:W4:Y:S04]  /*195d0*/  LDL.LU R12, [R1+0x2604] ;  /* 0x00260400010c7983 */ /* 0x001f280000300800 */
        /* <DEDUP_REMOVED lines=17> */
[----:B----4-:R0:W-:Y:S04]  /*196f0*/  STS.U16 [R12+0x100], R56 ;  /* 0x000100380c007388 */ /* 0x0101e80000000400 */
[----:B------:R1:W-:Y:S04]  /*19700*/  STS.U16 [R12+0x4100], R57 ;  /* 0x004100390c007388 */ /* 0x0003e80000000400 */
[----:B------:R4:W-:Y:S04]  /*19710*/  STS.U16 [R12+0x8100], R58 ;  /* 0x0081003a0c007388 */ /* 0x0009e80000000400 */
[----:B0-----:R-:W2:Y:S04]  /*19720*/  LDL.LU R56, [R1+0x2600] ;  /* 0x0026000001387983 */ /* 0x001ea80000300800 */
[----:B-1----:R-:W3:Y:S04]  /*19730*/  LDL.LU R57, [R1+0x25fc] ;  /* 0x0025fc0001397983 */ /* 0x002ee80000300800 */
[----:B----4-:R-:W4:Y:S04]  /*19740*/  LDL.LU R58, [R1+0x25f8] ;  /* 0x0025f800013a7983 */ /* 0x010f280000300800 */
[----:B------:R0:W-:Y:S04]  /*19750*/  STS.U16 [R12+0xc100], R59 ;  /* 0x00c1003b0c007388 */ /* 0x0001e80000000400 */
[----:B------:R1:W-:Y:S04]  /*19760*/  STS.U16 [R12+0x500], R60 ;  /* 0x0005003c0c007388 */ /* 0x0003e80000000400 */
[----:B------:R1:W-:Y:S04]  /*19770*/  STS.U16 [R12+0x4500], R61 ;  /* 0x0045003d0c007388 */ /* 0x0003e80000000400 */
[----:B0-----:R-:W2:Y:S04]  /*19780*/  LDL.LU R59, [R1+0x25f4] ;  /* 0x0025f400013b7983 */ /* 0x001ea80000300800 */
[----:B-1----:R-:W3:Y:S04]  /*19790*/  LDL.LU R60, [R1+0x25f0] ;  /* 0x0025f000013c7983 */ /* 0x002ee80000300800 */
[----:B------:R-:W4:Y:S04]  /*197a0*/  LDL.LU R61, [R1+0x25ec] ;  /* 0x0025ec00013d7983 */ /* 0x000f280000300800 */
        /* <DEDUP_REMOVED lines=19> */
[----:B0-----:R-:W2:Y:S04]  /*198e0*/  LDL.LU R11, [R1+0x25c4] ;  /* 0x0025c400010b7983 */ /* 0x001ea80000300800 */
        /* <DEDUP_REMOVED lines=18> */
[----:B------:R1:W-:Y:S04]  /*19a10*/  STS.U16 [R11+0x4180], R72 ;  /* 0x004180480b007388 */ /* 0x0003e80000000400 */
[----:B------:R2:W-:Y:S04]  /*19a20*/  STS.U16 [R11+0x8180], R73 ;  /* 0x008180490b007388 */ /* 0x0005e80000000400 */
[----:B0-----:R-:W3:Y:S04]  /*19a30*/  LDL.LU R71, [R1+0x25c0] ;  /* 0x0025c00001477983 */ /* 0x001ee80000300800 */
[----:B-1----:R-:W4:Y:S04]  /*19a40*/  LDL.LU R72, [R1+0x25bc] ;  /* 0x0025bc0001487983 */ /* 0x002f280000300800 */
[----:B--2---:R-:W2:Y:S04]  /*19a50*/  LDL.LU R73, [R1+0x25b8] ;  /* 0x0025b80001497983 */ /* 0x004ea80000300800 */
[----:B------:R0:W-:Y:S04]  /*19a60*/  STS.U16 [R11+0xc180], R74 ;  /* 0x00c1804a0b007388 */ /* 0x0001e80000000400 */
[----:B------:R1:W-:Y:S04]  /*19a70*/  STS.U16 [R11+0x580], R75 ;  /* 0x0005804b0b007388 */ /* 0x0003e80000000400 */
[----:B------:R1:W-:Y:S04]  /*19a80*/  STS.U16 [R11+0x4580], R76 ;  /* 0x0045804c0b007388 */ /* 0x0003e80000000400 */
[----:B0-----:R-:W3:Y:S04]  /*19a90*/  LDL.LU R74, [R1+0x25b4] ;  /* 0x0025b400014a7983 */ /* 0x001ee80000300800 */
[----:B-1----:R-:W4:Y:S04]  /*19aa0*/  LDL.LU R75, [R1+0x25b0] ;  /* 0x0025b000014b7983 */ /* 0x002f280000300800 */
[----:B------:R-:W2:Y:S04]  /*19ab0*/  LDL.LU R76, [R1+0x25ac] ;  /* 0x0025ac00014c7983 */ /* 0x000ea80000300800 */
        /* <DEDUP_REMOVED lines=14> */
[----:B0-----:R-:W3:Y:S04]  /*19ba0*/  LDL.LU R10, [R1+0x2590] ;  /* 0x00259000010a7983 */ /* 0x001ee80000300800 */
[----:B-1----:R-:W4:Y:S04]  /*19bb0*/  LDL.LU R9, [R1+0x258c] ;  /* 0x00258c0001097983 */ /* 0x002f280000300800 */
[----:B------:R0:W-:Y:S04]  /*19bc0*/  STS.U16 [R11+0x8d80], R8 ;  /* 0x008d80080b007388 */ /* 0x0001e80000000400 */
[----:B0-----:R-:W2:Y:S04]  /*19bd0*/  LDL.LU R8, [R1+0x2588] ;  /* 0x0025880001087983 */ /* 0x001ea80000300800 */
[----:B------:R0:W-:Y:S04]  /*19be0*/  STS.U16 [R11+0xcd80], R7 ;  /* 0x00cd80070b007388 */ /* 0x0001e80000000400 */
[----:B------:R-:W-:Y:S04]  /*19bf0*/  STS.U16 [R11+0x1180], R244 ;  /* 0x001180f40b007388 */ /* 0x000fe80000000400 */
[----:B------:R-:W-:Y:S04]  /*19c00*/  STS.U16 [R11+0x5180], R243 ;  /* 0x005180f30b007388 */ /* 0x000fe80000000400 */
        /* <DEDUP_REMOVED lines=16> */
[----:B---3--:R0:W-:Y:S04]  /*19d10*/  STS.U16 [R10+0x200], R6 ;  /* 0x000200060a007388 */ /* 0x0081e80000000400 */
        /* <DEDUP_REMOVED lines=8> */
[----:B0-----:R-:W3:Y:S04]  /*19da0*/  LDL.LU R3, [R1+0x2574] ;  /* 0x0025740001037983 */ /* 0x001ee80000300800 */
[----:B-1----:R-:W3:Y:S01]  /*19db0*/  LDL.LU R0, [R1+0x2570] ;  /* 0x0025700001007983 */ /* 0x002ee20000300800 */
[----:B------:R-:W-:Y:S01]  /*19dc0*/  PRMT R48, RZ, 0x7610, R48 ;  /* 0x00007610ff307816 */ /* 0x000fe20000000030 */
[----:B----4-:R-:W0:Y:S02]  /*19dd0*/  LDC R15, c[0x0][0x238] ;  /* 0x00008e00ff0f7b82 */ /* 0x010e240000000800 */
        /* <DEDUP_REMOVED lines=27> */
[----:B------:R1:W-:Y:S04]  /*19f90*/  STS.U16 [R9+0xce80], R22 ;  /* 0x00ce801609007388 */ /* 0x0003e80000000400 */
        /* <DEDUP_REMOVED lines=14> */
[----:B------:R4:W-:Y:S04]  /*1a080*/  STS.U16 [R9+0x8e80], R27 ;  /* 0x008e801b09007388 */ /* 0x0009e80000000400 */
[----:B-1----:R-:W3:Y:S04]  /*1a090*/  LDL.LU R22, [R1+0x1098] ;  /* 0x0010980001167983 */ /* 0x002ee80000300800 */
        /* <DEDUP_REMOVED lines=18> */
[----:B----4-:R-:W2:Y:S04]  /*1a1c0*/  LDL R27, [R1+0x1c6c] ;  /* 0x001c6c00011b7983 */ /* 0x010ea80000100800 */
[----:B-1----:R-:W4:Y:S04]  /*1a1d0*/  LDL R26, [R1+0x1c70] ;  /* 0x001c7000011a7983 */ /* 0x002f280000100800 */
[----:B------:R-:W2:Y:S04]  /*1a1e0*/  LDL.LU R28, [R1+0x1094] ;  /* 0x00109400011c7983 */ /* 0x000ea80000300800 */
[----:B------:R-:W4:Y:S04]  /*1a1f0*/  LDL R33, [R1+0x1c38] ;  /* 0x001c380001217983 */ /* 0x000f280000100800 */
[----:B------:R-:W4:Y:S04]  /*1a200*/  LDL R29, [R1+0x1c60] ;  /* 0x001c6000011d7983 */ /* 0x000f280000100800 */
[----:B------:R1:W-:Y:S04]  /*1a210*/  STS.U16 [R8+0x4300], R25 ;  /* 0x0043001908007388 */ /* 0x0003e80000000400 */
[----:B------:R-:W4:Y:S04]  /*1a220*/  LDL R32, [R1+0x1c4c] ;  /* 0x001c4c0001207983 */ /* 0x000f280000100800 */
[----:B------:R0:W-:Y:S04]  /*1a230*/  STS.U16 [R8+0x8300], R24 ;  /* 0x0083001808007388 */ /* 0x0001e80000000400 */
[----:B-1----:R-:W4:Y:S04]  /*1a240*/  LDL R25, [R1+0x1c50] ;  /* 0x001c500001197983 */ /* 0x002f280000100800 */
[----:B------:R-:W-:Y:S04]  /*1a250*/  STS.U16 [R8+0xc300], R21 ;  /* 0x00c3001508007388 */ /* 0x000fe80000000400 */
[----:B------:R-:W-:Y:S04]  /*1a260*/  STS.U16 [R8+0x700], R20 ;  /* 0x0007001408007388 */ /* 0x000fe80000000400 */
[----:B------:R-:W-:Y:S04]  /*1a270*/  STS.U16 [R8+0x4700], R17 ;  /* 0x0047001108007388 */ /* 0x000fe80000000400 */
[----:B------:R-:W-:Y:S04]  /*1a280*/  STS.U16 [R8+0x8700], R16 ;  /* 0x0087001008007388 */ /* 0x000fe80000000400 */
[----:B------:R-:W4:Y:S04]  /*1a290*/  LDL R35, [R1+0x142c] ;  /* 0x00142c0001237983 */ /* 0x000f280000100800 */
[----:B------:R-:W4:Y:S04]  /*1a2a0*/  LDL R34, [R1+0x1430] ;  /* 0x0014300001227983 */ /* 0x000f280000100800 */
[----:B------:R1:W-:Y:S04]  /*1a2b0*/  STS.U16 [R8+0xc700], R2 ;  /* 0x00c7000208007388 */ /* 0x0003e80000000400 */
[----:B------:R-:W4:Y:S04]  /*1a2c0*/  LDL R31, [R1+0x140c] ;  /* 0x00140c00011f7983 */ /* 0x000f280000100800 */
[----:B0-----:R-:W4:Y:S04]  /*1a2d0*/  LDL R24, [R1+0x1410] ;  /* 0x0014100001187983 */ /* 0x001f280000100800 */
[----:B-1----:R-:W4:Y:S04]  /*1a2e0*/  LDL R2, [R1+0x13f0] ;  /* 0x0013f00001027983 */ /* 0x002f280000100800 */
[----:B------:R-:W4:Y:S04]  /*1a2f0*/  LDL.LU R9, [R1+0x10b0] ;  /* 0x0010b00001097983 */ /* 0x000f280000300800 */
        /* <DEDUP_REMOVED lines=8> */
[----:B------:R-:W4:Y:S01]  /*1a380*/  LDL.LU R16, [R1+0x10a4] ;  /* 0x0010a40001107983 */ /* 0x000f220000300800 */
[----:B---3--:R-:W-:-:S03]  /*1a390*/  @!P0 IMAD.MOV.U32 R160, RZ, RZ, R22 ;  /* 0x000000ffffa08224 */ /* 0x008fc600078e0016 */
[----:B------:R0:W-:Y:S04]  /*1a3a0*/  STL [R1+0x1cc4], R22 ;  /* 0x001cc41601007387 */ /* 0x0001e80000100800 */
[----:B0-----:R-:W3:Y:S01]  /*1a3b0*/  LDL.LU R22, [R1+0x10dc] ;  /* 0x0010dc0001167983 */ /* 0x001ee20000300800 */
[----:B------:R-:W-:Y:S02]  /*1a3c0*/  PRMT R82, RZ, 0x7610, R82 ;  /* 0x00007610ff527816 */ /* 0x000fe40000000052 */
[----:B------:R-:W-:Y:S01]  /*1a3d0*/  PRMT R81, RZ, 0x7610, R81 ;  /* 0x00007610ff517816 */ /* 0x000fe20000000051 */
[----:B------:R-:W3:Y:S01]  /*1a3e0*/  LDL R36, [R1+0x12ec] ;  /* 0x0012ec0001247983 */ /* 0x000ee20000100800 */
[----:B--2---:R-:W-:-:S05]  /*1a3f0*/  @!P0 IMAD.MOV.U32 R161, RZ, RZ, R28 ;  /* 0x000000ffffa18224 */ /* 0x004fca00078e001c */
[----:B------:R0:W2:Y:S02]  /*1a400*/  @!P0 LDG.E.U16 R48, desc[UR60][R160.64] ;  /* 0x0000003ca0308981 */ /* 0x0000a4000c1e1500 */
[----:B0-----:R-:W-:Y:S02]  /*1a410*/  @!P0 IMAD.MOV.U32 R161, RZ, RZ, R27 ;  /* 0x000000ffffa18224 */ /* 0x001fe400078e001b */
[----:B------:R-:W3:Y:S01]  /*1a420*/  LDL R27, [R1+0x13ec] ;  /* 0x0013ec00011b7983 */ /* 0x000ee20000100800 */
[----:B----4-:R-:W-:-:S03]  /*1a430*/  @!P0 IMAD.MOV.U32 R160, RZ, RZ, R26 ;  /* 0x000000ffffa08224 */ /* 0x010fc600078e001a */
[----:B------:R-:W4:Y:S04]  /*1a440*/  LDL R26, [R1+0x13d0] ;  /* 0x0013d000011a7983 */ /* 0x000f280000100800 */
[----:B------:R0:W2:Y:S02]  /*1a450*/  @!P0 LDG.E.U16 R82, desc[UR60][R160.64] ;  /* 0x0000003ca0528981 */ /* 0x0000a4000c1e1500 */
[----:B0-----:R-:W-:Y:S02]  /*1a460*/  @!P0 IMAD.MOV.U32 R161, RZ, RZ, R33 ;  /* 0x000000ffffa18224 */ /* 0x001fe400078e0021 */
[----:B------:R-:W2:Y:S01]  /*1a470*/  LDL R33, [R1+0x13cc] ;  /* 0x0013cc0001217983 */ /* 0x000ea20000100800 */
[----:B------:R-:W-:-:S03]  /*1a480*/  @!P0 IMAD.MOV.U32 R160, RZ, RZ, R29 ;  /* 0x000000ffffa08224 */ /* 0x000fc600078e001d */
[----:B------:R-:W2:Y:S01]  /*1a490*/  LDL R29, [R1+0x13b0] ;  /* 0x0013b000011d7983 */ /* 0x000ea20000100800 */
[----:B------:R-:W-:-:S03]  /*1a4a0*/  PRMT R80, RZ, 0x7610, R80 ;  /* 0x00007610ff507816 */ /* 0x000fc60000000050 */
[----:B------:R0:W2:Y:S01]  /*1a4b0*/  @!P0 LDG.E.U16 R81, desc[UR60][R160.64] ;  /* 0x0000003ca0518981 */ /* 0x0000a2000c1e1500 */
[----:B------:R-:W-:Y:S01]  /*1a4c0*/  PRMT R79, RZ, 0x7610, R79 ;  /* 0x00007610ff4f7816 */ /* 0x000fe2000000004f */
[----:B0-----:R-:W-:Y:S02]  /*1a4d0*/  @!P0 IMAD.MOV.U32 R160, RZ, RZ, R25 ;  /* 0x000000ffffa08224 */ /* 0x001fe400078e0019 */
[----:B------:R-:W-:Y:S01]  /*1a4e0*/  @!P0 IMAD.MOV.U32 R161, RZ, RZ, R32 ;  /* 0x000000ffffa18224 */ /* 0x000fe200078e0020 */
[----:B------:R-:W2:Y:S04]  /*1a4f0*/  LDL R25, [R1+0x1390] ;  /* 0x0013900001197983 */ /* 0x000ea80000100800 */
[----:B------:R-:W2:Y:S04]  /*1a500*/  LDL R32, [R1+0x13ac] ;  /* 0x0013ac0001207983 */ /* 0x000ea80000100800 */
[----:B------:R0:W2:Y:S01]  /*1a510*/  @!P0 LDG.E.U16 R80, desc[UR60][R160.64] ;  /* 0x0000003ca0508981 */ /* 0x0000a2000c1e1500 */
[----:B------:R-:W-:Y:S01]  /*1a520*/  PRMT R78, RZ, 0x7610, R78 ;  /* 0x00007610ff4e7816 */ /* 0x000fe2000000004e */
[----:B0-----:R-:W-:-:S02]  /*1a530*/  @!P0 IMAD.MOV.U32 R160, RZ, RZ, R34 ;  /* 0x000000ffffa08224 */ /* 0x001fc400078e0022 */
[----:B------:R-:W-:Y:S01]  /*1a540*/  @!P0 IMAD.MOV.U32 R161, RZ, RZ, R35 ;  /* 0x000000ffffa18224 */ /* 0x000fe200078e0023 */
[----:B------:R-:W2:Y:S04]  /*1a550*/  LDL R34, [R1+0x138c] ;  /* 0x00138c0001227983 */ /* 0x000ea80000100800 */
[----:B------:R0:W2:Y:S01]  /*1a560*/  @!P0 LDG.E.U16 R79, desc[UR60][R160.64] ;  /* 0x0000003ca04f8981 */ /* 0x0000a2000c1e1500 */
[----:B------:R-:W-:Y:S02]  /*1a570*/  PRMT R77, RZ, 0x7610, R77 ;  /* 0x00007610ff4d7816 */ /* 0x000fe4000000004d */
[----:B------:R-:W-:Y:S01]  /*1a580*/  PRMT R76, RZ, 0x7610, R76 ;  /* 0x00007610ff4c7816 */ /* 0x000fe2000000004c */
[----:B------:R-:W2:Y:S01]  /*1a590*/  LDL R35, [R1+0x12f0] ;  /* 0x0012f00001237983 */ /* 0x000ea20000100800 */
[----:B0-----:R-:W-:-:S03]  /*1a5a0*/  @!P0 IMAD.MOV.U32 R161, RZ, RZ, R31 ;  /* 0x000000ffffa18224 */ /* 0x001fc600078e001f */
[----:B------:R-:W2:Y:S01]  /*1a5b0*/  LDL R31, [R1+0x136c] ;  /* 0x00136c00011f7983 */ /* 0x000ea20000100800 */
[----:B------:R-:W-:-:S03]  /*1a5c0*/  @!P0 IMAD.MOV.U32 R160, RZ, RZ, R24 ;  /* 0x000000ffffa08224 */ /* 0x000fc600078e0018 */
[----:B------:R-:W2:Y:S04]  /*1a5d0*/  LDL R24, [R1+0x1370] ;  /* 0x0013700001187983 */ /* 0x000ea80000100800 */
[----:B------:R0:W2:Y:S02]  /*1a5e0*/  @!P0 LDG.E.U16 R78, desc[UR60][R160.64] ;  /* 0x0000003ca04e8981 */ /* 0x0000a4000c1e1500 */
[----:B0-----:R-:W-:Y:S02]  /*1a5f0*/  @!P0 IMAD.MOV.U32 R160, RZ, RZ, R2 ;  /* 0x000000ffffa08224 */ /* 0x001fe400078e0002 */
[----:B------:R-:W2:Y:S01]  /*1a600*/  LDL R2, [R1+0x1350] ;  /* 0x0013500001027983 */ /* 0x000ea20000100800 */
[----:B---3--:R-:W-:-:S03]  /*1a610*/  @!P0 IMAD.MOV.U32 R161, RZ, RZ, R27 ;  /* 0x000000ffffa18224 */ /* 0x008fc600078e001b */
[----:B------:R-:W3:Y:S04]  /*1a620*/  LDL R27, [R1+0x134c] ;  /* 0x00134c00011b7983 */ /* 0x000ee80000100800 */
[----:B------:R4:W3:Y:S02]  /*1a630*/  @!P0 LDG.E.U16 R77, desc[UR60][R160.64] ;  /* 0x0000003ca04d8981 */ /* 0x0008e4000c1e1500 */
[----:B----4-:R-:W-:Y:S02]  /*1a640*/  @!P0 IMAD.MOV.U32 R160, RZ, RZ, R26 ;  /* 0x000000ffffa08224 */ /* 0x010fe400078e001a */
[----:B------:R-:W4:Y:S01]  /*1a650*/  LDL R26, [R1+0x1330] ;  /* 0x00133000011a7983 */ /* 0x000f220000100800 */
[----:B--2---:R-:W-:-:S03]  /*1a660*/  @!P0 IMAD.MOV.U32 R161, RZ, RZ, R33 ;  /* 0x000000ffffa18224 */ /* 0x004fc600078e0021 */
[----:B------:R-:W2:Y:S04]  /*1a670*/  LDL R33, [R1+0x132c] ;  /* 0x00132c0001217983 */ /* 0x000ea80000100800 */
[----:B------:R0:W2:Y:S01]  /*1a680*/  @!P0 LDG.E.U16 R76, desc[UR60][R160.64] ;  /* 0x0000003ca04c8981 */ /* 0x0000a2000c1e1500 */
[----:B------:R-:W-:Y:S01]  /*1a690*/  PRMT R75, RZ, 0x7610, R75 ;  /* 0x00007610ff4b7816 */ /* 0x000fe2000000004b */
[----:B0-----:R-:W-:Y:S02]  /*1a6a0*/  @!P0 IMAD.MOV.U32 R160, RZ, RZ, R29 ;  /* 0x000000ffffa08224 */ /* 0x001fe400078e001d */
[----:B------:R-:W2:Y:S01]  /*1a6b0*/  LDL R29, [R1+0x1310] ;  /* 0x00131000011d7983 */ /* 0x000ea20000100800 */
[----:B------:R-:W-:Y:S01]  /*1a6c0*/  PRMT R74, RZ, 0x7610, R74 ;  /* 0x00007610ff4a7816 */ /* 0x000fe2000000004a */
[----:B------:R-:W-:-:S02]  /*1a6d0*/  @!P0 IMAD.MOV.U32 R161, RZ, RZ, R32 ;  /* 0x000000ffffa18224 */ /* 0x000fc400078e0020 */
[----:B------:R-:W2:Y:S04]  /*1a6e0*/  LDL R32, [R1+0x130c] ;  /* 0x00130c0001207983 */ /* 0x000ea80000100800 */
[----:B------:R0:W2:Y:S01]  /*1a6f0*/  @!P0 LDG.E.U16 R75, desc[UR60][R160.64] ;  /* 0x0000003ca04b8981 */ /* 0x0000a2000c1e1500 */
[----:B------:R-:W-:Y:S01]  /*1a700*/  PRMT R73, RZ, 0x7610, R73 ;  /* 0x00007610ff497816 */ /* 0x000fe20000000049 */
[----:B0-----:R-:W-:Y:S02]  /*1a710*/  @!P0 IMAD.MOV.U32 R160, RZ, RZ, R25 ;  /* 0x000000ffffa08224 */ /* 0x001fe400078e0019 */
[----:B------:R-:W-:Y:S01]  /*1a720*/  @!P0 IMAD.MOV.U32 R161, RZ, RZ, R34 ;  /* 0x000000ffffa18224 */ /* 0x000fe200078e0022 */
[----:B------:R-:W2:Y:S04]  /*1a730*/  LDL R25, [R1+0x12d0] ;  /* 0x0012d00001197983 */ /* 0x000ea80000100800 */
[----:B------:R0:W2:Y:S01]  /*1a740*/  @!P0 LDG.E.U16 R74, desc[UR60][R160.64] ;  /* 0x0000003ca04a8981 */ /* 0x0000a2000c1e1500 */
[----:B------:R-:W-:-:S02]  /*1a750*/  PRMT R72, RZ, 0x7610, R72 ;  /* 0x00007610ff487816 */ /* 0x000fc40000000048 */
        /* <DEDUP_REMOVED lines=26> */
[----:B------:R-:W-:-:S05]  /*1a900*/  @!P0 IMAD.MOV.U32 R161, RZ, RZ, R36 ;  /* 0x000000ffffa18224 */ /* 0x000fca00078e0024 */
[----:B------:R0:W2:Y:S01]  /*1a910*/  @!P0 LDG.E.U16 R69, desc[UR60][R160.64] ;  /* 0x0000003ca0458981 */ /* 0x0000a2000c1e1500 */
[----:B------:R-:W-:Y:S01]  /*1a920*/  PRMT R67, RZ, 0x7610, R67 ;  /* 0x00007610ff437816 */ /* 0x000fe20000000043 */
[----:B0-----:R-:W-:Y:S02]  /*1a930*/  @!P0 IMAD.MOV.U32 R161, RZ, RZ, R31 ;  /* 0x000000ffffa18224 */ /* 0x001fe400078e001f */
        /* <DEDUP_REMOVED lines=9> */
[----:B0-----:R-:W-:Y:S02]  /*1a9d0*/  @!P0 IMAD.MOV.U32 R160, RZ, RZ, R2 ;  /* 0x000000ffffa08224 */ /* 0x001fe400078e0002 */
[----:B------:R-:W3:Y:S01]  /*1a9e0*/  LDL R2, [R1+0x11f0] ;  /* 0x0011f00001027983 */ /* 0x000ee20000100800 */
[----:B----4-:R-:W-:-:S03]  /*1a9f0*/  @!P0 IMAD.MOV.U32 R161, RZ, RZ, R26 ;  /* 0x000000ffffa18224 */ /* 0x010fc600078e001a */
[----:B------:R-:W4:Y:S01]  /*1aa00*/  LDL R26, [R1+0x11ec] ;  /* 0x0011ec00011a7983 */ /* 0x000f220000100800 */
[----:B------:R-:W-:Y:S02]  /*1aa10*/  PRMT R66, RZ, 0x7610, R66 ;  /* 0x00007610ff427816 */ /* 0x000fe40000000042 */
[----:B------:R-:W-:-:S04]  /*1aa20*/  PRMT R65, RZ, 0x7610, R65 ;  /* 0x00007610ff417816 */ /* 0x000fc80000000041 */
[----:B------:R2:W4:Y:S02]  /*1aa30*/  @!P0 LDG.E.U16 R66, desc[UR60][R160.64] ;  /* 0x0000003ca0428981 */ /* 0x000524000c1e1500 */
[----:B--2---:R-:W-:Y:S02]  /*1aa40*/  @!P0 IMAD.MOV.U32 R160, RZ, RZ, R33 ;  /* 0x000000ffffa08224 */ /* 0x004fe400078e0021 */
[----:B------:R-:W-:Y:S01]  /*1aa50*/  @!P0 IMAD.MOV.U32 R161, RZ, RZ, R34 ;  /* 0x000000ffffa18224 */ /* 0x000fe200078e0022 */
[----:B------:R-:W2:Y:S04]  /*1aa60*/  LDL.LU R33, [R1+0x11cc] ;  /* 0x0011cc0001217983 */ /* 0x000ea80000300800 */
[----:B------:R0:W2:Y:S04]  /*1aa70*/  @!P0 LDG.E.U16 R65, desc[UR60][R160.64] ;  /* 0x0000003ca0418981 */ /* 0x0000a8000c1e1500 */
[----:B------:R-:W2:Y:S04]  /*1aa80*/  LDL R37, [R1+0x11b0] ;  /* 0x0011b00001257983 */ /* 0x000ea80000100800 */
[----:B------:R-:W2:Y:S01]  /*1aa90*/  LDL R36, [R1+0x1190] ;  /* 0x0011900001247983 */ /* 0x000ea20000100800 */
[----:B0-----:R-:W-:-:S03]  /*1aaa0*/  @!P0 IMAD.MOV.U32 R160, RZ, RZ, R29 ;  /* 0x000000ffffa08224 */ /* 0x001fc600078e001d */
[----:B------:R-:W2:Y:S04]  /*1aab0*/  LDL R29, [R1+0x1170] ;  /* 0x00117000011d7983 */ /* 0x000ea80000100800 */
[----:B------:R-:W2:Y:S04]  /*1aac0*/  LDL.LU R45, [R1+0x11d0] ;  /* 0x0011d000012d7983 */ /* 0x000ea80000300800 */
[----:B------:R-:W2:Y:S01]  /*1aad0*/  LDL.LU R42, [R1+0x11ac] ;  /* 0x0011ac00012a7983 */ /* 0x000ea20000300800 */
[----:B------:R-:W-:Y:S01]  /*1aae0*/  PRMT R64, RZ, 0x7610, R64 ;  /* 0x00007610ff407816 */ /* 0x000fe20000000040 */
[----:B------:R-:W-:-:S02]  /*1aaf0*/  @!P0 IMAD.MOV.U32 R161, RZ, RZ, R32 ;  /* 0x000000ffffa18224 */ /* 0x000fc400078e0020 */
[----:B------:R-:W2:Y:S01]  /*1ab00*/  LDL.LU R158, [R1+0x118c] ;  /* 0x00118c00019e7983 */ /* 0x000ea20000300800 */
[----:B------:R-:W-:-:S03]  /*1ab10*/  PRMT R63, RZ, 0x7610, R63 ;  /* 0x00007610ff3f7816 */ /* 0x000fc6000000003f */
[----:B------:R0:W2:Y:S01]  /*1ab20*/  @!P0 LDG.E.U16 R64, desc[UR60][R160.64] ;  /* 0x0000003ca0408981 */ /* 0x0000a2000c1e1500 */
[----:B------:R-:W-:-:S03]  /*1ab30*/  PRMT R62, RZ, 0x7610, R62 ;  /* 0x00007610ff3e7816 */ /* 0x000fc6000000003e */
[----:B------:R-:W2:Y:S04]  /*1ab40*/  LDL R34, [R1+0x112c] ;  /* 0x00112c0001227983 */ /* 0x000ea80000100800 */
        /* <DEDUP_REMOVED lines=14> */
[----:B------:R-:W4:Y:S04]  /*1ac30*/  LDL.LU R35, [R1+0x1130] ;  /* 0x0011300001237983 */ /* 0x000f280000300800 */
[----:B------:R-:W3:Y:S01]  /*1ac40*/  LDL.LU R26, [R1+0x1150] ;  /* 0x00115000011a7983 */ /* 0x000ee20000300800 */
[----:B------:R-:W-:Y:S02]  /*1ac50*/  PRMT R61, RZ, 0x7610, R61 ;  /* 0x00007610ff3d7816 */ /* 0x000fe4000000003d */
[----:B------:R-:W-:-:S04]  /*1ac60*/  PRMT R60, RZ, 0x7610, R60 ;  /* 0x00007610ff3c7816 */ /* 0x000fc8000000003c */
[----:B------:R2:W4:Y:S01]  /*1ac70*/  @!P0 LDG.E.U16 R61, desc[UR60][R160.64] ;  /* 0x0000003ca03d8981 */ /* 0x000522000c1e1500 */
[----:B------:R-:W-:Y:S01]  /*1ac80*/  PRMT R59, RZ, 0x7610, R59 ;  /* 0x00007610ff3b7816 */ /* 0x000fe2000000003b */
[----:B--2---:R-:W-:Y:S01]  /*1ac90*/  @!P0 IMAD.MOV.U32 R161, RZ, RZ, R33 ;  /* 0x000000ffffa18224 */ /* 0x004fe200078e0021 */
[----:B------:R-:W-:Y:S01]  /*1aca0*/  PRMT R58, RZ, 0x7610, R58 ;  /* 0x00007610ff3a7816 */ /* 0x000fe2000000003a */
[----:B------:R-:W-:-:S05]  /*1acb0*/  @!P0 IMAD.MOV.U32 R160, RZ, RZ, R45 ;  /* 0x000000ffffa08224 */ /* 0x000fca00078e002d */
[----:B------:R0:W2:Y:S02]  /*1acc0*/  @!P0 LDG.E.U16 R60, desc[UR60][R160.64] ;  /* 0x0000003ca03c8981 */ /* 0x0000a4000c1e1500 */
[----:B0-----:R-:W-:Y:S02]  /*1acd0*/  @!P0 IMAD.MOV.U32 R160, RZ, RZ, R37 ;  /* 0x000000ffffa08224 */ /* 0x001fe400078e0025 */
[----:B------:R-:W-:-:S05]  /*1ace0*/  @!P0 IMAD.MOV.U32 R161, RZ, RZ, R42 ;  /* 0x000000ffffa18224 */ /* 0x000fca00078e002a */
[----:B------:R0:W2:Y:S04]  /*1acf0*/  @!P0 LDG.E.U16 R59, desc[UR60][R160.64] ;  /* 0x0000003ca03b8981 */ /* 0x0000a8000c1e1500 */
[----:B------:R-:W-:Y:S01]  /*1ad00*/  STL [R1+0x1d5c], R158 ;  /* 0x001d5c9e01007387 */ /* 0x000fe20000100800 */
[----:B------:R-:W-:Y:S02]  /*1ad10*/  PRMT R57, RZ, 0x7610, R57 ;  /* 0x00007610ff397816 */ /* 0x000fe40000000039 */
[----:B------:R-:W-:Y:S01]  /*1ad20*/  PRMT R56, RZ, 0x7610, R56 ;  /* 0x00007610ff387816 */ /* 0x000fe20000000038 */
[----:B------:R-:W2:Y:S01]  /*1ad30*/  LDL R37, [R1+0x1c34] ;  /* 0x001c340001257983 */ /* 0x000ea20000100800 */
[----:B0-----:R-:W-:Y:S02]  /*1ad40*/  @!P0 IMAD.MOV.U32 R160, RZ, RZ, R36 ;  /* 0x000000ffffa08224 */ /* 0x001fe400078e0024 */
[----:B------:R-:W-:Y:S01]  /*1ad50*/  @!P0 IMAD.MOV.U32 R161, RZ, RZ, R158 ;  /* 0x000000ffffa18224 */ /* 0x000fe200078e009e */
[----:B------:R-:W-:Y:S01]  /*1ad60*/  PRMT R55, RZ, 0x7610, R55 ;  /* 0x00007610ff377816 */ /* 0x000fe20000000037 */
[----:B------:R-:W2:Y:S04]  /*1ad70*/  LDL R36, [R1+0x1444] ;  /* 0x0014440001247983 */ /* 0x000ea80000100800 */
[----:B------:R0:W2:Y:S02]  /*1ad80*/  @!P0 LDG.E.U16 R58, desc[UR60][R160.64] ;  /* 0x0000003ca03a8981 */ /* 0x0000a4000c1e1500 */
[----:B0-----:R-:W-:-:S02]  /*1ad90*/  @!P0 IMAD.MOV.U32 R161, RZ, RZ, R31 ;  /* 0x000000ffffa18224 */ /* 0x001fc400078e001f */
[----:B------:R-:W2:Y:S01]  /*1ada0*/  LDL R31, [R1+0x10d0] ;  /* 0x0010d000011f7983 */ /* 0x000ea20000100800 */
[----:B------:R-:W-:Y:S01]  /*1adb0*/  @!P0 IMAD.MOV.U32 R160, RZ, RZ, R29 ;  /* 0x000000ffffa08224 */ /* 0x000fe200078e001d */
[----:B------:R-:W-:Y:S02]  /*1adc0*/  PRMT R54, RZ, 0x7610, R54 ;  /* 0x00007610ff367816 */ /* 0x000fe40000000036 */
[----:B------:R-:W2:Y:S04]  /*1add0*/  LDL R29, [R1+0x144c] ;  /* 0x00144c00011d7983 */ /* 0x000ea80000100800 */
[----:B------:R0:W2:Y:S02]  /*1ade0*/  @!P0 LDG.E.U16 R57, desc[UR60][R160.64] ;  /* 0x0000003ca0398981 */ /* 0x0000a4000c1e1500 */
[----:B0-----:R-:W-:-:S02]  /*1adf0*/  @!P0 IMAD.MOV.U32 R161, RZ, RZ, R25 ;  /* 0x000000ffffa18224 */ /* 0x001fc400078e0019 */
[----:B------:R-:W2:Y:S01]  /*1ae00*/  LDL R25, [R1+0x1c44] ;  /* 0x001c440001197983 */ /* 0x000ea20000100800 */
[----:B---3--:R-:W-:-:S05]  /*1ae10*/  @!P0 IMAD.MOV.U32 R160, RZ, RZ, R26 ;  /* 0x000000ffffa08224 */ /* 0x008fca00078e001a */
[----:B------:R4:W3:Y:S02]  /*1ae20*/  @!P0 LDG.E.U16 R56, desc[UR60][R160.64] ;  /* 0x0000003ca0388981 */ /* 0x0008e4000c1e1500 */
[----:B----4-:R-:W-:Y:S02]  /*1ae30*/  @!P0 IMAD.MOV.U32 R160, RZ, RZ, R35 ;  /* 0x000000ffffa08224 */ /* 0x010fe400078e0023 */
[----:B------:R-:W-:Y:S02]  /*1ae40*/  @!P0 IMAD.MOV.U32 R161, RZ, RZ, R34 ;  /* 0x000000ffffa18224 */ /* 0x000fe400078e0022 */
[----:B------:R-:W4:Y:S04]  /*1ae50*/  LDL R34, [R1+0x1424] ;  /* 0x0014240001227983 */ /* 0x000f280000100800 */
[----:B------:R0:W3:Y:S02]  /*1ae60*/  @!P0 LDG.E.U16 R55, desc[UR60][R160.64] ;  /* 0x0000003ca0378981 */ /* 0x0000e4000c1e1500 */
[----:B0-----:R-:W-:-:S02]  /*1ae70*/  @!P0 IMAD.MOV.U32 R160, RZ, RZ, R24 ;  /* 0x000000ffffa08224 */ /* 0x001fc400078e0018 */
[----:B------:R-:W-:Y:S01]  /*1ae80*/  @!P0 IMAD.MOV.U32 R161, RZ, RZ, R32 ;  /* 0x000000ffffa18224 */ /* 0x000fe200078e0020 */
[----:B------:R-:W4:Y:S04]  /*1ae90*/  LDL R24, [R1+0x1c48] ;  /* 0x001c480001187983 */ /* 0x000f280000100800 */
[----:B------:R0:W3:Y:S02]  /*1aea0*/  @!P0 LDG.E.U16 R54, desc[UR60][R160.64] ;  /* 0x0000003ca0368981 */ /* 0x0000e4000c1e1500 */
[----:B0-----:R-:W-:Y:S02]  /*1aeb0*/  @!P0 IMAD.MOV.U32 R161, RZ, RZ, R27 ;  /* 0x000000ffffa18224 */ /* 0x001fe400078e001b */
[----:B------:R-:W-:Y:S01]  /*1aec0*/  @!P0 IMAD.MOV.U32 R160, RZ, RZ, R2 ;  /* 0x000000ffffa08224 */ /* 0x000fe200078e0002 */
[----:B------:R-:W3:Y:S04]  /*1aed0*/  LDL R27, [R1+0x1428] ;  /* 0x00142800011b7983 */ /* 0x000ee80000100800 */
[----:B------:R-:W4:Y:S01]  /*1aee0*/  LDL.LU R2, [R1+0x1c5c] ;  /* 0x001c5c0001027983 */ /* 0x000f220000300800 */
[----:B------:R-:W-:-:S02]  /*1aef0*/  PRMT R53, RZ, 0x7610, R53 ;  /* 0x00007610ff357816 */ /* 0x000fc40000000035 */
[----:B------:R-:W-:Y:S01]  /*1af00*/  PRMT R52, RZ, 0x7610, R52 ;  /* 0x00007610ff347816 */ /* 0x000fe20000000034 */
[----:B------:R-:W3:Y:S04]  /*1af10*/  LDL R32, [R1+0x1404] ;  /* 0x0014040001207983 */ /* 0x000ee80000100800 */
[----:B------:R2:W3:Y:S01]  /*1af20*/  @!P0 LDG.E.U16 R53, desc[UR60][R160.64] ;  /* 0x0000003ca0358981 */ /* 0x0004e2000c1e1500 */
[----:B------:R-:W-:Y:S01]  /*1af30*/  PRMT R51, RZ, 0x7610, R51 ;  /* 0x00007610ff337816 */ /* 0x000fe20000000033 */
[----:B--2---:R-:W-:Y:S02]  /*1af40*/  @!P0 IMAD.MOV.U32 R160, RZ, RZ, R31 ;  /* 0x000000ffffa08224 */ /* 0x004fe400078e001f */
[----:B------:R-:W2:Y:S01]  /*1af50*/  LDL R31, [R1+0x1408] ;  /* 0x00140800011f7983 */ /* 0x000ea20000100800 */
[----:B------:R-:W-:-:S03]  /*1af60*/  @!P0 IMAD.MOV.U32 R161, RZ, RZ, R12 ;  /* 0x000000ffffa18224 */ /* 0x000fc600078e000c */
[----:B------:R0:W-:Y:S04]  /*1af70*/  STL [R1+0x1cc8], R12 ;  /* 0x001cc80c01007387 */ /* 0x0001e80000100800 */
[----:B------:R1:W2:Y:S04]  /*1af80*/  @!P0 LDG.E.U16 R52, desc[UR60][R160.64] ;  /* 0x0000003ca0348981 */ /* 0x0002a8000c1e1500 */
[----:B0-----:R-:W2:Y:S01]  /*1af90*/  LDL.LU R12, [R1+0x10b8] ;  /* 0x0010b800010c7983 */ /* 0x001ea20000300800 */
[----:B-1----:R-:W-:Y:S02]  /*1afa0*/  @!P0 IMAD.MOV.U32 R160, RZ, RZ, R9 ;  /* 0x000000ffffa08224 */ /* 0x002fe400078e0009 */
[----:B------:R-:W-:Y:S01]  /*1afb0*/  @!P0 IMAD.MOV.U32 R161, RZ, RZ, R17 ;  /* 0x000000ffffa18224 */ /* 0x000fe200078e0011 */
[----:B------:R0:W-:Y:S04]  /*1afc0*/  STL [R1+0x1cd4], R9 ;  /* 0x001cd40901007387 */ /* 0x0001e80000100800 */
[----:B------:R1:W2:Y:S04]  /*1afd0*/  @!P0 LDG.E.U16 R51, desc[UR60][R160.64] ;  /* 0x0000003ca0338981 */ /* 0x0002a8000c1e1500 */
[----:B0-----:R-:W2:Y:S04]  /*1afe0*/  LDL.LU R9, [R1+0x10c8] ;  /* 0x0010c80001097983 */ /* 0x001ea80000300800 */
[----:B------:R0:W-:Y:S01]  /*1aff0*/  STL [R1+0x1ccc], R17 ;  /* 0x001ccc1101007387 */ /* 0x0001e20000100800 */
[----:B-1----:R-:W-:Y:S01]  /*1b000*/  @!P0 IMAD.MOV.U32 R160, RZ, RZ, R25 ;  /* 0x000000ffffa08224 */ /* 0x002fe200078e0019 */
[----:B------:R-:W-:Y:S01]  /*1b010*/  PRMT R50, RZ, 0x7610, R50 ;  /* 0x00007610ff327816 */ /* 0x000fe20000000032 */
[----:B------:R-:W-:-:S05]  /*1b020*/  @!P0 IMAD.MOV.U32 R161, RZ, RZ, R29 ;  /* 0x000000ffffa18224 */ /* 0x000fca00078e001d */
[----:B------:R4:W2:Y:S04]  /*1b030*/  @!P0 LDG.E.U16 R50, desc[UR60][R160.64] ;  /* 0x0000003ca0328981 */ /* 0x0008a8000c1e1500 */
[----:B0-----:R-:W2:Y:S04]  /*1b040*/  LDL.LU R17, [R1+0x10e4] ;  /* 0x0010e40001117983 */ /* 0x001ea80000300800 */
[----:B------:R-:W2:Y:S04]  /*1b050*/  LDL R25, [R1+0x13e8] ;  /* 0x0013e80001197983 */ /* 0x000ea80000100800 */
[----:B------:R-:W2:Y:S01]  /*1b060*/  LDL R29, [R1+0x13e4] ;  /* 0x0013e400011d7983 */ /* 0x000ea20000100800 */
[----:B----4-:R-:W-:-:S03]  /*1b070*/  @!P0 IMAD.MOV.U32 R160, RZ, RZ, R2 ;  /* 0x000000ffffa08224 */ /* 0x010fc600078e0002 */
[----:B------:R0:W-:Y:S04]  /*1b080*/  STL [R1+0x1d50], R2 ;  /* 0x001d500201007387 */ /* 0x0001e80000100800 */
[----:B0-----:R-:W4:Y:S01]  /*1b090*/  LDL R2, [R1+0x13c8] ;  /* 0x0013c80001027983 */ /* 0x001f220000100800 */
[----:B------:R-:W-:Y:S01]  /*1b0a0*/  PRMT R49, RZ, 0x7610, R49 ;  /* 0x00007610ff317816 */ /* 0x000fe20000000031 */
[----:B------:R-:W-:Y:S01]  /*1b0b0*/  @!P0 IMAD.MOV.U32 R161, RZ, RZ, R37 ;  /* 0x000000ffffa18224 */ /* 0x000fe200078e0025 */
[----:B------:R-:W-:Y:S01]  /*1b0c0*/  PRMT R252, RZ, 0x7610, R252 ;  /* 0x00007610fffc7816 */ /* 0x000fe200000000fc */
[----:B------:R-:W4:Y:S04]  /*1b0d0*/  LDL R37, [R1+0x13a4] ;  /* 0x0013a40001257983 */ /* 0x000f280000100800 */
[----:B------:R0:W4:Y:S02]  /*1b0e0*/  @!P0 LDG.E.U16 R49, desc[UR60][R160.64] ;  /* 0x0000003ca0318981 */ /* 0x000124000c1e1500 */
[----:B0-----:R-:W-:-:S02]  /*1b0f0*/  @!P0 IMAD.MOV.U32 R160, RZ, RZ, R24 ;  /* 0x000000ffffa08224 */ /* 0x001fc400078e0018 */
[----:B------:R-:W-:Y:S01]  /*1b100*/  @!P0 IMAD.MOV.U32 R161, RZ, RZ, R36 ;  /* 0x000000ffffa18224 */ /* 0x000fe200078e0024 */
[----:B------:R-:W4:Y:S04]  /*1b110*/  LDL R24, [R1+0x13c4] ;  /* 0x0013c40001187983 */ /* 0x000f280000100800 */
[----:B------:R3:W4:Y:S01]  /*1b120*/  @!P0 LDG.E.U16 R252, desc[UR60][R160.64] ;  /* 0x0000003ca0fc8981 */ /* 0x000722000c1e1500 */
[----:B------:R-:W-:-:S03]  /*1b130*/  PRMT R251, RZ, 0x7610, R251 ;  /* 0x00007610fffb7816 */ /* 0x000fc600000000fb */
[----:B------:R-:W4:Y:S01]  /*1b140*/  LDL R36, [R1+0x1384] ;  /* 0x0013840001247983 */ /* 0x000f220000100800 */
[----:B---3--:R-:W-:-:S03]  /*1b150*/  @!P0 IMAD.MOV.U32 R160, RZ, RZ, R27 ;  /* 0x000000ffffa08224 */ /* 0x008fc600078e001b */
[----:B------:R-:W3:Y:S01]  /*1b160*/  LDL R27, [R1+0x13a8] ;  /* 0x0013a800011b7983 */ /* 0x000ee20000100800 */
[----:B------:R-:W-:-:S03]  /*1b170*/  @!P0 IMAD.MOV.U32 R161, RZ, RZ, R34 ;  /* 0x000000ffffa18224 */ /* 0x000fc600078e0022 */
[----:B------:R-:W3:Y:S04]  /*1b180*/  LDL R34, [R1+0x1388] ;  /* 0x0013880001227983 */ /* 0x000ee80000100800 */
[----:B------:R2:W3:Y:S02]  /*1b190*/  @!P0 LDG.E.U16 R251, desc[UR60][R160.64] ;  /* 0x0000003ca0fb8981 */ /* 0x0004e4000c1e1500 */
[----:B--2---:R-:W-:Y:S02]  /*1b1a0*/  @!P0 IMAD.MOV.U32 R160, RZ, RZ, R31 ;  /* 0x000000ffffa08224 */ /* 0x004fe400078e001f */
[----:B------:R-:W2:Y:S01]  /*1b1b0*/  LDL R31, [R1+0x1368] ;  /* 0x00136800011f7983 */ /* 0x000ea20000100800 */
[----:B------:R-:W-:Y:S01]  /*1b1c0*/  PRMT R250, RZ, 0x7610, R250 ;  /* 0x00007610fffa7816 */ /* 0x000fe200000000fa */
[----:B------:R-:W-:-:S02]  /*1b1d0*/  @!P0 IMAD.MOV.U32 R161, RZ, RZ, R32 ;  /* 0x000000ffffa18224 */ /* 0x000fc400078e0020 */
[----:B------:R-:W2:Y:S04]  /*1b1e0*/  LDL R32, [R1+0x1364] ;  /* 0x0013640001207983 */ /* 0x000ea80000100800 */
[----:B------:R0:W2:Y:S01]  /*1b1f0*/  @!P0 LDG.E.U16 R250, desc[UR60][R160.64] ;  /* 0x0000003ca0fa8981 */ /* 0x0000a2000c1e1500 */
[----:B------:R-:W-:Y:S01]  /*1b200*/  PRMT R249, RZ, 0x7610, R249 ;  /* 0x00007610fff97816 */ /* 0x000fe200000000f9 */
[----:B0-----:R-:W-:Y:S02]  /*1b210*/  @!P0 IMAD.MOV.U32 R160, RZ, RZ, R25 ;  /* 0x000000ffffa08224 */ /* 0x001fe400078e0019 */
[----:B------:R-:W2:Y:S01]  /*1b220*/  LDL R25, [R1+0x1348] ;  /* 0x0013480001197983 */ /* 0x000ea20000100800 */
[----:B------:R-:W-:-:S03]  /*1b230*/  @!P0 IMAD.MOV.U32 R161, RZ, RZ, R29 ;  /* 0x000000ffffa18224 */ /* 0x000fc600078e001d */
[----:B------:R-:W2:Y:S04]  /*1b240*/  LDL R29, [R1+0x1344] ;  /* 0x00134400011d7983 */ /* 0x000ea80000100800 */
[----:B------:R4:W2:Y:S02]  /*1b250*/  @!P0 LDG.E.U16 R249, desc[UR60][R160.64] ;  /* 0x0000003ca0f98981 */ /* 0x0008a4000c1e1500 */
[----:B----4-:R-:W-:Y:S02]  /*1b260*/  @!P0 IMAD.MOV.U32 R160, RZ, RZ, R2 ;  /* 0x000000ffffa08224 */ /* 0x010fe400078e0002 */
[----:B------:R-:W4:Y:S01]  /*1b270*/  LDL R2, [R1+0x1328] ;  /* 0x0013280001027983 */ /* 0x000f220000100800 */
[----:B------:R-:W-:Y:S02]  /*1b280*/  PRMT R248, RZ, 0x7610, R248 ;  /* 0x00007610fff87816 */ /* 0x000fe400000000f8 */
[----:B------:R-:W-:-:S02]  /*1b290*/  PRMT R247, RZ, 0x7610, R247 ;  /* 0x00007610fff77816 */ /* 0x000fc400000000f7 */
[----:B------:R-:W-:Y:S01]  /*1b2a0*/  PRMT R246, RZ, 0x7610, R246 ;  /* 0x00007610fff67816 */ /* 0x000fe200000000f6 */
[----:B------:R-:W-:Y:S02]  /*1b2b0*/  @!P0 IMAD.MOV.U32 R161, RZ, RZ, R24 ;  /* 0x000000ffffa18224 */ /* 0x000fe400078e0018 */
[----:B------:R-:W4:Y:S04]  /*1b2c0*/  LDL R24, [R1+0x1324] ;  /* 0x0013240001187983 */ /* 0x000f280000100800 */
[----:B------:R3:W4:Y:S02]  /*1b2d0*/  @!P0 LDG.E.U16 R248, desc[UR60][R160.64] ;  /* 0x0000003ca0f88981 */ /* 0x000724000c1e1500 */
[----:B---3--:R-:W-:Y:S02]  /*1b2e0*/  @!P0 IMAD.MOV.U32 R160, RZ, RZ, R27 ;  /* 0x000000ffffa08224 */ /* 0x008fe400078e001b */
[----:B------:R-:W-:Y:S01]  /*1b2f0*/  @!P0 IMAD.MOV.U32 R161, RZ, RZ, R37 ;  /* 0x000000ffffa18224 */ /* 0x000fe200078e0025 */
[----:B------:R-:W3:Y:S04]  /*1b300*/  LDL R27, [R1+0x1308] ;  /* 0x00130800011b7983 */ /* 0x000ee80000100800 */
[----:B------:R0:W3:Y:S01]  /*1b310*/  @!P0 LDG.E.U16 R247, desc[UR60][R160.64] ;  /* 0x0000003ca0f78981 */ /* 0x0000e2000c1e1500 */
[----:B------:R-:W-:-:S02]  /*1b320*/  PRMT R245, RZ, 0x7610, R245 ;  /* 0x00007610fff57816 */ /* 0x000fc400000000f5 */
[----:B------:R-:W-:Y:S01]  /*1b330*/  PRMT R244, RZ, 0x7610, R244 ;  /* 0x00007610fff47816 */ /* 0x000fe200000000f4 */
[----:B------:R-:W3:Y:S01]  /*1b340*/  LDL R37, [R1+0x12a4] ;  /* 0x0012a40001257983 */ /* 0x000ee20000100800 */
[----:B0-----:R-:W-:Y:S02]  /*1b350*/  @!P0 IMAD.MOV.U32 R160, RZ, RZ, R34 ;  /* 0x000000ffffa08224 */ /* 0x001fe400078e0022 */
[----:B------:R-:W-:Y:S01]  /*1b360*/  @!P0 IMAD.MOV.U32 R161, RZ, RZ, R36 ;  /* 0x000000ffffa18224 */ /* 0x000fe200078e0024 */
[----:B------:R-:W3:Y:S04]  /*1b370*/  LDL R34, [R1+0x1304] ;  /* 0x0013040001227983 */ /* 0x000ee80000100800 */
[----:B------:R2:W3:Y:S01]  /*1b380*/  @!P0 LDG.E.U16 R246, desc[UR60][R160.64] ;  /* 0x0000003ca0f68981 */ /* 0x0004e2000c1e1500 */
[----:B------:R-:W-:-:S03]  /*1b390*/  PRMT R243, RZ, 0x7610, R243 ;  /* 0x00007610fff37816 */ /* 0x000fc600000000f3 */
[----:B------:R-:W3:Y:S01]  /*1b3a0*/  LDL R36, [R1+0x1284] ;  /* 0x0012840001247983 */ /* 0x000ee20000100800 */
[----:B--2---:R-:W-:-:S03]  /*1b3b0*/  @!P0 IMAD.MOV.U32 R160, RZ, RZ, R31 ;  /* 0x000000ffffa08224 */ /* 0x004fc600078e001f */
[----:B------:R-:W2:Y:S01]  /*1b3c0*/  LDL R31, [R1+0x12e8] ;  /* 0x0012e800011f7983 */ /* 0x000ea20000100800 */
[----:B------:R-:W-:-:S03]  /*1b3d0*/  @!P0 IMAD.MOV.U32 R161, RZ, RZ, R32 ;  /* 0x000000ffffa18224 */ /* 0x000fc600078e0020 */
[----:B------:R-:W2:Y:S04]  /*1b3e0*/  LDL R32, [R1+0x12e4] ;  /* 0x0012e40001207983 */ /* 0x000ea80000100800 */
[----:B------:R0:W2:Y:S02]  /*1b3f0*/  @!P0 LDG.E.U16 R245, desc[UR60][R160.64] ;  /* 0x0000003ca0f58981 */ /* 0x0000a4000c1e1500 */
[----:B0-----:R-:W-:Y:S02]  /*1b400*/  @!P0 IMAD.MOV.U32 R160, RZ, RZ, R25 ;  /* 0x000000ffffa08224 */ /* 0x001fe400078e0019 */
[----:B------:R-:W2:Y:S01]  /*1b410*/  LDL R25, [R1+0x12c8] ;  /* 0x0012c80001197983 */ /* 0x000ea20000100800 */
[----:B------:R-:W-:-:S03]  /*1b420*/  @!P0 IMAD.MOV.U32 R161, RZ, RZ, R29 ;  /* 0x000000ffffa18224 */ /* 0x000fc600078e001d */
[----:B------:R-:W2:Y:S04]  /*1b430*/  LDL R29, [R1+0x12c4] ;  /* 0x0012c400011d7983 */ /* 0x000ea80000100800 */
[----:B------:R4:W2:Y:S02]  /*1b440*/  @!P0 LDG.E.U16 R244, desc[UR60][R160.64] ;  /* 0x0000003ca0f48981 */ /* 0x0008a4000c1e1500 */
[----:B----4-:R-:W-:Y:S02]  /*1b450*/  @!P0 IMAD.MOV.U32 R160, RZ, RZ, R2 ;  /* 0x000000ffffa08224 */ /* 0x010fe400078e0002 */
[----:B------:R-:W4:Y:S01]  /*1b460*/  LDL R2, [R1+0x12a8] ;  /* 0x0012a80001027983 */ /* 0x000f220000100800 */
[----:B------:R-:W-:Y:S01]  /*1b470*/  PRMT R242, RZ, 0x7610, R242 ;  /* 0x00007610fff27816 */ /* 0x000fe200000000f2 */
[----:B------:R-:W-:-:S02]  /*1b480*/  @!P0 IMAD.MOV.U32 R161, RZ, RZ, R24 ;  /* 0x000000ffffa18224 */ /* 0x000fc400078e0018 */
[----:B------:R-:W4:Y:S04]  /*1b490*/  LDL R24, [R1+0x1288] ;  /* 0x0012880001187983 */ /* 0x000f280000100800 */
[----:B------:R3:W4:Y:S02]  /*1b4a0*/  @!P0 LDG.E.U16 R243, desc[UR60][R160.64] ;  /* 0x0000003ca0f38981 */ /* 0x000724000c1e1500 */
[----:B---3--:R-:W-:Y:S02]  /*1b4b0*/  @!P0 IMAD.MOV.U32 R160, RZ, RZ, R27 ;  /* 0x000000ffffa08224 */ /* 0x008fe400078e001b */
        /* <DEDUP_REMOVED lines=19> */
[----:B------:R-:W-:Y:S01]  /*1b5f0*/  @!P0 IMAD.MOV.U32 R161, RZ, RZ, R37 ;  /* 0x000000ffffa18224 */ /* 0x000fe200078e0025 */
[----:B------:R-:W-:Y:S01]  /*1b600*/  PRMT R238, RZ, 0x7610, R238 ;  /* 0x00007610ffee7816 */ /* 0x000fe200000000ee */
[----:B------:R-:W4:Y:S04]  /*1b610*/  LDL R37, [R1+0x11e4] ;  /* 0x0011e40001257983 */ /* 0x000f280000100800 */
[----:B------:R0:W4:Y:S01]  /*1b620*/  @!P0 LDG.E.U16 R239, desc[UR60][R160.64] ;  /* 0x0000003ca0ef8981 */ /* 0x000122000c1e1500 */
[----:B------:R-:W-:Y:S01]  /*1b630*/  PRMT R237, RZ, 0x7610, R237 ;  /* 0x00007610ffed7816 */ /* 0x000fe200000000ed */
[----:B0-----:R-:W-:-:S02]  /*1b640*/  @!P0 IMAD.MOV.U32 R161, RZ, RZ, R36 ;  /* 0x000000ffffa18224 */ /* 0x001fc400078e0024 */
[----:B------:R-:W-:Y:S02]  /*1b650*/  @!P0 IMAD.MOV.U32 R160, RZ, RZ, R24 ;  /* 0x000000ffffa08224 */ /* 0x000fe400078e0018 */
[----:B------:R-:W4:Y:S04]  /*1b660*/  LDL R24, [R1+0x1204] ;  /* 0x0012040001187983 */ /* 0x000f280000100800 */
[----:B------:R3:W4:Y:S02]  /*1b670*/  @!P0 LDG.E.U16 R238, desc[UR60][R160.64] ;  /* 0x0000003ca0ee8981 */ /* 0x000724000c1e1500 */
[----:B---3--:R-:W-:Y:S02]  /*1b680*/  @!P0 IMAD.MOV.U32 R160, RZ, RZ, R27 ;  /* 0x000000ffffa08224 */ /* 0x008fe400078e001b */
[----:B------:R-:W3:Y:S01]  /*1b690*/  LDL R27, [R1+0x11e8] ;  /* 0x0011e800011b7983 */ /* 0x000ee20000100800 */
[----:B------:R-:W-:-:S05]  /*1b6a0*/  @!P0 IMAD.MOV.U32 R161, RZ, RZ, R34 ;  /* 0x000000ffffa18224 */ /* 0x000fca00078e0022 */
[----:B------:R2:W3:Y:S02]  /*1b6b0*/  @!P0 LDG.E.U16 R237, desc[UR60][R160.64] ;  /* 0x0000003ca0ed8981 */ /* 0x0004e4000c1e1500 */
[----:B--2---:R-:W-:Y:S02]  /*1b6c0*/  @!P0 IMAD.MOV.U32 R160, RZ, RZ, R31 ;  /* 0x000000ffffa08224 */ /* 0x004fe400078e001f */
[----:B------:R-:W2:Y:S01]  /*1b6d0*/  LDL R31, [R1+0x11c8] ;  /* 0x0011c800011f7983 */ /* 0x000ea20000100800 */
[----:B------:R-:W-:Y:S01]  /*1b6e0*/  PRMT R236, RZ, 0x7610, R236 ;  /* 0x00007610ffec7816 */ /* 0x000fe200000000ec */
[----:B------:R-:W-:Y:S02]  /*1b6f0*/  @!P0 IMAD.MOV.U32 R161, RZ, RZ, R32 ;  /* 0x000000ffffa18224 */ /* 0x000fe400078e0020 */
[----:B------:R-:W2:Y:S04]  /*1b700*/  LDL.LU R34, [R1+0x11a8] ;  /* 0x0011a80001227983 */ /* 0x000ea80000300800 */
[----:B------:R-:W2:Y:S04]  /*1b710*/  LDL R32, [R1+0x11c4] ;  /* 0x0011c40001207983 */ /* 0x000ea80000100800 */
[----:B------:R0:W2:Y:S04]  /*1b720*/  @!P0 LDG.E.U16 R236, desc[UR60][R160.64] ;  /* 0x0000003ca0ec8981 */ /* 0x0000a8000c1e1500 */
[----:B------:R-:W2:Y:S01]  /*1b730*/  LDL.LU R47, [R1+0x1184] ;  /* 0x00118400012f7983 */ /* 0x000ea20000300800 */
[----:B------:R-:W-:Y:S01]  /*1b740*/  PRMT R235, RZ, 0x7610, R235 ;  /* 0x00007610ffeb7816 */ /* 0x000fe200000000eb */
[----:B0-----:R-:W-:-:S02]  /*1b750*/  @!P0 IMAD.MOV.U32 R160, RZ, RZ, R25 ;  /* 0x000000ffffa08224 */ /* 0x001fc400078e0019 */
[----:B------:R-:W2:Y:S01]  /*1b760*/  LDL.LU R25, [R1+0x1188] ;  /* 0x0011880001197983 */ /* 0x000ea20000300800 */
[----:B------:R-:W-:-:S03]  /*1b770*/  @!P0 IMAD.MOV.U32 R161, RZ, RZ, R29 ;  /* 0x000000ffffa18224 */ /* 0x000fc600078e001d */
[----:B------:R-:W2:Y:S04]  /*1b780*/  LDL R38, [R1+0x11a4] ;  /* 0x0011a40001267983 */ /* 0x000ea80000100800 */
[----:B------:R4:W2:Y:S04]  /*1b790*/  @!P0 LDG.E.U16 R235, desc[UR60][R160.64] ;  /* 0x0000003ca0eb8981 */ /* 0x0008a8000c1e1500 */
[----:B------:R-:W2:Y:S01]  /*1b7a0*/  LDL R36, [R1+0x1128] ;  /* 0x0011280001247983 */ /* 0x000ea20000100800 */
[----:B----4-:R-:W-:-:S03]  /*1b7b0*/  @!P0 IMAD.MOV.U32 R160, RZ, RZ, R2 ;  /* 0x000000ffffa08224 */ /* 0x010fc600078e0002 */
[----:B------:R-:W4:Y:S04]  /*1b7c0*/  LDL R2, [R1+0x1144] ;  /* 0x0011440001027983 */ /* 0x000f280000100800 */
[----:B------:R-:W4:Y:S04]  /*1b7d0*/  LDL.LU R41, [R1+0x1164] ;  /* 0x0011640001297983 */ /* 0x000f280000300800 */
[----:B------:R-:W4:Y:S01]  /*1b7e0*/  LDL.LU R29, [R1+0x1168] ;  /* 0x00116800011d7983 */ /* 0x000f220000300800 */
[----:B------:R-:W-:Y:S02]  /*1b7f0*/  PRMT R234, RZ, 0x7610, R234 ;  /* 0x00007610ffea7816 */ /* 0x000fe400000000ea */
[----:B------:R-:W-:Y:S01]  /*1b800*/  PRMT R233, RZ, 0x7610, R233 ;  /* 0x00007610ffe97816 */ /* 0x000fe200000000e9 */
[----:B------:R-:W-:-:S02]  /*1b810*/  @!P0 IMAD.MOV.U32 R161, RZ, RZ, R24 ;  /* 0x000000ffffa18224 */ /* 0x000fc400078e0018 */
[----:B------:R-:W4:Y:S04]  /*1b820*/  LDL.LU R24, [R1+0x1148] ;  /* 0x0011480001187983 */ /* 0x000f280000300800 */
[----:B------:R3:W4:Y:S01]  /*1b830*/  @!P0 LDG.E.U16 R234, desc[UR60][R160.64] ;  /* 0x0000003ca0ea8981 */ /* 0x000722000c1e1500 */
[----:B------:R-:W-:Y:S02]  /*1b840*/  PRMT R232, RZ, 0x7610, R232 ;  /* 0x00007610ffe87816 */ /* 0x000fe400000000e8 */
[----:B------:R-:W-:Y:S01]  /*1b850*/  PRMT R231, RZ, 0x7610, R231 ;  /* 0x00007610ffe77816 */ /* 0x000fe200000000e7 */
[----:B------:R-:W4:Y:S01]  /*1b860*/  LDL R39, [R1+0x1c40] ;  /* 0x001c400001277983 */ /* 0x000f220000100800 */
[----:B---3--:R-:W-:Y:S02]  /*1b870*/  @!P0 IMAD.MOV.U32 R160, RZ, RZ, R27 ;  /* 0x000000ffffa08224 */ /* 0x008fe400078e001b */
[----:B------:R-:W-:Y:S01]  /*1b880*/  @!P0 IMAD.MOV.U32 R161, RZ, RZ, R37 ;  /* 0x000000ffffa18224 */ /* 0x000fe200078e0025 */
[----:B------:R-:W3:Y:S04]  /*1b890*/  LDL R27, [R1+0x1108] ;  /* 0x00110800011b7983 */ /* 0x000ee80000100800 */
[----:B------:R-:W3:Y:S04]  /*1b8a0*/  LDL R37, [R1+0x1124] ;  /* 0x0011240001257983 */ /* 0x000ee80000100800 */
[----:B------:R2:W3:Y:S02]  /*1b8b0*/  @!P0 LDG.E.U16 R233, desc[UR60][R160.64] ;  /* 0x0000003ca0e98981 */ /* 0x0004e4000c1e1500 */
[----:B--2---:R-:W-:-:S02]  /*1b8c0*/  @!P0 IMAD.MOV.U32 R160, RZ, RZ, R31 ;  /* 0x000000ffffa08224 */ /* 0x004fc400078e001f */
[----:B------:R-:W2:Y:S01]  /*1b8d0*/  LDL R31, [R1+0x1104] ;  /* 0x00110400011f7983 */ /* 0x000ea20000100800 */
[----:B------:R-:W-:-:S03]  /*1b8e0*/  @!P0 IMAD.MOV.U32 R161, RZ, RZ, R32 ;  /* 0x000000ffffa18224 */ /* 0x000fc600078e0020 */
[----:B------:R-:W2:Y:S04]  /*1b8f0*/  LDL R32, [R1+0x10e8] ;  /* 0x0010e80001207983 */ /* 0x000ea80000100800 */
[----:B------:R0:W2:Y:S01]  /*1b900*/  @!P0 LDG.E.U16 R232, desc[UR60][R160.64] ;  /* 0x0000003ca0e88981 */ /* 0x0000a2000c1e1500 */
[----:B------:R-:W-:Y:S01]  /*1b910*/  PRMT R230, RZ, 0x7610, R230 ;  /* 0x00007610ffe67816 */ /* 0x000fe200000000e6 */
[----:B0-----:R-:W-:Y:S02]  /*1b920*/  @!P0 IMAD.MOV.U32 R160, RZ, RZ, R34 ;  /* 0x000000ffffa08224 */ /* 0x001fe400078e0022 */
[----:B------:R-:W-:Y:S01]  /*1b930*/  @!P0 IMAD.MOV.U32 R161, RZ, RZ, R38 ;  /* 0x000000ffffa18224 */ /* 0x000fe200078e0026 */
[----:B------:R-:W-:Y:S01]  /*1b940*/  PRMT R229, RZ, 0x7610, R229 ;  /* 0x00007610ffe57816 */ /* 0x000fe200000000e5 */
[----:B------:R-:W2:Y:S04]  /*1b950*/  LDL R38, [R1+0x141c] ;  /* 0x00141c0001267983 */ /* 0x000ea80000100800 */
[----:B------:R0:W2:Y:S02]  /*1b960*/  @!P0 LDG.E.U16 R231, desc[UR60][R160.64] ;  /* 0x0000003ca0e78981 */ /* 0x0000a4000c1e1500 */
[----:B0-----:R-:W-:-:S02]  /*1b970*/  @!P0 IMAD.MOV.U32 R160, RZ, RZ, R25 ;  /* 0x000000ffffa08224 */ /* 0x001fc400078e0019 */
[----:B------:R-:W-:-:S05]  /*1b980*/  @!P0 IMAD.MOV.U32 R161, RZ, RZ, R47 ;  /* 0x000000ffffa18224 */ /* 0x000fca00078e002f */
[----:B------:R4:W2:Y:S02]  /*1b990*/  @!P0 LDG.E.U16 R230, desc[UR60][R160.64] ;  /* 0x0000003ca0e68981 */ /* 0x0008a4000c1e1500 */
[----:B----4-:R-:W-:Y:S02]  /*1b9a0*/  @!P0 IMAD.MOV.U32 R161, RZ, RZ, R41 ;  /* 0x000000ffffa18224 */ /* 0x010fe400078e0029 */
[----:B------:R-:W-:-:S05]  /*1b9b0*/  @!P0 IMAD.MOV.U32 R160, RZ, RZ, R29 ;  /* 0x000000ffffa08224 */ /* 0x000fca00078e001d */
[----:B------:R0:W4:Y:S02]  /*1b9c0*/  @!P0 LDG.E.U16 R229, desc[UR60][R160.64] ;  /* 0x0000003ca0e58981 */ /* 0x000124000c1e1500 */
[----:B0-----:R-:W-:Y:S02]  /*1b9d0*/  @!P0 IMAD.MOV.U32 R161, RZ, RZ, R2 ;  /* 0x000000ffffa18224 */ /* 0x001fe400078e0002 */
[----:B------:R-:W4:Y:S01]  /*1b9e0*/  LDL R2, [R1+0x1c68] ;  /* 0x001c680001027983 */ /* 0x000f220000100800 */
[----:B------:R-:W-:Y:S01]  /*1b9f0*/  PRMT R228, RZ, 0x7610, R228 ;  /* 0x00007610ffe47816 */ /* 0x000fe200000000e4 */
[----:B------:R-:W-:Y:S01]  /*1ba00*/  @!P0 IMAD.MOV.U32 R160, RZ, RZ, R24 ;  /* 0x000000ffffa08224 */ /* 0x000fe200078e0018 */
[----:B------:R-:W-:-:S04]  /*1ba10*/  PRMT R227, RZ, 0x7610, R227 ;  /* 0x00007610ffe37816 */ /* 0x000fc800000000e3 */
[----:B------:R0:W4:Y:S02]  /*1ba20*/  @!P0 LDG.E.U16 R228, desc[UR60][R160.64] ;  /* 0x0000003ca0e48981 */ /* 0x000124000c1e1500 */
[----:B0-----:R-:W-:Y:S02]  /*1ba30*/  @!P0 IMAD.MOV.U32 R160, RZ, RZ, R36 ;  /* 0x000000ffffa08224 */ /* 0x001fe400078e0024 */
[----:B---3--:R-:W-:Y:S01]  /*1ba40*/  @!P0 IMAD.MOV.U32 R161, RZ, RZ, R37 ;  /* 0x000000ffffa18224 */ /* 0x008fe200078e0025 */
[----:B------:R-:W3:Y:S04]  /*1ba50*/  LDL R36, [R1+0x1c58] ;  /* 0x001c580001247983 */ /* 0x000ee80000100800 */
[----:B------:R-:W3:Y:S04]  /*1ba60*/  LDL R37, [R1+0x1c30] ;  /* 0x001c300001257983 */ /* 0x000ee80000100800 */
[----:B------:R0:W3:Y:S02]  /*1ba70*/  @!P0 LDG.E.U16 R227, desc[UR60][R160.64] ;  /* 0x0000003ca0e38981 */ /* 0x0000e4000c1e1500 */
[----:B0-----:R-:W-:-:S02]  /*1ba80*/  @!P0 IMAD.MOV.U32 R160, RZ, RZ, R27 ;  /* 0x000000ffffa08224 */ /* 0x001fc400078e001b */
[----:B------:R-:W3:Y:S01]  /*1ba90*/  LDL R27, [R1+0x1440] ;  /* 0x00144000011b7983 */ /* 0x000ee20000100800 */
[----:B--2---:R-:W-:-:S03]  /*1baa0*/  @!P0 IMAD.MOV.U32 R161, RZ, RZ, R31 ;  /* 0x000000ffffa18224 */ /* 0x004fc600078e001f */
[----:B------:R-:W2:Y:S01]  /*1bab0*/  LDL R31, [R1+0x143c] ;  /* 0x00143c00011f7983 */ /* 0x000ea20000100800 */
[----:B------:R-:W-:Y:S02]  /*1bac0*/  PRMT R226, RZ, 0x7610, R226 ;  /* 0x00007610ffe27816 */ /* 0x000fe400000000e2 */
[----:B------:R-:W-:-:S04]  /*1bad0*/  PRMT R225, RZ, 0x7610, R225 ;  /* 0x00007610ffe17816 */ /* 0x000fc800000000e1 */
[----:B------:R0:W2:Y:S01]  /*1bae0*/  @!P0 LDG.E.U16 R226, desc[UR60][R160.64] ;  /* 0x0000003ca0e28981 */ /* 0x0000a2000c1e1500 */
[----:B------:R-:W-:Y:S01]  /*1baf0*/  PRMT R224, RZ, 0x7610, R224 ;  /* 0x00007610ffe07816 */ /* 0x000fe200000000e0 */
[----:B0-----:R-:W-:Y:S02]  /*1bb00*/  @!P0 IMAD.MOV.U32 R160, RZ, RZ, R32 ;  /* 0x000000ffffa08224 */ /* 0x001fe400078e0020 */
[----:B------:R-:W-:Y:S01]  /*1bb10*/  @!P0 IMAD.MOV.U32 R161, RZ, RZ, R17 ;  /* 0x000000ffffa18224 */ /* 0x000fe200078e0011 */
[----:B------:R-:W2:Y:S04]  /*1bb20*/  LDL R32, [R1+0x1420] ;  /* 0x0014200001207983 */ /* 0x000ea80000100800 */
[----:B------:R0:W2:Y:S01]  /*1bb30*/  @!P0 LDG.E.U16 R225, desc[UR60][R160.64] ;  /* 0x0000003ca0e18981 */ /* 0x0000a2000c1e1500 */
[----:B------:R-:W-:-:S03]  /*1bb40*/  PRMT R223, RZ, 0x7610, R223 ;  /* 0x00007610ffdf7816 */ /* 0x000fc600000000df */
[----:B------:R-:W-:Y:S01]  /*1bb50*/  STL [R1+0x1cdc], R17 ;  /* 0x001cdc1101007387 */ /* 0x000fe20000100800 */
[----:B0-----:R-:W-:Y:S02]  /*1bb60*/  @!P0 IMAD.MOV.U32 R160, RZ, RZ, R9 ;  /* 0x000000ffffa08224 */ /* 0x001fe400078e0009 */
[----:B------:R-:W-:Y:S01]  /*1bb70*/  @!P0 IMAD.MOV.U32 R161, RZ, RZ, R14 ;  /* 0x000000ffffa18224 */ /* 0x000fe200078e000e */
[----:B------:R0:W-:Y:S04]  /*1bb80*/  STL [R1+0x1ce0], R9 ;  /* 0x001ce00901007387 */ /* 0x0001e80000100800 */
[----:B------:R1:W2:Y:S04]  /*1bb90*/  @!P0 LDG.E.U16 R224, desc[UR60][R160.64] ;  /* 0x0000003ca0e08981 */ /* 0x0002a8000c1e1500 */
[----:B0-----:R-:W2:Y:S01]  /*1bba0*/  LDL.LU R9, [R1+0x10e0] ;  /* 0x0010e00001097983 */ /* 0x001ea20000300800 */
[----:B-1----:R-:W-:-:S02]  /*1bbb0*/  @!P0 IMAD.MOV.U32 R160, RZ, RZ, R11 ;  /* 0x000000ffffa08224 */ /* 0x002fc400078e000b */
[----:B------:R-:W-:Y:S01]  /*1bbc0*/  @!P0 IMAD.MOV.U32 R161, RZ, RZ, R16 ;  /* 0x000000ffffa18224 */ /* 0x000fe200078e0010 */
[----:B------:R0:W-:Y:S04]  /*1bbd0*/  STL [R1+0x1cd0], R14 ;  /* 0x001cd00e01007387 */ /* 0x0001e80000100800 */
[----:B------:R1:W2:Y:S04]  /*1bbe0*/  @!P0 LDG.E.U16 R223, desc[UR60][R160.64] ;  /* 0x0000003ca0df8981 */ /* 0x0002a8000c1e1500 */
[----:B0-----:R-:W2:Y:S04]  /*1bbf0*/  LDL.LU R14, [R1+0x10c0] ;  /* 0x0010c000010e7983 */ /* 0x001ea80000300800 */
[----:B------:R-:W-:Y:S04]  /*1bc00*/  STL [R1+0x1ce4], R11 ;  /* 0x001ce40b01007387 */ /* 0x000fe80000100800 */
[----:B------:R0:W-:Y:S04]  /*1bc10*/  STL [R1+0x1cd8], R16 ;  /* 0x001cd81001007387 */ /* 0x0001e80000100800 */
[----:B0-----:R-:W2:Y:S01]  /*1bc20*/  LDL.LU R16, [R1+0x10f4] ;  /* 0x0010f40001107983 */ /* 0x001ea20000300800 */
[----:B------:R-:W-:Y:S01]  /*1bc30*/  PRMT R222, RZ, 0x7610, R222 ;  /* 0x00007610ffde7816 */ /* 0x000fe200000000de */
[----:B-1----:R-:W-:-:S02]  /*1bc40*/  @!P0 IMAD.MOV.U32 R161, RZ, RZ, R39 ;  /* 0x000000ffffa18224 */ /* 0x002fc400078e0027 */
[----:B------:R-:W2:Y:S01]  /*1bc50*/  LDL R11, [R1+0x13fc] ;  /* 0x0013fc00010b7983 */ /* 0x000ea20000100800 */
[----:B------:R-:W-:Y:S02]  /*1bc60*/  PRMT R221, RZ, 0x7610, R221 ;  /* 0x00007610ffdd7816 */ /* 0x000fe400000000dd */
[----:B------:R-:W-:Y:S01]  /*1bc70*/  PRMT R220, RZ, 0x7610, R220 ;  /* 0x00007610ffdc7816 */ /* 0x000fe200000000dc */
[----:B------:R-:W2:Y:S01]  /*1bc80*/  LDL R17, [R1+0x13a0] ;  /* 0x0013a00001117983 */ /* 0x000ea20000100800 */
[----:B------:R-:W-:Y:S02]  /*1bc90*/  PRMT R219, RZ, 0x7610, R219 ;  /* 0x00007610ffdb7816 */ /* 0x000fe400000000db */
[----:B------:R-:W-:Y:S01]  /*1bca0*/  PRMT R218, RZ, 0x7610, R218 ;  /* 0x00007610ffda7816 */ /* 0x000fe200000000da */
[----:B------:R-:W2:Y:S01]  /*1bcb0*/  LDL R39, [R1+0x12dc] ;  /* 0x0012dc0001277983 */ /* 0x000ea20000100800 */
[----:B----4-:R-:W-:-:S03]  /*1bcc0*/  @!P0 IMAD.MOV.U32 R160, RZ, RZ, R2 ;  /* 0x000000ffffa08224 */ /* 0x010fc600078e0002 */
[----:B------:R-:W4:Y:S04]  /*1bcd0*/  LDL R2, [R1+0x1400] ;  /* 0x0014000001027983 */ /* 0x000f280000100800 */
[----:B------:R3:W4:Y:S02]  /*1bce0*/  @!P0 LDG.E.U16 R222, desc[UR60][R160.64] ;  /* 0x0000003ca0de8981 */ /* 0x000724000c1e1500 */
[----:B---3--:R-:W-:Y:S02]  /*1bcf0*/  @!P0 IMAD.MOV.U32 R160, RZ, RZ, R36 ;  /* 0x000000ffffa08224 */ /* 0x008fe400078e0024 */
[----:B------:R-:W3:Y:S01]  /*1bd00*/  LDL R36, [R1+0x13e0] ;  /* 0x0013e00001247983 */ /* 0x000ee20000100800 */
[----:B------:R-:W-:-:S03]  /*1bd10*/  @!P0 IMAD.MOV.U32 R161, RZ, RZ, R37 ;  /* 0x000000ffffa18224 */ /* 0x000fc600078e0025 */
[----:B------:R-:W3:Y:S04]  /*1bd20*/  LDL R37, [R1+0x13dc] ;  /* 0x0013dc0001257983 */ /* 0x000ee80000100800 */
[----:B------:R0:W3:Y:S02]  /*1bd30*/  @!P0 LDG.E.U16 R221, desc[UR60][R160.64] ;  /* 0x0000003ca0dd8981 */ /* 0x0000e4000c1e1500 */
[----:B0-----:R-:W-:Y:S02]  /*1bd40*/  @!P0 IMAD.MOV.U32 R160, RZ, RZ, R27 ;  /* 0x000000ffffa08224 */ /* 0x001fe400078e001b */
[----:B------:R-:W3:Y:S01]  /*1bd50*/  LDL R27, [R1+0x13c0] ;  /* 0x0013c000011b7983 */ /* 0x000ee20000100800 */
[----:B--2---:R-:W-:-:S03]  /*1bd60*/  @!P0 IMAD.MOV.U32 R161, RZ, RZ, R31 ;  /* 0x000000ffffa18224 */ /* 0x004fc600078e001f */
[----:B------:R-:W2:Y:S04]  /*1bd70*/  LDL R31, [R1+0x13bc] ;  /* 0x0013bc00011f7983 */ /* 0x000ea80000100800 */
[----:B------:R0:W2:Y:S02]  /*1bd80*/  @!P0 LDG.E.U16 R220, desc[UR60][R160.64] ;  /* 0x0000003ca0dc8981 */ /* 0x0000a4000c1e1500 */
[----:B0-----:R-:W-:Y:S01]  /*1bd90*/  @!P0 IMAD.MOV.U32 R161, RZ, RZ, R38 ;  /* 0x000000ffffa18224 */ /* 0x001fe200078e0026 */
[----:B------:R-:W-:Y:S01]  /*1bda0*/  PRMT R217, RZ, 0x7610, R217 ;  /* 0x00007610ffd97816 */ /* 0x000fe200000000d9 */
[----:B------:R-:W2:Y:S01]  /*1bdb0*/  LDL R38, [R1+0x12e0] ;  /* 0x0012e00001267983 */ /* 0x000ea20000100800 */
[----:B------:R-:W-:-:S03]  /*1bdc0*/  @!P0 IMAD.MOV.U32 R160, RZ, RZ, R32 ;  /* 0x000000ffffa08224 */ /* 0x000fc600078e0020 */
[----:B------:R-:W2:Y:S04]  /*1bdd0*/  LDL R32, [R1+0x139c] ;  /* 0x00139c0001207983 */ /* 0x000ea80000100800 */
[----:B------:R4:W2:Y:S02]  /*1bde0*/  @!P0 LDG.E.U16 R219, desc[UR60][R160.64] ;  /* 0x0000003ca0db8981 */ /* 0x0008a4000c1e1500 */
[----:B----4-:R-:W-:Y:S02]  /*1bdf0*/  @!P0 IMAD.MOV.U32 R160, RZ, RZ, R2 ;  /* 0x000000ffffa08224 */ /* 0x010fe400078e0002 */
[----:B------:R-:W4:Y:S01]  /*1be00*/  LDL R2, [R1+0x1380] ;  /* 0x0013800001027983 */ /* 0x000f220000100800 */
[----:B------:R-:W-:-:S03]  /*1be10*/  @!P0 IMAD.MOV.U32 R161, RZ, RZ, R11 ;  /* 0x000000ffffa18224 */ /* 0x000fc600078e000b */
        /* <DEDUP_REMOVED lines=10> */
[----:B------:R-:W2:Y:S01]  /*1bec0*/  LDL R31, [R1+0x133c] ;  /* 0x00133c00011f7983 */ /* 0x000ea20000100800 */
[----:B------:R-:W-:-:S06]  /*1bed0*/  PRMT R216, RZ, 0x7610, R216 ;  /* 0x00007610ffd87816 */ /* 0x000fcc00000000d8 */
        /* <DEDUP_REMOVED lines=11> */
[----:B------:R-:W4:Y:S01]  /*1bf90*/  LDL R11, [R1+0x12fc] ;  /* 0x0012fc00010b7983 */ /* 0x000f220000100800 */
[----:B------:R-:W-:-:S03]  /*1bfa0*/  PRMT R213, RZ, 0x7610, R213 ;  /* 0x00007610ffd57816 */ /* 0x000fc600000000d5 */
[----:B------:R3:W4:Y:S02]  /*1bfb0*/  @!P0 LDG.E.U16 R214, desc[UR60][R160.64] ;  /* 0x0000003ca0d68981 */ /* 0x000724000c1e1500 */
[----:B---3--:R-:W-:Y:S01]  /*1bfc0*/  @!P0 IMAD.MOV.U32 R160, RZ, RZ, R36 ;  /* 0x000000ffffa08224 */ /* 0x008fe200078e0024 */
[----:B------:R-:W-:Y:S01]  /*1bfd0*/  PRMT R212, RZ, 0x7610, R212 ;  /* 0x00007610ffd47816 */ /* 0x000fe200000000d4 */
[----:B------:R-:W3:Y:S01]  /*1bfe0*/  LDL R36, [R1+0x129c] ;  /* 0x00129c0001247983 */ /* 0x000ee20000100800 */
[----:B------:R-:W-:Y:S01]  /*1bff0*/  @!P0 IMAD.MOV.U32 R161, RZ, RZ, R37 ;  /* 0x000000ffffa18224 */ /* 0x000fe200078e0025 */
[----:B------:R-:W-:Y:S02]  /*1c000*/  PRMT R211, RZ, 0x7610, R211 ;  /* 0x00007610ffd37816 */ /* 0x000fe400000000d3 */
[----:B------:R-:W3:Y:S04]  /*1c010*/  LDL R37, [R1+0x127c] ;  /* 0x00127c0001257983 */ /* 0x000ee80000100800 */
[----:B------:R0:W3:Y:S02]  /*1c020*/  @!P0 LDG.E.U16 R213, desc[UR60][R160.64] ;  /* 0x0000003ca0d58981 */ /* 0x0000e4000c1e1500 */
[----:B0-----:R-:W-:-:S02]  /*1c030*/  @!P0 IMAD.MOV.U32 R160, RZ, RZ, R27 ;  /* 0x000000ffffa08224 */ /* 0x001fc400078e001b */
[----:B------:R-:W3:Y:S01]  /*1c040*/  LDL R27, [R1+0x12c0] ;  /* 0x0012c000011b7983 */ /* 0x000ee20000100800 */
[----:B--2---:R-:W-:-:S03]  /*1c050*/  @!P0 IMAD.MOV.U32 R161, RZ, RZ, R31 ;  /* 0x000000ffffa18224 */ /* 0x004fc600078e001f */
        /* <DEDUP_REMOVED lines=13> */
[----:B------:R0:W4:Y:S02]  /*1c130*/  @!P0 LDG.E.U16 R210, desc[UR60][R160.64] ;  /* 0x0000003ca0d28981 */ /* 0x000124000c1e1500 */
[----:B0-----:R-:W-:-:S02]  /*1c140*/  @!P0 IMAD.MOV.U32 R160, RZ, RZ, R38 ;  /* 0x000000ffffa08224 */ /* 0x001fc400078e0026 */
[----:B------:R-:W-:-:S05]  /*1c150*/  @!P0 IMAD.MOV.U32 R161, RZ, RZ, R39 ;  /* 0x000000ffffa18224 */ /* 0x000fca00078e0027 */
[----:B------:R3:W4:Y:S02]  /*1c160*/  @!P0 LDG.E.U16 R209, desc[UR60][R160.64] ;  /* 0x0000003ca0d18981 */ /* 0x000724000c1e1500 */
[----:B---3--:R-:W-:Y:S02]  /*1c170*/  @!P0 IMAD.MOV.U32 R160, RZ, RZ, R27 ;  /* 0x000000ffffa08224 */ /* 0x008fe400078e001b */
        /* <DEDUP_REMOVED lines=10> */
[----:B------:R0:W2:Y:S04]  /*1c220*/  @!P0 LDG.E.U16 R207, desc[UR60][R160.64] ;  /* 0x0000003ca0cf8981 */ /* 0x0000a8000c1e1500 */
[----:B------:R-:W2:Y:S01]  /*1c230*/  LDL R36, [R1+0x121c] ;  /* 0x00121c0001247983 */ /* 0x000ea20000100800 */
[----:B0-----:R-:W-:-:S02]  /*1c240*/  @!P0 IMAD.MOV.U32 R160, RZ, RZ, R32 ;  /* 0x000000ffffa08224 */ /* 0x001fc400078e0020 */
[----:B------:R-:W-:-:S05]  /*1c250*/  @!P0 IMAD.MOV.U32 R161, RZ, RZ, R37 ;  /* 0x000000ffffa18224 */ /* 0x000fca00078e0025 */
[----:B------:R4:W2:Y:S02]  /*1c260*/  @!P0 LDG.E.U16 R206, desc[UR60][R160.64] ;  /* 0x0000003ca0ce8981 */ /* 0x0008a4000c1e1500 */
[----:B----4-:R-:W-:Y:S02]  /*1c270*/  @!P0 IMAD.MOV.U32 R160, RZ, RZ, R2 ;  /* 0x000000ffffa08224 */ /* 0x010fe400078e0002 */
[----:B------:R-:W4:Y:S01]  /*1c280*/  LDL R2, [R1+0x1200] ;  /* 0x0012000001027983 */ /* 0x000f220000100800 */
[----:B------:R-:W-:Y:S01]  /*1c290*/  PRMT R205, RZ, 0x7610, R205 ;  /* 0x00007610ffcd7816 */ /* 0x000fe200000000cd */
[----:B------:R-:W-:Y:S02]  /*1c2a0*/  @!P0 IMAD.MOV.U32 R161, RZ, RZ, R11 ;  /* 0x000000ffffa18224 */ /* 0x000fe400078e000b */
[----:B------:R-:W4:Y:S04]  /*1c2b0*/  LDL R11, [R1+0x11fc] ;  /* 0x0011fc00010b7983 */ /* 0x000f280000100800 */
[----:B------:R-:W4:Y:S04]  /*1c2c0*/  LDL.LU R44, [R1+0x11e0] ;  /* 0x0011e000012c7983 */ /* 0x000f280000300800 */
[----:B------:R3:W4:Y:S04]  /*1c2d0*/  @!P0 LDG.E.U16 R205, desc[UR60][R160.64] ;  /* 0x0000003ca0cd8981 */ /* 0x000728000c1e1500 */
[----:B------:R-:W4:Y:S01]  /*1c2e0*/  LDL.LU R32, [R1+0x11c0] ;  /* 0x0011c00001207983 */ /* 0x000f220000300800 */
[----:B---3--:R-:W-:-:S02]  /*1c2f0*/  @!P0 IMAD.MOV.U32 R160, RZ, RZ, R27 ;  /* 0x000000ffffa08224 */ /* 0x008fc400078e001b */
[----:B--2---:R-:W-:Y:S02]  /*1c300*/  @!P0 IMAD.MOV.U32 R161, RZ, RZ, R31 ;  /* 0x000000ffffa18224 */ /* 0x004fe400078e001f */
[----:B------:R-:W2:Y:S04]  /*1c310*/  LDL.LU R31, [R1+0x11a0] ;  /* 0x0011a000011f7983 */ /* 0x000ea80000300800 */
[----:B------:R-:W3:Y:S04]  /*1c320*/  LDL.LU R27, [R1+0x117c] ;  /* 0x00117c00011b7983 */ /* 0x000ee80000300800 */
[----:B------:R-:W2:Y:S04]  /*1c330*/  LDL R142, [R1+0x11dc] ;  /* 0x0011dc00018e7983 */ /* 0x000ea80000100800 */
[----:B------:R-:W3:Y:S04]  /*1c340*/  LDL R141, [R1+0x11bc] ;  /* 0x0011bc00018d7983 */ /* 0x000ee80000100800 */
[----:B------:R-:W3:Y:S04]  /*1c350*/  LDL R140, [R1+0x119c] ;  /* 0x00119c00018c7983 */ /* 0x000ee80000100800 */
[----:B------:R-:W3:Y:S04]  /*1c360*/  LDL.LU R46, [R1+0x1160] ;  /* 0x00116000012e7983 */ /* 0x000ee80000300800 */
[----:B------:R-:W3:Y:S04]  /*1c370*/  LDL.LU R37, [R1+0x115c] ;  /* 0x00115c0001257983 */ /* 0x000ee80000300800 */
[----:B------:R-:W3:Y:S01]  /*1c380*/  LDL R139, [R1+0x1180] ;  /* 0x00118000018b7983 */ /* 0x000ee20000100800 */
[----:B------:R-:W-:-:S03]  /*1c390*/  PRMT R204, RZ, 0x7610, R204 ;  /* 0x00007610ffcc7816 */ /* 0x000fc600000000cc */
[----:B------:R-:W3:Y:S04]  /*1c3a0*/  LDL R39, [R1+0x113c] ;  /* 0x00113c0001277983 */ /* 0x000ee80000100800 */
[----:B------:R-:W3:Y:S01]  /*1c3b0*/  LDL R38, [R1+0x1140] ;  /* 0x0011400001267983 */ /* 0x000ee20000100800 */
[----:B------:R-:W-:-:S03]  /*1c3c0*/  PRMT R203, RZ, 0x7610, R203 ;  /* 0x00007610ffcb7816 */ /* 0x000fc600000000cb */
[----:B------:R0:W3:Y:S01]  /*1c3d0*/  @!P0 LDG.E.U16 R204, desc[UR60][R160.64] ;  /* 0x0000003ca0cc8981 */ /* 0x0000e2000c1e1500 */
[----:B------:R-:W-:Y:S02]  /*1c3e0*/  PRMT R202, RZ, 0x7610, R202 ;  /* 0x00007610ffca7816 */ /* 0x000fe400000000ca */
[----:B------:R-:W-:Y:S01]  /*1c3f0*/  PRMT R201, RZ, 0x7610, R201 ;  /* 0x00007610ffc97816 */ /* 0x000fe200000000c9 */
[----:B------:R-:W3:Y:S01]  /*1c400*/  LDL R145, [R1+0x109c] ;  /* 0x00109c0001917983 */ /* 0x000ee20000100800 */
[----:B------:R-:W-:Y:S02]  /*1c410*/  PRMT R200, RZ, 0x7610, R200 ;  /* 0x00007610ffc87816 */ /* 0x000fe400000000c8 */
[----:B------:R-:W-:Y:S01]  /*1c420*/  PRMT R199, RZ, 0x7610, R199 ;  /* 0x00007610ffc77816 */ /* 0x000fe200000000c7 */
[----:B------:R-:W3:Y:S01]  /*1c430*/  LDL R144, [R1+0x1c3c] ;  /* 0x001c3c0001907983 */ /* 0x000ee20000100800 */
[----:B0-----:R-:W-:Y:S02]  /*1c440*/  @!P0 IMAD.MOV.U32 R160, RZ, RZ, R17 ;  /* 0x000000ffffa08224 */ /* 0x001fe400078e0011 */
[----:B------:R-:W-:Y:S01]  /*1c450*/  @!P0 IMAD.MOV.U32 R161, RZ, RZ, R36 ;  /* 0x000000ffffa18224 */ /* 0x000fe200078e0024 */
[----:B------:R-:W3:Y:S04]  /*1c460*/  LDL R17, [R1+0x1120] ;  /* 0x0011200001117983 */ /* 0x000ee80000100800 */
[----:B------:R-:W3:Y:S04]  /*1c470*/  LDL R36, [R1+0x111c] ;  /* 0x00111c0001247983 */ /* 0x000ee80000100800 */
[----:B------:R4:W3:Y:S01]  /*1c480*/  @!P0 LDG.E.U16 R203, desc[UR60][R160.64] ;  /* 0x0000003ca0cb8981 */ /* 0x0008e2000c1e1500 */
[----:B------:R-:W-:-:S02]  /*1c490*/  PRMT R198, RZ, 0x7610, R198 ;  /* 0x00007610ffc67816 */ /* 0x000fc400000000c6 */
[----:B------:R-:W-:Y:S01]  /*1c4a0*/  PRMT R197, RZ, 0x7610, R197 ;  /* 0x00007610ffc57816 */ /* 0x000fe200000000c5 */
[----:B------:R-:W3:Y:S01]  /*1c4b0*/  LDL R143, [R1+0x1448] ;  /* 0x00144800018f7983 */ /* 0x000ee20000100800 */
[----:B----4-:R-:W-:-:S03]  /*1c4c0*/  @!P0 IMAD.MOV.U32 R160, RZ, RZ, R2 ;  /* 0x000000ffffa08224 */ /* 0x010fc600078e0002 */
[----:B------:R-:W4:Y:S01]  /*1c4d0*/  LDL R2, [R1+0x1100] ;  /* 0x0011000001027983 */ /* 0x000f220000100800 */
[----:B------:R-:W-:Y:S01]  /*1c4e0*/  @!P0 IMAD.MOV.U32 R161, RZ, RZ, R11 ;  /* 0x000000ffffa18224 */ /* 0x000fe200078e000b */
[----:B------:R-:W-:Y:S02]  /*1c4f0*/  PRMT R196, RZ, 0x7610, R196 ;  /* 0x00007610ffc47816 */ /* 0x000fe400000000c4 */
[----:B------:R-:W4:Y:S04]  /*1c500*/  LDL R11, [R1+0x10fc] ;  /* 0x0010fc00010b7983 */ /* 0x000f280000100800 */
[----:B------:R0:W4:Y:S02]  /*1c510*/  @!P0 LDG.E.U16 R202, desc[UR60][R160.64] ;  /* 0x0000003ca0ca8981 */ /* 0x000124000c1e1500 */
[----:B0-----:R-:W-:Y:S01]  /*1c520*/  @!P0 IMAD.MOV.U32 R160, RZ, RZ, R44 ;  /* 0x000000ffffa08224 */ /* 0x001fe200078e002c */
[----:B------:R-:W-:Y:S01]  /*1c530*/  PRMT R195, RZ, 0x7610, R195 ;  /* 0x00007610ffc37816 */ /* 0x000fe200000000c3 */
[----:B--2---:R-:W-:-:S02]  /*1c540*/  @!P0 IMAD.MOV.U32 R161, RZ, RZ, R142 ;  /* 0x000000ffffa18224 */ /* 0x004fc400078e008e */
[----:B------:R-:W2:Y:S04]  /*1c550*/  LDL R142, [R1+0x1c54] ;  /* 0x001c5400018e7983 */ /* 0x000ea80000100800 */
[----:B------:R0:W2:Y:S02]  /*1c560*/  @!P0 LDG.E.U16 R201, desc[UR60][R160.64] ;  /* 0x0000003ca0c98981 */ /* 0x0000a4000c1e1500 */
[----:B0-----:R-:W-:Y:S02]  /*1c570*/  @!P0 IMAD.MOV.U32 R160, RZ, RZ, R32 ;  /* 0x000000ffffa08224 */ /* 0x001fe400078e0020 */
[----:B---3--:R-:W-:Y:S02]  /*1c580*/  @!P0 IMAD.MOV.U32 R161, RZ, RZ, R141 ;  /* 0x000000ffffa18224 */ /* 0x008fe400078e008d */
[----:B------:R-:W3:Y:S04]  /*1c590*/  LDL R141, [R1+0x1434] ;  /* 0x00143400018d7983 */ /* 0x000ee80000100800 */
[----:B------:R0:W3:Y:S02]  /*1c5a0*/  @!P0 LDG.E.U16 R200, desc[UR60][R160.64] ;  /* 0x0000003ca0c88981 */ /* 0x0000e4000c1e1500 */
[----:B0-----:R-:W-:-:S02]  /*1c5b0*/  @!P0 IMAD.MOV.U32 R160, RZ, RZ, R31 ;  /* 0x000000ffffa08224 */ /* 0x001fc400078e001f */
[----:B------:R-:W-:Y:S02]  /*1c5c0*/  @!P0 IMAD.MOV.U32 R161, RZ, RZ, R140 ;  /* 0x000000ffffa18224 */ /* 0x000fe400078e008c */
[----:B------:R-:W3:Y:S04]  /*1c5d0*/  LDL R140, [R1+0x1438] ;  /* 0x00143800018c7983 */ /* 0x000ee80000100800 */
[----:B------:R0:W3:Y:S02]  /*1c5e0*/  @!P0 LDG.E.U16 R199, desc[UR60][R160.64] ;  /* 0x0000003ca0c78981 */ /* 0x0000e4000c1e1500 */
[----:B0-----:R-:W-:Y:S02]  /*1c5f0*/  @!P0 IMAD.MOV.U32 R160, RZ, RZ, R139 ;  /* 0x000000ffffa08224 */ /* 0x001fe400078e008b */
[----:B------:R-:W-:Y:S01]  /*1c600*/  @!P0 IMAD.MOV.U32 R161, RZ, RZ, R27 ;  /* 0x000000ffffa18224 */ /* 0x000fe200078e001b */
[----:B------:R-:W3:Y:S04]  /*1c610*/  LDL R139, [R1+0x1414] ;  /* 0x00141400018b7983 */ /* 0x000ee80000100800 */
[----:B------:R0:W3:Y:S02]  /*1c620*/  @!P0 LDG.E.U16 R198, desc[UR60][R160.64] ;  /* 0x0000003ca0c68981 */ /* 0x0000e4000c1e1500 */
[----:B0-----:R-:W-:-:S02]  /*1c630*/  @!P0 IMAD.MOV.U32 R160, RZ, RZ, R46 ;  /* 0x000000ffffa08224 */ /* 0x001fc400078e002e */
[----:B------:R-:W-:-:S05]  /*1c640*/  @!P0 IMAD.MOV.U32 R161, RZ, RZ, R37 ;  /* 0x000000ffffa18224 */ /* 0x000fca00078e0025 */
[----:B------:R0:W3:Y:S02]  /*1c650*/  @!P0 LDG.E.U16 R197, desc[UR60][R160.64] ;  /* 0x0000003ca0c58981 */ /* 0x0000e4000c1e1500 */
[----:B0-----:R-:W-:Y:S02]  /*1c660*/  @!P0 IMAD.MOV.U32 R160, RZ, RZ, R38 ;  /* 0x000000ffffa08224 */ /* 0x001fe400078e0026 */
[----:B------:R-:W-:Y:S01]  /*1c670*/  @!P0 IMAD.MOV.U32 R161, RZ, RZ, R39 ;  /* 0x000000ffffa18224 */ /* 0x000fe200078e0027 */
[----:B------:R-:W3:Y:S04]  /*1c680*/  LDL R38, [R1+0x13f8] ;  /* 0x0013f80001267983 */ /* 0x000ee80000100800 */
[----:B------:R0:W3:Y:S04]  /*1c690*/  @!P0 LDG.E.U16 R196, desc[UR60][R160.64] ;  /* 0x0000003ca0c48981 */ /* 0x0000e8000c1e1500 */
[----:B------:R-:W3:Y:S01]  /*1c6a0*/  LDL R39, [R1+0x13f4] ;  /* 0x0013f40001277983 */ /* 0x000ee20000100800 */
[----:B0-----:R-:W-:-:S02]  /*1c6b0*/  @!P0 IMAD.MOV.U32 R160, RZ, RZ, R17 ;  /* 0x000000ffffa08224 */ /* 0x001fc400078e0011 */
[----:B------:R-:W-:Y:S02]  /*1c6c0*/  @!P0 IMAD.MOV.U32 R161, RZ, RZ, R36 ;  /* 0x000000ffffa18224 */ /* 0x000fe400078e0024 */
[----:B------:R-:W3:Y:S04]  /*1c6d0*/  LDL R36, [R1+0x1418] ;  /* 0x0014180001247983 */ /* 0x000ee80000100800 */
[----:B------:R4:W3:Y:S02]  /*1c6e0*/  @!P0 LDG.E.U16 R195, desc[UR60][R160.64] ;  /* 0x0000003ca0c38981 */ /* 0x0008e4000c1e1500 */
[----:B----4-:R-:W-:Y:S02]  /*1c6f0*/  @!P0 IMAD.MOV.U32 R160, RZ, RZ, R2 ;  /* 0x000000ffffa08224 */ /* 0x010fe400078e0002 */
[----:B------:R-:W4:Y:S01]  /*1c700*/  LDL.LU R2, [R1+0x1c64] ;  /* 0x001c640001027983 */ /* 0x000f220000300800 */
[----:B------:R-:W-:Y:S01]  /*1c710*/  PRMT R194, RZ, 0x7610, R194 ;  /* 0x00007610ffc27816 */ /* 0x000fe200000000c2 */
[----:B------:R-:W-:-:S02]  /*1c720*/  @!P0 IMAD.MOV.U32 R161, RZ, RZ, R11 ;  /* 0x000000ffffa18224 */ /* 0x000fc400078e000b */
[----:B------:R-:W3:Y:S04]  /*1c730*/  LDL.LU R11, [R1+0x1174] ;  /* 0x00117400010b7983 */ /* 0x000ee80000300800 */
[----:B------:R-:W3:Y:S04]  /*1c740*/  LDL.LU R17, [R1+0x10d8] ;  /* 0x0010d80001117983 */ /* 0x000ee80000300800 */
[----:B------:R0:W3:Y:S04]  /*1c750*/  @!P0 LDG.E.U16 R194, desc[UR60][R160.64] ;  /* 0x0000003ca0c28981 */ /* 0x0000e8000c1e1500 */
[----:B------:R1:W-:Y:S01]  /*1c760*/  STL [R1+0x1cec], R9 ;  /* 0x001cec0901007387 */ /* 0x0003e20000100800 */
[----:B0-----:R-:W-:-:S03]  /*1c770*/  @!P0 IMAD.MOV.U32 R160, RZ, RZ, R9 ;  /* 0x000000ffffa08224 */ /* 0x001fc600078e0009 */
[----:B-1----:R-:W3:Y:S04]  /*1c780*/  LDL.LU R9, [R1+0x10f8] ;  /* 0x0010f80001097983 */ /* 0x002ee80000300800 */
[----:B------:R0:W-:Y:S01]  /*1c790*/  STL [R1+0x1ce8], R22 ;  /* 0x001ce81601007387 */ /* 0x0001e20000100800 */
[----:B------:R-:W-:-:S03]  /*1c7a0*/  @!P0 IMAD.MOV.U32 R161, RZ, RZ, R22 ;  /* 0x000000ffffa18224 */ /* 0x000fc600078e0016 */
[----:B------:R-:W-:Y:S04]  /*1c7b0*/  STL [R1+0x1cf4], R14 ;  /* 0x001cf40e01007387 */ /* 0x000fe80000100800 */
[----:B------:R1:W-:Y:S04]  /*1c7c0*/  STL [R1+0x1cf0], R21 ;  /* 0x001cf01501007387 */ /* 0x0003e80000100800 */
[----:B------:R-:W-:Y:S01]  /*1c7d0*/  STL [R1+0x1cf8], R13 ;  /* 0x001cf80d01007387 */ /* 0x000fe20000100800 */
[----:B------:R-:W-:Y:S02]  /*1c7e0*/  PRMT R193, RZ, 0x7610, R193 ;  /* 0x00007610ffc17816 */ /* 0x000fe400000000c1 */
[----:B------:R-:W-:-:S04]  /*1c7f0*/  PRMT R192, RZ, 0x7610, R192 ;  /* 0x00007610ffc07816 */ /* 0x000fc800000000c0 */
[----:B------:R0:W3:Y:S01]  /*1c800*/  @!P0 LDG.E.U16 R193, desc[UR60][R160.64] ;  /* 0x0000003ca0c18981 */ /* 0x0000e2000c1e1500 */
[----:B------:R-:W-:Y:S01]  /*1c810*/  PRMT R191, RZ, 0x7610, R191 ;  /* 0x00007610ffbf7816 */ /* 0x000fe200000000bf */
[----:B0-----:R-:W-:Y:S02]  /*1c820*/  @!P0 IMAD.MOV.U32 R160, RZ, RZ, R14 ;  /* 0x000000ffffa08224 */ /* 0x001fe400078e000e */
[----:B------:R-:W-:-:S05]  /*1c830*/  @!P0 IMAD.MOV.U32 R161, RZ, RZ, R21 ;  /* 0x000000ffffa18224 */ /* 0x000fca00078e0015 */
[----:B------:R0:W3:Y:S02]  /*1c840*/  @!P0 LDG.E.U16 R192, desc[UR60][R160.64] ;  /* 0x0000003ca0c08981 */ /* 0x0000e4000c1e1500 */
[----:B0-----:R-:W-:Y:S02]  /*1c850*/  @!P0 IMAD.MOV.U32 R160, RZ, RZ, R13 ;  /* 0x000000ffffa08224 */ /* 0x001fe400078e000d */
[----:B------:R-:W-:-:S05]  /*1c860*/  @!P0 IMAD.MOV.U32 R161, RZ, RZ, R145 ;  /* 0x000000ffffa18224 */ /* 0x000fca00078e0091 */
[----:B------:R0:W3:Y:S04]  /*1c870*/  @!P0 LDG.E.U16 R191, desc[UR60][R160.64] ;  /* 0x0000003ca0bf8981 */ /* 0x0000e8000c1e1500 */
[----:B----4-:R4:W-:Y:S04]  /*1c880*/  STL [R1+0x1d60], R2 ;  /* 0x001d600201007387 */ /* 0x0109e80000100800 */
[----:B------:R-:W3:Y:S04]  /*1c890*/  LDL R22, [R1+0x13d4] ;  /* 0x0013d40001167983 */ /* 0x000ee80000100800 */
[----:B-1----:R-:W3:Y:S01]  /*1c8a0*/  LDL R21, [R1+0x13d8] ;  /* 0x0013d80001157983 */ /* 0x002ee20000100800 */
[----:B0-----:R-:W-:-:S03]  /*1c8b0*/  @!P0 IMAD.MOV.U32 R160, RZ, RZ, R2 ;  /* 0x000000ffffa08224 */ /* 0x001fc600078e0002 */
[----:B----4-:R-:W4:Y:S01]  /*1c8c0*/  LDL R2, [R1+0x13b8] ;  /* 0x0013b80001027983 */ /* 0x010f220000100800 */
[----:B------:R-:W-:Y:S01]  /*1c8d0*/  PRMT R190, RZ, 0x7610, R190 ;  /* 0x00007610ffbe7816 */ /* 0x000fe200000000be */
[----:B------:R-:W-:Y:S01]  /*1c8e0*/  @!P0 IMAD.MOV.U32 R161, RZ, RZ, R144 ;  /* 0x000000ffffa18224 */ /* 0x000fe200078e0090 */
[----:B------:R-:W-:Y:S01]  /*1c8f0*/  PRMT R189, RZ, 0x7610, R189 ;  /* 0x00007610ffbd7816 */ /* 0x000fe200000000bd */
[----:B------:R-:W4:Y:S04]  /*1c900*/  LDL R13, [R1+0x13b4] ;  /* 0x0013b400010d7983 */ /* 0x000f280000100800 */
[----:B------:R2:W4:Y:S01]  /*1c910*/  @!P0 LDG.E.U16 R190, desc[UR60][R160.64] ;  /* 0x0000003ca0be8981 */ /* 0x000522000c1e1500 */
[----:B------:R-:W-:Y:S02]  /*1c920*/  PRMT R188, RZ, 0x7610, R188 ;  /* 0x00007610ffbc7816 */ /* 0x000fe400000000bc */
[----:B------:R-:W-:Y:S01]  /*1c930*/  PRMT R187, RZ, 0x7610, R187 ;  /* 0x00007610ffbb7816 */ /* 0x000fe200000000bb */
[----:B------:R-:W4:Y:S01]  /*1c940*/  LDL R14, [R1+0x1398] ;  /* 0x00139800010e7983 */ /* 0x000f220000100800 */
[----:B--2---:R-:W-:-:S02]  /*1c950*/  @!P0 IMAD.MOV.U32 R160, RZ, RZ, R142 ;  /* 0x000000ffffa08224 */ /* 0x004fc400078e008e */
[----:B------:R-:W-:-:S05]  /*1c960*/  @!P0 IMAD.MOV.U32 R161, RZ, RZ, R143 ;  /* 0x000000ffffa18224 */ /* 0x000fca00078e008f */
[----:B------:R3:W2:Y:S02]  /*1c970*/  @!P0 LDG.E.U16 R189, desc[UR60][R160.64] ;  /* 0x0000003ca0bd8981 */ /* 0x0006a4000c1e1500 */
[----:B---3--:R-:W-:Y:S02]  /*1c980*/  @!P0 IMAD.MOV.U32 R160, RZ, RZ, R140 ;  /* 0x000000ffffa08224 */ /* 0x008fe400078e008c */
[----:B------:R-:W-:-:S05]  /*1c990*/  @!P0 IMAD.MOV.U32 R161, RZ, RZ, R141 ;  /* 0x000000ffffa18224 */ /* 0x000fca00078e008d */
[----:B------:R0:W3:Y:S01]  /*1c9a0*/  @!P0 LDG.E.U16 R188, desc[UR60][R160.64] ;  /* 0x0000003ca0bc8981 */ /* 0x0000e2000c1e1500 */
[----:B------:R-:W-:Y:S01]  /*1c9b0*/  PRMT R186, RZ, 0x7610, R186 ;  /* 0x00007610ffba7816 */ /* 0x000fe200000000ba */
[----:B0-----:R-:W-:Y:S02]  /*1c9c0*/  @!P0 IMAD.MOV.U32 R160, RZ, RZ, R36 ;  /* 0x000000ffffa08224 */ /* 0x001fe400078e0024 */
[----:B------:R-:W-:Y:S01]  /*1c9d0*/  @!P0 IMAD.MOV.U32 R161, RZ, RZ, R139 ;  /* 0x000000ffffa18224 */ /* 0x000fe200078e008b */
[----:B------:R-:W2:Y:S04]  /*1c9e0*/  LDL R36, [R1+0x1394] ;  /* 0x0013940001247983 */ /* 0x000ea80000100800 */
[----:B------:R0:W3:Y:S01]  /*1c9f0*/  @!P0 LDG.E.U16 R187, desc[UR60][R160.64] ;  /* 0x0000003ca0bb8981 */ /* 0x0000e2000c1e1500 */
[----:B------:R-:W-:-:S02]  /*1ca00*/  PRMT R185, RZ, 0x7610, R185 ;  /* 0x00007610ffb97816 */ /* 0x000fc400000000b9 */
[----:B------:R-:W-:Y:S01]  /*1ca10*/  PRMT R184, RZ, 0x7610, R184 ;  /* 0x00007610ffb87816 */ /* 0x000fe200000000b8 */
[----:B------:R-:W3:Y:S01]  /*1ca20*/  LDL R139, [R1+0x1214] ;  /* 0x00121400018b7983 */ /* 0x000ee20000100800 */
[----:B0-----:R-:W-:Y:S02]  /*1ca30*/  @!P0 IMAD.MOV.U32 R160, RZ, RZ, R38 ;  /* 0x000000ffffa08224 */ /* 0x001fe400078e0026 */
[----:B------:R-:W-:Y:S01]  /*1ca40*/  @!P0 IMAD.MOV.U32 R161, RZ, RZ, R39 ;  /* 0x000000ffffa18224 */ /* 0x000fe200078e0027 */
[----:B------:R-:W3:Y:S04]  /*1ca50*/  LDL R38, [R1+0x1378] ;  /* 0x0013780001267983 */ /* 0x000ee80000100800 */
[----:B------:R-:W3:Y:S04]  /*1ca60*/  LDL R39, [R1+0x1374] ;  /* 0x0013740001277983 */ /* 0x000ee80000100800 */
[----:B------:R0:W3:Y:S02]  /*1ca70*/  @!P0 LDG.E.U16 R186, desc[UR60][R160.64] ;  /* 0x0000003ca0ba8981 */ /* 0x0000e4000c1e1500 */
[----:B0-----:R-:W-:-:S02]  /*1ca80*/  @!P0 IMAD.MOV.U32 R161, RZ, RZ, R22 ;  /* 0x000000ffffa18224 */ /* 0x001fc400078e0016 */
[----:B------:R-:W3:Y:S01]  /*1ca90*/  LDL R22, [R1+0x1354] ;  /* 0x0013540001167983 */ /* 0x000ee20000100800 */
[----:B------:R-:W-:-:S03]  /*1caa0*/  @!P0 IMAD.MOV.U32 R160, RZ, RZ, R21 ;  /* 0x000000ffffa08224 */ /* 0x000fc600078e0015 */
[----:B------:R-:W3:Y:S04]  /*1cab0*/  LDL R21, [R1+0x1358] ;  /* 0x0013580001157983 */ /* 0x000ee80000100800 */
[----:B------:R4:W3:Y:S02]  /*1cac0*/  @!P0 LDG.E.U16 R185, desc[UR60][R160.64] ;  /* 0x0000003ca0b98981 */ /* 0x0008e4000c1e1500 */
[----:B----4-:R-:W-:Y:S02]  /*1cad0*/  @!P0 IMAD.MOV.U32 R160, RZ, RZ, R2 ;  /* 0x000000ffffa08224 */ /* 0x010fe400078e0002 */
[----:B------:R-:W4:Y:S01]  /*1cae0*/  LDL R2, [R1+0x1338] ;  /* 0x0013380001027983 */ /* 0x000f220000100800 */
[----:B------:R-:W-:-:S03]  /*1caf0*/  @!P0 IMAD.MOV.U32 R161, RZ, RZ, R13 ;  /* 0x000000ffffa18224 */ /* 0x000fc600078e000d */
[----:B------:R-:W4:Y:S01]  /*1cb00*/  LDL R13, [R1+0x1334] ;  /* 0x00133400010d7983 */ /* 0x000f220000100800 */
[----:B------:R-:W-:-:S03]  /*1cb10*/  PRMT R183, RZ, 0x7610, R183 ;  /* 0x00007610ffb77816 */ /* 0x000fc600000000b7 */
[----:B------:R0:W4:Y:S01]  /*1cb20*/  @!P0 LDG.E.U16 R184, desc[UR60][R160.64] ;  /* 0x0000003ca0b88981 */ /* 0x000122000c1e1500 */
[----:B------:R-:W-:Y:S01]  /*1cb30*/  PRMT R182, RZ, 0x7610, R182 ;  /* 0x00007610ffb67816 */ /* 0x000fe200000000b6 */
[----:B0-----:R-:W-:Y:S02]  /*1cb40*/  @!P0 IMAD.MOV.U32 R160, RZ, RZ, R14 ;  /* 0x000000ffffa08224 */ /* 0x001fe400078e000e */
[----:B------:R-:W4:Y:S01]  /*1cb50*/  LDL R14, [R1+0x1318] ;  /* 0x00131800010e7983 */ /* 0x000f220000100800 */
[----:B--2---:R-:W-:-:S03]  /*1cb60*/  @!P0 IMAD.MOV.U32 R161, RZ, RZ, R36 ;  /* 0x000000ffffa18224 */ /* 0x004fc600078e0024 */
[----:B------:R-:W2:Y:S04]  /*1cb70*/  LDL R36, [R1+0x1314] ;  /* 0x0013140001247983 */ /* 0x000ea80000100800 */
[----:B------:R3:W2:Y:S02]  /*1cb80*/  @!P0 LDG.E.U16 R183, desc[UR60][R160.64] ;  /* 0x0000003ca0b78981 */ /* 0x0006a4000c1e1500 */
[----:B---3--:R-:W-:Y:S02]  /*1cb90*/  @!P0 IMAD.MOV.U32 R160, RZ, RZ, R38 ;  /* 0x000000ffffa08224 */ /* 0x008fe400078e0026 */
[----:B------:R-:W3:Y:S01]  /*1cba0*/  LDL R38, [R1+0x12f8] ;  /* 0x0012f80001267983 */ /* 0x000ee20000100800 */
[----:B------:R-:W-:-:S03]  /*1cbb0*/  @!P0 IMAD.MOV.U32 R161, RZ, RZ, R39 ;  /* 0x000000ffffa18224 */ /* 0x000fc600078e0027 */
[----:B------:R-:W3:Y:S04]  /*1cbc0*/  LDL R39, [R1+0x12f4] ;  /* 0x0012f40001277983 */ /* 0x000ee80000100800 */
[----:B------:R0:W3:Y:S01]  /*1cbd0*/  @!P0 LDG.E.U16 R182, desc[UR60][R160.64] ;  /* 0x0000003ca0b68981 */ /* 0x0000e2000c1e1500 */
[----:B------:R-:W-:Y:S01]  /*1cbe0*/  PRMT R181, RZ, 0x7610, R181 ;  /* 0x00007610ffb57816 */ /* 0x000fe200000000b5 */
[----:B0-----:R-:W-:Y:S02]  /*1cbf0*/  @!P0 IMAD.MOV.U32 R161, RZ, RZ, R22 ;  /* 0x000000ffffa18224 */ /* 0x001fe400078e0016 */
[----:B------:R-:W3:Y:S01]  /*1cc00*/  LDL R22, [R1+0x12d4] ;  /* 0x0012d40001167983 */ /* 0x000ee20000100800 */
[----:B------:R-:W-:-:S03]  /*1cc10*/  @!P0 IMAD.MOV.U32 R160, RZ, RZ, R21 ;  /* 0x000000ffffa08224 */ /* 0x000fc600078e0015 */
[----:B------:R-:W3:Y:S04]  /*1cc20*/  LDL R21, [R1+0x12d8] ;  /* 0x0012d80001157983 */ /* 0x000ee80000100800 */
[----:B------:R4:W3:Y:S02]  /*1cc30*/  @!P0 LDG.E.U16 R181, desc[UR60][R160.64] ;  /* 0x0000003ca0b58981 */ /* 0x0008e4000c1e1500 */
[----:B----4-:R-:W-:Y:S02]  /*1cc40*/  @!P0 IMAD.MOV.U32 R160, RZ, RZ, R2 ;  /* 0x000000ffffa08224 */ /* 0x010fe400078e0002 */
[----:B------:R-:W4:Y:S01]  /*1cc50*/  LDL R2, [R1+0x12b8] ;  /* 0x0012b80001027983 */ /* 0x000f220000100800 */
[----:B------:R-:W-:Y:S01]  /*1cc60*/  PRMT R180, RZ, 0x7610, R180 ;  /* 0x00007610ffb47816 */ /* 0x000fe200000000b4 */
[----:B------:R-:W-:-:S02]  /*1cc70*/  @!P0 IMAD.MOV.U32 R161, RZ, RZ, R13 ;  /* 0x000000ffffa18224 */ /* 0x000fc400078e000d */
        /* <DEDUP_REMOVED lines=29> */
[----:B--2---:R-:W-:Y:S02]  /*1ce50*/  @!P0 IMAD.MOV.U32 R161, RZ, RZ, R36 ;  /* 0x000000ffffa18224 */ /* 0x004fe400078e0024 */
[----:B------:R-:W2:Y:S04]  /*1ce60*/  LDL R36, [R1+0x1218] ;  /* 0x0012180001247983 */ /* 0x000ea80000100800 */
[----:B------:R3:W2:Y:S04]  /*1ce70*/  @!P0 LDG.E.U16 R175, desc[UR60][R160.64] ;  /* 0x0000003ca0af8981 */ /* 0x0006a8000c1e1500 */
[----:B------:R-:W2:Y:S01]  /*1ce80*/  LDL.LU R14, [R1+0x11f4] ;  /* 0x0011f400010e7983 */ /* 0x000ea20000300800 */
[----:B---3--:R-:W-:-:S02]  /*1ce90*/  @!P0 IMAD.MOV.U32 R160, RZ, RZ, R38 ;  /* 0x000000ffffa08224 */ /* 0x008fc400078e0026 */
[----:B------:R-:W-:Y:S02]  /*1cea0*/  @!P0 IMAD.MOV.U32 R161, RZ, RZ, R39 ;  /* 0x000000ffffa18224 */ /* 0x000fe400078e0027 */
[----:B------:R-:W3:Y:S04]  /*1ceb0*/  LDL.LU R39, [R1+0x11d4] ;  /* 0x0011d40001277983 */ /* 0x000ee80000300800 */
[----:B------:R0:W3:Y:S04]  /*1cec0*/  @!P0 LDG.E.U16 R174, desc[UR60][R160.64] ;  /* 0x0000003ca0ae8981 */ /* 0x0000e8000c1e1500 */
[----:B------:R-:W3:Y:S01]  /*1ced0*/  LDL R38, [R1+0x11d8] ;  /* 0x0011d80001267983 */ /* 0x000ee20000100800 */
[----:B------:R-:W-:Y:S01]  /*1cee0*/  PRMT R173, RZ, 0x7610, R173 ;  /* 0x00007610ffad7816 */ /* 0x000fe200000000ad */
[----:B0-----:R-:W-:-:S02]  /*1cef0*/  @!P0 IMAD.MOV.U32 R161, RZ, RZ, R22 ;  /* 0x000000ffffa18224 */ /* 0x001fc400078e0016 */
        /* <DEDUP_REMOVED lines=9> */
[----:B------:R-:W4:Y:S04]  /*1cf90*/  LDL.LU R13, [R1+0x1194] ;  /* 0x00119400010d7983 */ /* 0x000f280000300800 */
[----:B------:R0:W4:Y:S01]  /*1cfa0*/  @!P0 LDG.E.U16 R172, desc[UR60][R160.64] ;  /* 0x0000003ca0ac8981 */ /* 0x000122000c1e1500 */
[----:B------:R-:W-:-:S03]  /*1cfb0*/  PRMT R170, RZ, 0x7610, R170 ;  /* 0x00007610ffaa7816 */ /* 0x000fc600000000aa */
[----:B------:R-:W4:Y:S04]  /*1cfc0*/  LDL R141, [R1+0x1198] ;  /* 0x00119800018d7983 */ /* 0x000f280000100800 */
[----:B------:R-:W4:Y:S01]  /*1cfd0*/  LDL R140, [R1+0x1154] ;  /* 0x00115400018c7983 */ /* 0x000f220000100800 */
[----:B0-----:R-:W-:-:S03]  /*1cfe0*/  @!P0 IMAD.MOV.U32 R161, RZ, RZ, R139 ;  /* 0x000000ffffa18224 */ /* 0x001fc600078e008b */
[----:B------:R-:W4:Y:S01]  /*1cff0*/  LDL R139, [R1+0x1134] ;  /* 0x00113400018b7983 */ /* 0x000f220000100800 */
[----:B--2---:R-:W-:-:S03]  /*1d000*/  @!P0 IMAD.MOV.U32 R160, RZ, RZ, R36 ;  /* 0x000000ffffa08224 */ /* 0x004fc600078e0024 */
[----:B------:R-:W2:Y:S04]  /*1d010*/  LDL.LU R36, [R1+0x1178] ;  /* 0x0011780001247983 */ /* 0x000ea80000300800 */
[----:B------:R0:W2:Y:S02]  /*1d020*/  @!P0 LDG.E.U16 R171, desc[UR60][R160.64] ;  /* 0x0000003ca0ab8981 */ /* 0x0000a4000c1e1500 */
[----:B0-----:R-:W-:Y:S01]  /*1d030*/  @!P0 IMAD.MOV.U32 R161, RZ, RZ, R14 ;  /* 0x000000ffffa18224 */ /* 0x001fe200078e000e */
[----:B------:R-:W-:Y:S01]  /*1d040*/  PRMT R169, RZ, 0x7610, R169 ;  /* 0x00007610ffa97816 */ /* 0x000fe200000000a9 */
[----:B---3--:R-:W-:Y:S02]  /*1d050*/  @!P0 IMAD.MOV.U32 R160, RZ, RZ, R22 ;  /* 0x000000ffffa08224 */ /* 0x008fe400078e0016 */
[----:B------:R-:W3:Y:S04]  /*1d060*/  LDL.LU R22, [R1+0x1158] ;  /* 0x0011580001167983 */ /* 0x000ee80000300800 */
[----:B------:R0:W3:Y:S02]  /*1d070*/  @!P0 LDG.E.U16 R170, desc[UR60][R160.64] ;  /* 0x0000003ca0aa8981 */ /* 0x0000e4000c1e1500 */
[----:B0-----:R-:W-:-:S02]  /*1d080*/  @!P0 IMAD.MOV.U32 R160, RZ, RZ, R38 ;  /* 0x000000ffffa08224 */ /* 0x001fc400078e0026 */
[----:B------:R-:W3:Y:S01]  /*1d090*/  LDL.LU R38, [R1+0x1138] ;  /* 0x0011380001267983 */ /* 0x000ee20000300800 */
[----:B------:R-:W-:-:S05]  /*1d0a0*/  @!P0 IMAD.MOV.U32 R161, RZ, RZ, R39 ;  /* 0x000000ffffa18224 */ /* 0x000fca00078e0027 */
[----:B------:R4:W3:Y:S02]  /*1d0b0*/  @!P0 LDG.E.U16 R169, desc[UR60][R160.64] ;  /* 0x0000003ca0a98981 */ /* 0x0008e4000c1e1500 */
[----:B----4-:R-:W-:Y:S02]  /*1d0c0*/  @!P0 IMAD.MOV.U32 R160, RZ, RZ, R2 ;  /* 0x000000ffffa08224 */ /* 0x010fe400078e0002 */
[----:B------:R-:W-:Y:S01]  /*1d0d0*/  @!P0 IMAD.MOV.U32 R161, RZ, RZ, R21 ;  /* 0x000000ffffa18224 */ /* 0x000fe200078e0015 */
[----:B------:R-:W4:Y:S04]  /*1d0e0*/  LDL R2, [R1+0x1118] ;  /* 0x0011180001027983 */ /* 0x000f280000100800 */
[----:B------:R-:W4:Y:S04]  /*1d0f0*/  LDL R21, [R1+0x1114] ;  /* 0x0011140001157983 */ /* 0x000f280000100800 */
[----:B------:R-:W-:Y:S04]  /*1d100*/  STL [R1+0x1d14], R11 ;  /* 0x001d140b01007387 */ /* 0x000fe80000100800 */
[----:B------:R-:W-:Y:S04]  /*1d110*/  STL.64 [R1+0x1fc0], R46 ;  /* 0x001fc02e01007387 */ /* 0x000fe80000100a00 */
[----:B------:R-:W-:Y:S04]  /*1d120*/  STL.64 [R1+0x1fb8], R44 ;  /* 0x001fb82c01007387 */ /* 0x000fe80000100a00 */
[----:B------:R-:W-:Y:S04]  /*1d130*/  STL.64 [R1+0x1fb0], R42 ;  /* 0x001fb02a01007387 */ /* 0x000fe80000100a00 */
[----:B------:R-:W-:Y:S01]  /*1d140*/  STL.64 [R1+0x1fa8], R40 ;  /* 0x001fa82801007387 */ /* 0x000fe20000100a00 */
[----:B------:R-:W-:-:S02]  /*1d150*/  PRMT R168, RZ, 0x7610, R168 ;  /* 0x00007610ffa87816 */ /* 0x000fc400000000a8 */
[----:B------:R-:W-:-:S04]  /*1d160*/  PRMT R167, RZ, 0x7610, R167 ;  /* 0x00007610ffa77816 */ /* 0x000fc800000000a7 */
[----:B------:R0:W4:Y:S01]  /*1d170*/  @!P0 LDG.E.U16 R168, desc[UR60][R160.64] ;  /* 0x0000003ca0a88981 */ /* 0x000122000c1e1500 */
[----:B------:R-:W-:Y:S01]  /*1d180*/  PRMT R166, RZ, 0x7610, R166 ;  /* 0x00007610ffa67816 */ /* 0x000fe200000000a6 */
[----:B0-----:R-:W-:Y:S02]  /*1d190*/  @!P0 IMAD.MOV.U32 R160, RZ, RZ, R141 ;  /* 0x000000ffffa08224 */ /* 0x001fe400078e008d */
[----:B------:R-:W-:-:S05]  /*1d1a0*/  @!P0 IMAD.MOV.U32 R161, RZ, RZ, R13 ;  /* 0x000000ffffa18224 */ /* 0x000fca00078e000d */
[----:B------:R2:W4:Y:S01]  /*1d1b0*/  @!P0 LDG.E.U16 R167, desc[UR60][R160.64] ;  /* 0x0000003ca0a78981 */ /* 0x000522000c1e1500 */
[----:B------:R-:W-:Y:S01]  /*1d1c0*/  PRMT R165, RZ, 0x7610, R165 ;  /* 0x00007610ffa57816 */ /* 0x000fe200000000a5 */
[----:B--2---:R-:W-:Y:S02]  /*1d1d0*/  @!P0 IMAD.MOV.U32 R160, RZ, RZ, R36 ;  /* 0x000000ffffa08224 */ /* 0x004fe400078e0024 */
[----:B------:R-:W-:-:S05]  /*1d1e0*/  @!P0 IMAD.MOV.U32 R161, RZ, RZ, R11 ;  /* 0x000000ffffa18224 */ /* 0x000fca00078e000b */
[----:B------:R0:W2:Y:S04]  /*1d1f0*/  @!P0 LDG.E.U16 R166, desc[UR60][R160.64] ;  /* 0x0000003ca0a68981 */ /* 0x0000a8000c1e1500 */
[----:B------:R-:W-:Y:S01]  /*1d200*/  STS.U16 [R8+0xb00], R138 ;  /* 0x000b008a08007388 */ /* 0x000fe20000000400 */
[----:B0-----:R-:W-:-:S03]  /*1d210*/  @!P0 IMAD.MOV.U32 R161, RZ, RZ, R140 ;  /* 0x000000ffffa18224 */ /* 0x001fc600078e008c */
        /* <DEDUP_REMOVED lines=44> */
[----:B---3--:R-:W-:Y:S04]  /*1d4e0*/  STL.64 [R1+0x1fa0], R38 ;  /* 0x001fa02601007387 */ /* 0x008fe80000100a00 */
        /* <DEDUP_REMOVED lines=11> */
[----:B------:R0:W-:Y:S04]  /*1d5a0*/  STL.64 [R1+0x1f68], R24 ;  /* 0x001f681801007387 */ /* 0x0001e80000100a00 */
        /* <DEDUP_REMOVED lines=8> */
[----:B------:R-:W-:Y:S01]  /*1d630*/  STL [R1+0x1d20], R6 ;  /* 0x001d200601007387 */ /* 0x000fe20000100800 */
[----:B------:R-:W-:-:S03]  /*1d640*/  @!P0 IMAD.MOV.U32 R160, RZ, RZ, R22 ;  /* 0x000000ffffa08224 */ /* 0x000fc600078e0016 */
[----:B------:R-:W-:Y:S04]  /*1d650*/  STL [R1+0x1d24], R5 ;  /* 0x001d240501007387 */ /* 0x000fe80000100800 */
[----:B------:R-:W-:Y:S04]  /*1d660*/  STL [R1+0x1d28], R4 ;  /* 0x001d280401007387 */ /* 0x000fe80000100800 */
[----:B------:R-:W-:Y:S04]  /*1d670*/  STL [R1+0x1d2c], R3 ;  /* 0x001d2c0301007387 */ /* 0x000fe80000100800 */
[----:B0-----:R-:W3:Y:S04]  /*1d680*/  LDL.LU.64 R24, [R1+0xa00] ;  /* 0x000a000001187983 */ /* 0x001ee80000300a00 */
[----:B------:R-:W2:Y:S04]  /*1d690*/  LDL.LU.64 R26, [R1+0xa08] ;  /* 0x000a0800011a7983 */ /* 0x000ea80000300a00 */
[----:B------:R-:W3:Y:S04]  /*1d6a0*/  LDL.LU.64 R28, [R1+0xa10] ;  /* 0x000a1000011c7983 */ /* 0x000ee80000300a00 */
[----:B------:R-:W2:Y:S04]  /*1d6b0*/  LDL.LU.64 R30, [R1+0xa18] ;  /* 0x000a1800011e7983 */ /* 0x000ea80000300a00 */
[----:B------:R-:W3:Y:S04]  /*1d6c0*/  LDL.LU.64 R32, [R1+0xa20] ;  /* 0x000a200001207983 */ /* 0x000ee80000300a00 */
[----:B------:R0:W2:Y:S04]  /*1d6d0*/  @!P0 LDG.E.U16 R165, desc[UR60][R160.64] ;  /* 0x0000003ca0a58981 */ /* 0x0000a8000c1e1500 */
[----:B------:R-:W3:Y:S04]  /*1d6e0*/  LDL.LU.64 R34, [R1+0xa28] ;  /* 0x000a280001227983 */ /* 0x000ee80000300a00 */
[----:B------:R-:W2:Y:S01]  /*1d6f0*/  LDL.LU.64 R36, [R1+0xa30] ;  /* 0x000a300001247983 */ /* 0x000ea20000300a00 */
        /* <DEDUP_REMOVED lines=12> */
[----:B------:R-:W3:Y:S04]  /*1d7c0*/  LDL.LU.64 R38, [R1+0xa38] ;  /* 0x000a380001267983 */ /* 0x000ee80000300a00 */
        /* <DEDUP_REMOVED lines=32> */
[----:B------:R-:W2:Y:S04]  /*1d9d0*/  LDL.LU.64 R40, [R1+0xa40] ;  /* 0x000a400001287983 */ /* 0x000ea80000300a00 */
        /* <DEDUP_REMOVED lines=66> */
[----:B------:R0:W-:Y:S04]  /*1de00*/  STS.U16 [R3+0x17f00], R48 ;  /* 0x017f003003007388 */ /* 0x0001e80000000400 */
[----:B------:R-:W3:Y:S04]  /*1de10*/  LDL.LU.64 R46, [R1+0xa58] ;  /* 0x000a5800012e7983 */ /* 0x000ee80000300a00 */
[----:B0-----:R-:W2:Y:S04]  /*1de20*/  LDL.LU.64 R48, [R1+0xa60] ;  /* 0x000a600001307983 */ /* 0x001ea80000300a00 */
[----:B------:R-:W3:Y:S04]  /*1de30*/  LDL.LU.64 R50, [R1+0xa68] ;  /* 0x000a680001327983 */ /* 0x000ee80000300a00 */
[----:B------:R-:W2:Y:S04]  /*1de40*/  LDL.LU.64 R52, [R1+0xa70] ;  /* 0x000a700001347983 */ /* 0x000ea80000300a00 */
        /* <DEDUP_REMOVED lines=38> */
[----:B------:R-:W3:Y:S01]  /*1e0b0*/  LDL.LU.64 R130, [R1+0xba8] ;  /* 0x000ba80001827983 */ /* 0x000ee20000300a00 */
[----:B------:R-:W-:Y:S01]  /*1e0c0*/  PRMT R164, RZ, 0x7610, R164 ;  /* 0x00007610ffa47816 */ /* 0x000fe200000000a4 */
[----:B------:R-:W-:Y:S01]  /*1e0d0*/  @!P0 IMAD.MOV.U32 R161, RZ, RZ, R139 ;  /* 0x000000ffffa18224 */ /* 0x000fe200078e008b */
[----:B------:R-:W-:-:S04]  /*1e0e0*/  PRMT R163, RZ, 0x7610, R163 ;  /* 0x00007610ffa37816 */ /* 0x000fc800000000a3 */
[----:B------:R4:W2:Y:S01]  /*1e0f0*/  @!P0 LDG.E.U16 R164, desc[UR60][R160.64] ;  /* 0x0000003ca0a48981 */ /* 0x0008a2000c1e1500 */
[----:B------:R-:W-:Y:S01]  /*1e100*/  PRMT R162, RZ, 0x7610, R162 ;  /* 0x00007610ffa27816 */ /* 0x000fe200000000a2 */
[----:B----4-:R-:W-:Y:S02]  /*1e110*/  @!P0 IMAD.MOV.U32 R160, RZ, RZ, R2 ;  /* 0x000000ffffa08224 */ /* 0x010fe400078e0002 */
[----:B------:R-:W-:-:S05]  /*1e120*/  @!P0 IMAD.MOV.U32 R161, RZ, RZ, R21 ;  /* 0x000000ffffa18224 */ /* 0x000fca00078e0015 */
[----:B------:R0:W4:Y:S01]  /*1e130*/  @!P0 LDG.E.U16 R163, desc[UR60][R160.64] ;  /* 0x0000003ca0a38981 */ /* 0x000122000c1e1500 */
[----:B------:R-:W-:Y:S01]  /*1e140*/  PRMT R159, RZ, 0x7610, R159 ;  /* 0x00007610ff9f7816 */ /* 0x000fe2000000009f */
[----:B0-----:R-:W-:Y:S02]  /*1e150*/  @!P0 IMAD.MOV.U32 R160, RZ, RZ, R9 ;  /* 0x000000ffffa08224 */ /* 0x001fe400078e0009 */
[----:B------:R-:W-:-:S05]  /*1e160*/  @!P0 IMAD.MOV.U32 R161, RZ, RZ, R16 ;  /* 0x000000ffffa18224 */ /* 0x000fca00078e0010 */
[----:B------:R0:W4:Y:S01]  /*1e170*/  @!P0 LDG.E.U16 R162, desc[UR60][R160.64] ;  /* 0x0000003ca0a28981 */ /* 0x000122000c1e1500 */
[----:B------:R-:W-:Y:S01]  /*1e180*/  PRMT R23, RZ, 0x7610, R23 ;  /* 0x00007610ff177816 */ /* 0x000fe20000000017 */
[----:B0-----:R-:W-:Y:S02]  /*1e190*/  @!P0 IMAD.MOV.U32 R160, RZ, RZ, R17 ;  /* 0x000000ffffa08224 */ /* 0x001fe400078e0011 */
[----:B------:R-:W-:-:S05]  /*1e1a0*/  @!P0 IMAD.MOV.U32 R161, RZ, RZ, R10 ;  /* 0x000000ffffa18224 */ /* 0x000fca00078e000a */
[----:B------:R0:W4:Y:S02]  /*1e1b0*/  @!P0 LDG.E.U16 R159, desc[UR60][R160.64] ;  /* 0x0000003ca09f8981 */ /* 0x000124000c1e1500 */
[----:B0-----:R-:W-:Y:S02]  /*1e1c0*/  @!P0 IMAD.MOV.U32 R160, RZ, RZ, R12 ;  /* 0x000000ffffa08224 */ /* 0x001fe400078e000c */
[----:B------:R-:W-:-:S05]  /*1e1d0*/  @!P0 IMAD.MOV.U32 R161, RZ, RZ, R20 ;  /* 0x000000ffffa18224 */ /* 0x000fca00078e0014 */
[----:B------:R-:W4:Y:S01]  /*1e1e0*/  @!P0 LDG.E.U16 R23, desc[UR60][R160.64] ;  /* 0x0000003ca0178981 */ /* 0x000f22000c1e1500 */
[----:B------:R-:W0:Y:S01]  /*1e1f0*/  S2R R4, SR_CgaCtaId ;  /* 0x0000000000047919 */ /* 0x000e220000008800 */
[----:B------:R-:W-:Y:S01]  /*1e200*/  IMAD.SHL.U32 R15, R15, 0x40, RZ ;  /* 0x000000400f0f7824 */ /* 0x000fe200078e00ff */
[----:B------:R-:W-:-:S03]  /*1e210*/  MOV R2, 0x400 ;  /* 0x0000040000027802 */ /* 0x000fc60000000f00 */
[----:B------:R-:W-:Y:S01]  /*1e220*/  IMAD.SHL.U32 R15, R15, 0x2, RZ ;  /* 0x000000020f0f7824 */ /* 0x000fe200078e00ff */
[----:B0-----:R-:W-:Y:S01]  /*1e230*/  LEA R2, R4, R2, 0x18 ;  /* 0x0000000204027211 */ /* 0x001fe200078ec0ff */
[----:B---3--:R-:W-:Y:S04]  /*1e240*/  STL.64 [R1+0x2568], R130 ;  /* 0x0025688201007387 */ /* 0x008fe80000100a00 */
[----:B--2---:R-:W-:Y:S04]  /*1e250*/  STL.64 [R1+0x2560], R128 ;  /* 0x0025608001007387 */ /* 0x004fe80000100a00 */
        /* <DEDUP_REMOVED lines=54> */
[----:B------:R-:W-:Y:S04]  /*1e5c0*/  STL.64 [R1+0x23a8], R14 ;  /* 0x0023a80e01007387 */ /* 0x000fe80000100a00 */
[----:B------:R0:W-:Y:S04]  /*1e5d0*/  STL [R1+0x23a0], R13 ;  /* 0x0023a00d01007387 */ /* 0x0001e80000100800 */
[----:B------:R-:W2:Y:S04]  /*1e5e0*/  LDL.LU.64 R4, [R1+0xc00] ;  /* 0x000c000001047983 */ /* 0x000ea80000300a00 */
[----:B------:R-:W2:Y:S04]  /*1e5f0*/  LDL.LU.64 R6, [R1+0xc08] ;  /* 0x000c080001067983 */ /* 0x000ea80000300a00 */
[----:B------:R-:W2:Y:S04]  /*1e600*/  LDL.LU.64 R8, [R1+0xc10] ;  /* 0x000c100001087983 */ /* 0x000ea80000300a00 */
[----:B------:R-:W2:Y:S04]  /*1e610*/  LDL.LU.64 R10, [R1+0xc18] ;  /* 0x000c1800010a7983 */ /* 0x000ea80000300a00 */
[----:B0-----:R-:W2:Y:S04]  /*1e620*/  LDL.LU.64 R12, [R1+0xc20] ;  /* 0x000c2000010c7983 */ /* 0x001ea80000300a00 */
[----:B------:R-:W2:Y:S04]  /*1e630*/  LDL.LU.64 R14, [R1+0xc28] ;  /* 0x000c2800010e7983 */ /* 0x000ea80000300a00 */
[----:B------:R-:W2:Y:S04]  /*1e640*/  LDL.LU.64 R16, [R1+0xc30] ;  /* 0x000c300001107983 */ /* 0x000ea80000300a00 */
[----:B------:R-:W2:Y:S04]  /*1e650*/  LDL.LU.64 R18, [R1+0xc38] ;  /* 0x000c380001127983 */ /* 0x000ea80000300a00 */
[----:B----4-:R0:W-:Y:S04]  /*1e660*/  STS.U16 [R3+0x17b00], R23 ;  /* 0x017b001703007388 */ /* 0x0101e80000000400 */
[----:B------:R-:W2:Y:S04]  /*1e670*/  LDL.LU.64 R20, [R1+0xc40] ;  /* 0x000c400001147983 */ /* 0x000ea80000300a00 */
[----:B0-----:R-:W2:Y:S04]  /*1e680*/  LDL.LU.64 R22, [R1+0xc48] ;  /* 0x000c480001167983 */ /* 0x001ea80000300a00 */
[----:B------:R-:W2:Y:S04]  /*1e690*/  LDL.LU.64 R24, [R1+0xc50] ;  /* 0x000c500001187983 */ /* 0x000ea80000300a00 */
        /* <DEDUP_REMOVED lines=82> */
[----:B------:R-:W-:Y:S01]  /*1ebc0*/  STS.U16 [R3+0x17700], R159 ;  /* 0x0177009f03007388 */ /* 0x000fe20000000400 */
[----:B------:R0:W-:Y:S06]  /*1ebd0*/  MEMBAR.ALL.CTA ;  /* 0x0000000000007992 */ /* 0x0001ec0000008000 */
[----:B0-----:R-:W0:Y:S01]  /*1ebe0*/  FENCE.VIEW.ASYNC.S ;  /* 0x00000000000073c6 */ /* 0x001e220000000000 */
[----:B------:R-:W-:Y:S01]  /*1ebf0*/  SHF.R.U32.HI R2, RZ, 0x4, R2 ;  /* 0x00000004ff027819 */ /* 0x000fe20000011602 */
[----:B------:R-:W-:-:S02]  /*1ec00*/  UMOV UR17, 0x40000040 ;  /* 0x4000004000117882 */ /* 0x000fc40000000000 */
[----:B------:R-:W3:Y:S01]  /*1ec10*/  LDL.LU.64 R132, [R1+0xbb0] ;  /* 0x000bb00001847983 */ /* 0x000ee20000300a00 */
[----:B------:R-:W-:-:S03]  /*1ec20*/  SGXT.U32 R2, R2, 0xe ;  /* 0x0000000e0202781a */ /* 0x000fc60000000000 */
[----:B------:R-:W3:Y:S01]  /*1ec30*/  LDL.LU.64 R134, [R1+0xbb8] ;  /* 0x000bb80001867983 */ /* 0x000ee20000300a00 */
[----:B0-----:R-:W-:Y:S01]  /*1ec40*/  BAR.SYNC.DEFER_BLOCKING 0x0 ;  /* 0x0000000000007b1d */ /* 0x001fe20000010000 */
[----:B------:R-:W-:-:S05]  /*1ec50*/  R2UR UR16, R2 ;  /* 0x00000000021072ca */ /* 0x000fca00000e0000 */
[----:B------:R-:W3:Y:S04]  /*1ec60*/  LDL.LU.64 R136, [R1+0xbc0] ;  /* 0x000bc00001887983 */ /* 0x000ee80000300a00 */
[----:B------:R-:W3:Y:S04]  /*1ec70*/  LDL.LU.64 R138, [R1+0xbc8] ;  /* 0x000bc800018a7983 */ /* 0x000ee80000300a00 */
[----:B------:R-:W3:Y:S04]  /*1ec80*/  LDL.LU.64 R140, [R1+0xbd0] ;  /* 0x000bd000018c7983 */ /* 0x000ee80000300a00 */
[----:B------:R-:W3:Y:S04]  /*1ec90*/  LDL.LU.64 R142, [R1+0xbd8] ;  /* 0x000bd800018e7983 */ /* 0x000ee80000300a00 */
[----:B------:R-:W3:Y:S04]  /*1eca0*/  LDL.LU.64 R144, [R1+0xbe0] ;  /* 0x000be00001907983 */ /* 0x000ee80000300a00 */
[----:B------:R-:W3:Y:S04]  /*1ecb0*/  LDL.LU.64 R146, [R1+0xbe8] ;  /* 0x000be80001927983 */ /* 0x000ee80000300a00 */
[----:B------:R-:W3:Y:S04]  /*1ecc0*/  LDL.LU.64 R148, [R1+0xbf0] ;  /* 0x000bf00001947983 */ /* 0x000ee80000300a00 */
[----:B------:R-:W3:Y:S01]  /*1ecd0*/  LDL.LU.64 R150, [R1+0xbf8] ;  /* 0x000bf80001967983 */ /* 0x000ee20000300a00 */
[----:B--2---:R-:W-:-:S06]  /*1ece0*/  WARPGROUP.ARRIVE ;  /* 0x00000000000079c5 */ /* 0x004fcc0000000000 */
[----:B------:R-:W-:Y:S03]  /*1ecf0*/  HGMMA.64x256x16.F32.BF16 R4, gdesc[UR16].tnspA, R4, gsb0 ;  /* 0x23e00000100479f0 */ /* 0x000fe60008001804 */
[----:B------:R-:W-:Y:S02]  /*1ed00*/  WARPGROUP.DEPBAR.LE gsb0, 0x0 ;  /* 0x00008000000079c5 */ /* 0x000fe40000010000 */
[----:B------:R-:W-:-:S15]  /*1ed10*/  WARPGROUP.ARRIVE ;  /* 0x00000000000079c5 */ /* 0x000fde0000000000 */
[----:B------:R-:W-:-:S08]  /*1ed20*/  NOP ;  /* 0x0000000000007918 */ /* 0x000fd00000000000 */
        /* <DEDUP_REMOVED lines=74> */
[----:B0-----:R-:W3:Y:S04]  /*1f1d0*/  LDL.LU.64 R130, [R1+0x2568] ;  /* 0x0025680001827983 */ /* 0x001ee80000300a00 */
[----:B------:R-:W3:Y:S04]  /*1f1e0*/  LDL.LU.64 R128, [R1+0x2560] ;  /* 0x0025600001807983 */ /* 0x000ee80000300a00 */
        /* <DEDUP_REMOVED lines=28> */
[----:B------:R-:W-:-:S03]  /*1f3b0*/  IMAD.MOV.U32 R245, RZ, RZ, R62 ;  /* 0x000000fffff57224 */ /* 0x000fc600078e003e */
        /* <DEDUP_REMOVED lines=11> */
[----:B------:R-:W-:Y:S02]  /*1f470*/  IMAD.MOV.U32 R213, RZ, RZ, R55 ;  /* 0x000000ffffd57224 */ /* 0x000fe400078e0037 */
[----:B------:R-:W-:Y:S01]  /*1f480*/  IMAD.MOV.U32 R189, RZ, RZ, R54 ;  /* 0x000000ffffbd7224 */ /* 0x000fe200078e0036 */
[----:B------:R-:W3:Y:S01]  /*1f490*/  LDL.LU.64 R58, [R1+0x2448] ;  /* 0x00244800013a7983 */ /* 0x000ee20000300a00 */
[----:B------:R-:W-:Y:S02]  /*1f4a0*/  IMAD.MOV.U32 R212, RZ, RZ, R53 ;  /* 0x000000ffffd47224 */ /* 0x000fe400078e0035 */
[----:B------:R-:W-:Y:S01]  /*1f4b0*/  IMAD.MOV.U32 R188, RZ, RZ, R52 ;  /* 0x000000ffffbc7224 */ /* 0x000fe200078e0034 */
[----:B------:R-:W3:Y:S01]  /*1f4c0*/  LDL.LU.64 R56, [R1+0x2440] ;  /* 0x0024400001387983 */ /* 0x000ee20000300a00 */
[----:B------:R-:W-:-:S03]  /*1f4d0*/  IMAD.MOV.U32 R185, RZ, RZ, R51 ;  /* 0x000000ffffb97224 */ /* 0x000fc600078e0033 */
[----:B------:R-:W3:Y:S01]  /*1f4e0*/  LDL.LU.64 R54, [R1+0x2438] ;  /* 0x0024380001367983 */ /* 0x000ee20000300a00 */
[----:B------:R-:W-:-:S03]  /*1f4f0*/  IMAD.MOV.U32 R184, RZ, RZ, R49 ;  /* 0x000000ffffb87224 */ /* 0x000fc600078e0031 */
        /* <DEDUP_REMOVED lines=15> */
[----:B------:R-:W-:Y:S01]  /*1f5f0*/  UIADD3.64 UR52, UR4, 0x180, URZ ;  /* 0x0000018004347897 */ /* 0x000fe2000fffe03f */
[----:B------:R-:W-:Y:S01]  /*1f600*/  UMOV UR54, UR18 ;  /* 0x0000001200367c82 */ /* 0x000fe20008000000 */
[----:B------:R-:W-:Y:S01]  /*1f610*/  UMOV UR55, UR19 ;  /* 0x0000001300377c82 */ /* 0x000fe20008000000 */
[----:B------:R-:W-:Y:S01]  /*1f620*/  UIADD3.64 UR48, UR4, 0x200, URZ ;  /* 0x0000020004307897 */ /* 0x000fe2000fffe03f */
[----:B------:R-:W2:Y:S01]  /*1f630*/  LDL.LU R22, [R1+0x23b8] ;  /* 0x0023b80001167983 */ /* 0x000ea20000300800 */
[----:B------:R-:W-:Y:S01]  /*1f640*/  UMOV UR50, UR6 ;  /* 0x0000000600327c82 */ /* 0x000fe20008000000 */
[----:B------:R-:W-:Y:S01]  /*1f650*/  UMOV UR51, UR7 ;  /* 0x0000000700337c82 */ /* 0x000fe20008000000 */
[----:B------:R-:W-:Y:S01]  /*1f660*/  IMAD.MOV.U32 R169, RZ, RZ, R14 ;  /* 0x000000ffffa97224 */ /* 0x000fe200078e000e */
[----:B------:R-:W4:Y:S04]  /*1f670*/  LDL.LU.64 R18, [R1+0x23b0] ;  /* 0x0023b00001127983 */ /* 0x000f280000300a00 */
[----:B------:R-:W4:Y:S04]  /*1f680*/  LDL.LU.64 R14, [R1+0x23a8] ;  /* 0x0023a800010e7983 */ /* 0x000f280000300a00 */
[----:B------:R-:W4:Y:S01]  /*1f690*/  LDL.LU R13, [R1+0x23a0] ;  /* 0x0023a000010d7983 */ /* 0x000f220000300800 */
[----:B---3--:R-:W-:-:S06]  /*1f6a0*/  WARPGROUP.ARRIVE ;  /* 0x00000000000079c5 */ /* 0x008fcc0000000000 */
[----:B------:R-:W-:Y:S01]  /*1f6b0*/  HGMMA.64x256x16.F32.BF16 R24, gdesc[UR52].tnspA, R24, gsb0 ;  /* 0x23e00000341879f0 */ /* 0x000fe20008001818 */
[----:B------:R-:W-:Y:S01]  /*1f6c0*/  UIADD3.64 UR52, UR4, 0x280, URZ ;  /* 0x0000028004347897 */ /* 0x000fe2000fffe03f */
[----:B------:R-:W-:Y:S01]  /*1f6d0*/  UMOV UR54, UR10 ;  /* 0x0000000a00367c82 */ /* 0x000fe20008000000 */
[----:B------:R-:W-:Y:S01]  /*1f6e0*/  UMOV UR55, UR11 ;  /* 0x0000000b00377c82 */ /* 0x000fe20008000000 */
[----:B------:R-:W-:Y:S02]  /*1f6f0*/  WARPGROUP.DEPBAR.LE gsb0, 0x0 ;  /* 0x00008000000079c5 */ /* 0x000fe40000010000 */
[----:B------:R-:W-:-:S15]  /*1f700*/  WARPGROUP.ARRIVE ;  /* 0x00000000000079c5 */ /* 0x000fde0000000000 */
[----:B------:R-:W-:-:S07]  /*1f710*/  NOP ;  /* 0x0000000000007918 */ /* 0x000fce0000000000 */
        /* <DEDUP_REMOVED lines=8> */
[----:B------:R-:W-:Y:S04]  /*1f7a0*/  STL [R1+0x1d48], R213 ;  /* 0x001d48d501007387 */ /* 0x000fe80000100800 */
[----:B------:R-:W-:Y:S04]  /*1f7b0*/  STL [R1+0x1d44], R216 ;  /* 0x001d44d801007387 */ /* 0x000fe80000100800 */
[----:B------:R-:W-:Y:S04]  /*1f7c0*/  STL [R1+0x1d40], R217 ;  /* 0x001d40d901007387 */ /* 0x000fe80000100800 */
[----:B------:R-:W-:Y:S04]  /*1f7d0*/  STL [R1+0x1d3c], R232 ;  /* 0x001d3ce801007387 */ /* 0x000fe80000100800 */
[----:B------:R-:W-:Y:S04]  /*1f7e0*/  STL [R1+0x1d38], R233 ;  /* 0x001d38e901007387 */ /* 0x000fe80000100800 */
[----:B------:R-:W-:Y:S04]  /*1f7f0*/  STL [R1+0x1d34], R244 ;  /* 0x001d34f401007387 */ /* 0x000fe80000100800 */
[----:B------:R-:W-:Y:S01]  /*1f800*/  STL [R1+0x1d30], R245 ;  /* 0x001d30f501007387 */ /* 0x000fe20000100800 */
[----:B------:R-:W-:-:S02]  /*1f810*/  WARPGROUP.DEPBAR.LE gsb0, 0x0 ;  /* 0x00008000000079c5 */ /* 0x000fc40000010000 */
[----:B------:R-:W-:-:S06]  /*1f820*/  WARPGROUP.ARRIVE ;  /* 0x00000000000079c5 */ /* 0x000fcc0000000000 */
[----:B------:R-:W-:Y:S03]  /*1f830*/  HGMMA.64x256x16.F32.BF16 R24, gdesc[UR48].tnspA, R24, gsb0 ;  /* 0x23e00000301879f0 */ /* 0x000fe60008001818 */
[----:B------:R-:W-:Y:S02]  /*1f840*/  WARPGROUP.DEPBAR.LE gsb0, 0x0 ;  /* 0x00008000000079c5 */ /* 0x000fe40000010000 */
[----:B------:R0:W-:Y:S04]  /*1f850*/  STL.64 [R1+0xa00], R24 ;  /* 0x000a001801007387 */ /* 0x0001e80000100a00 */
        /* <DEDUP_REMOVED lines=53> */
[----:B------:R-:W-:Y:S04]  /*1fbb0*/  STL.64 [R1+0xbb0], R132 ;  /* 0x000bb08401007387 */ /* 0x000fe80000100a00 */
[----:B------:R-:W-:Y:S04]  /*1fbc0*/  STL.64 [R1+0xbb8], R134 ;  /* 0x000bb88601007387 */ /* 0x000fe80000100a00 */
[----:B------:R-:W-:Y:S04]  /*1fbd0*/  STL.64 [R1+0xbc0], R136 ;  /* 0x000bc08801007387 */ /* 0x000fe80000100a00 */
[----:B------:R-:W-:Y:S04]  /*1fbe0*/  STL.64 [R1+0xbc8], R138 ;  /* 0x000bc88a01007387 */ /* 0x000fe80000100a00 */
[----:B------:R-:W-:Y:S04]  /*1fbf0*/  STL.64 [R1+0xbd0], R140 ;  /* 0x000bd08c01007387 */ /* 0x000fe80000100a00 */
[----:B------:R-:W-:Y:S01]  /*1fc00*/  STL.64 [R1+0xbd8], R142 ;  /* 0x000bd88e01007387 */ /* 0x000fe20000100a00 */
[----:B------:R-:W-:-:S03]  /*1fc10*/  IMAD.MOV.U32 R202, RZ, RZ, R25 ;  /* 0x000000ffffca7224 */ /* 0x000fc600078e0019 */
[----:B------:R-:W-:Y:S01]  /*1fc20*/  STL.64 [R1+0xbe0], R144 ;  /* 0x000be09001007387 */ /* 0x000fe20000100a00 */
[----:B------:R-:W-:-:S03]  /*1fc30*/  IMAD.MOV.U32 R226, RZ, RZ, R24 ;  /* 0x000000ffffe27224 */ /* 0x000fc600078e0018 */
[----:B------:R-:W-:Y:S01]  /*1fc40*/  STL.64 [R1+0xbe8], R146 ;  /* 0x000be89201007387 */ /* 0x000fe20000100a00 */
[----:B------:R-:W-:-:S03]  /*1fc50*/  IMAD.MOV.U32 R203, RZ, RZ, R27 ;  /* 0x000000ffffcb7224 */ /* 0x000fc600078e001b */
[----:B------:R-:W-:Y:S01]  /*1fc60*/  STL.64 [R1+0xbf0], R148 ;  /* 0x000bf09401007387 */ /* 0x000fe20000100a00 */
[----:B------:R-:W-:-:S03]  /*1fc70*/  IMAD.MOV.U32 R227, RZ, RZ, R26 ;  /* 0x000000ffffe37224 */ /* 0x000fc600078e001a */
[----:B------:R-:W-:Y:S01]  /*1fc80*/  STL.64 [R1+0xbf8], R150 ;  /* 0x000bf89601007387 */ /* 0x000fe20000100a00 */
[----:B------:R-:W-:Y:S02]  /*1fc90*/  IMAD.MOV.U32 R178, RZ, RZ, R29 ;  /* 0x000000ffffb27224 */ /* 0x000fe400078e001d */
[----:B------:R-:W-:Y:S01]  /*1fca0*/  IMAD.MOV.U32 R194, RZ, RZ, R28 ;  /* 0x000000ffffc27224 */ /* 0x000fe200078e001c */
[----:B0-----:R-:W4:Y:S01]  /*1fcb0*/  LDL.LU.64 R24, [R1+0x600] ;  /* 0x0006000001187983 */ /* 0x001f220000300a00 */
[----:B------:R-:W-:Y:S02]  /*1fcc0*/  IMAD.MOV.U32 R179, RZ, RZ, R31 ;  /* 0x000000ffffb37224 */ /* 0x000fe400078e001f */
[----:B------:R-:W-:Y:S01]  /*1fcd0*/  IMAD.MOV.U32 R195, RZ, RZ, R30 ;  /* 0x000000ffffc37224 */ /* 0x000fe200078e001e */
[----:B-1----:R-:W4:Y:S01]  /*1fce0*/  LDL.LU.64 R26, [R1+0x608] ;  /* 0x00060800011a7983 */ /* 0x002f220000300a00 */
[----:B------:R-:W-:-:S03]  /*1fcf0*/  IMAD.MOV.U32 R170, RZ, RZ, R32 ;  /* 0x000000ffffaa7224 */ /* 0x000fc600078e0020 */
[----:B---3--:R-:W3:Y:S01]  /*1fd00*/  LDL.LU.64 R28, [R1+0x610] ;  /* 0x00061000011c7983 */ /* 0x008ee20000300a00 */
[----:B------:R-:W-:-:S03]  /*1fd10*/  IMAD.MOV.U32 R171, RZ, RZ, R34 ;  /* 0x000000ffffab7224 */ /* 0x000fc600078e0022 */
[----:B--2---:R-:W2:Y:S04]  /*1fd20*/  LDL.LU.64 R30, [R1+0x618] ;  /* 0x00061800011e7983 */ /* 0x004ea80000300a00 */
[----:B----4-:R-:W4:Y:S04]  /*1fd30*/  LDL.LU.64 R32, [R1+0x620] ;  /* 0x0006200001207983 */ /* 0x010f280000300a00 */
[----:B------:R-:W3:Y:S04]  /*1fd40*/  LDL.LU.64 R34, [R1+0x628] ;  /* 0x0006280001227983 */ /* 0x000ee80000300a00 */
[----:B------:R-:W2:Y:S04]  /*1fd50*/  LDL.LU.64 R36, [R1+0x630] ;  /* 0x0006300001247983 */ /* 0x000ea80000300a00 */
[----:B------:R-:W4:Y:S04]  /*1fd60*/  LDL.LU.64 R38, [R1+0x638] ;  /* 0x0006380001267983 */ /* 0x000f280000300a00 */
        /* <DEDUP_REMOVED lines=9> */
[----:B------:R-:W3:Y:S01]  /*1fe00*/  LDL.LU.64 R58, [R1+0x688] ;  /* 0x00068800013a7983 */ /* 0x000ee20000300a00 */
[----:B------:R-:W-:-:S03]  /*1fe10*/  IMAD.MOV.U32 R186, RZ, RZ, R69 ;  /* 0x000000ffffba7224 */ /* 0x000fc600078e0045 */
[----:B------:R-:W2:Y:S01]  /*1fe20*/  LDL.LU.64 R60, [R1+0x690] ;  /* 0x00069000013c7983 */ /* 0x000ea20000300a00 */
[----:B------:R-:W-:-:S03]  /*1fe30*/  IMAD.MOV.U32 R162, RZ, RZ, R68 ;  /* 0x000000ffffa27224 */ /* 0x000fc600078e0044 */
[----:B------:R-:W4:Y:S01]  /*1fe40*/  LDL.LU.64 R62, [R1+0x698] ;  /* 0x00069800013e7983 */ /* 0x000f220000300a00 */
[----:B------:R-:W-:-:S03]  /*1fe50*/  IMAD.MOV.U32 R187, RZ, RZ, R71 ;  /* 0x000000ffffbb7224 */ /* 0x000fc600078e0047 */
[----:B------:R-:W3:Y:S01]  /*1fe60*/  LDL.LU.64 R64, [R1+0x6a0] ;  /* 0x0006a00001407983 */ /* 0x000ee20000300a00 */
[----:B------:R-:W-:-:S03]  /*1fe70*/  IMAD.MOV.U32 R163, RZ, RZ, R70 ;  /* 0x000000ffffa37224 */ /* 0x000fc600078e0046 */
[----:B------:R-:W2:Y:S01]  /*1fe80*/  LDL.LU.64 R66, [R1+0x6a8] ;  /* 0x0006a80001427983 */ /* 0x000ea20000300a00 */
[----:B------:R-:W-:Y:S02]  /*1fe90*/  IMAD.MOV.U32 R214, RZ, RZ, R73 ;  /* 0x000000ffffd67224 */ /* 0x000fe400078e0049 */
[----:B------:R-:W-:Y:S01]  /*1fea0*/  IMAD.MOV.U32 R190, RZ, RZ, R72 ;  /* 0x000000ffffbe7224 */ /* 0x000fe200078e0048 */
[----:B------:R-:W4:Y:S01]  /*1feb0*/  LDL.LU.64 R68, [R1+0x6b0] ;  /* 0x0006b00001447983 */ /* 0x000f220000300a00 */
[----:B------:R-:W-:Y:S02]  /*1fec0*/  IMAD.MOV.U32 R215, RZ, RZ, R75 ;  /* 0x000000ffffd77224 */ /* 0x000fe400078e004b */
[----:B------:R-:W-:Y:S01]  /*1fed0*/  IMAD.MOV.U32 R191, RZ, RZ, R74 ;  /* 0x000000ffffbf7224 */ /* 0x000fe200078e004a */
[----:B------:R-:W3:Y:S01]  /*1fee0*/  LDL.LU.64 R70, [R1+0x6b8] ;  /* 0x0006b80001467983 */ /* 0x000ee20000300a00 */
[----:B------:R-:W-:Y:S02]  /*1fef0*/  IMAD.MOV.U32 R234, RZ, RZ, R77 ;  /* 0x000000ffffea7224 */ /* 0x000fe400078e004d */
[----:B------:R-:W-:Y:S01]  /*1ff00*/  IMAD.MOV.U32 R218, RZ, RZ, R76 ;  /* 0x000000ffffda7224 */ /* 0x000fe200078e004c */
[----:B------:R-:W2:Y:S01]  /*1ff10*/  LDL.LU.64 R72, [R1+0x6c0] ;  /* 0x0006c00001487983 */ /* 0x000ea20000300a00 */
[----:B------:R-:W-:-:S02]  /*1ff20*/  IMAD.MOV.U32 R235, RZ, RZ, R79 ;  /* 0x000000ffffeb7224 */ /* 0x000fc400078e004f */
[----:B------:R-:W-:Y:S01]  /*1ff30*/  IMAD.MOV.U32 R219, RZ, RZ, R78 ;  /* 0x000000ffffdb7224 */ /* 0x000fe200078e004e */
[----:B------:R-:W4:Y:S01]  /*1ff40*/  LDL.LU.64 R74, [R1+0x6c8] ;  /* 0x0006c800014a7983 */ /* 0x000f220000300a00 */
[----:B------:R-:W-:-:S03]  /*1ff50*/  IMAD.MOV.U32 R246, RZ, RZ, R80 ;  /* 0x000000fffff67224 */ /* 0x000fc600078e0050 */
[----:B------:R-:W3:Y:S01]  /*1ff60*/  LDL.LU.64 R76, [R1+0x6d0] ;  /* 0x0006d000014c7983 */ /* 0x000ee20000300a00 */
[----:B------:R-:W-:-:S03]  /*1ff70*/  IMAD.MOV.U32 R247, RZ, RZ, R82 ;  /* 0x000000fffff77224 */ /* 0x000fc600078e0052 */
        /* <DEDUP_REMOVED lines=27> */
[----:B------:R-:W-:-:S02]  /*20130*/  IMAD.MOV.U32 R200, RZ, RZ, R5 ;  /* 0x000000ffffc87224 */ /* 0x000fc400078e0005 */
[----:B------:R-:W-:Y:S02]  /*20140*/  IMAD.MOV.U32 R224, RZ, RZ, R4 ;  /* 0x000000ffffe07224 */ /* 0x000fe400078e0004 */
[----:B------:R-:W-:Y:S02]  /*20150*/  IMAD.MOV.U32 R201, RZ, RZ, R7 ;  /* 0x000000ffffc97224 */ /* 0x000fe400078e0007 */
[----:B------:R-:W-:Y:S02]  /*20160*/  IMAD.MOV.U32 R225, RZ, RZ, R6 ;  /* 0x000000ffffe17224 */ /* 0x000fe400078e0006 */
[----:B------:R-:W-:Y:S02]  /*20170*/  IMAD.MOV.U32 R176, RZ, RZ, R9 ;  /* 0x000000ffffb07224 */ /* 0x000fe400078e0009 */
[----:B------:R-:W-:Y:S02]  /*20180*/  IMAD.MOV.U32 R192, RZ, RZ, R8 ;  /* 0x000000ffffc07224 */ /* 0x000fe400078e0008 */
[----:B------:R-:W-:-:S02]  /*20190*/  IMAD.MOV.U32 R177, RZ, RZ, R11 ;  /* 0x000000ffffb17224 */ /* 0x000fc400078e000b */
[----:B------:R-:W-:Y:S02]  /*201a0*/  IMAD.MOV.U32 R193, RZ, RZ, R10 ;  /* 0x000000ffffc17224 */ /* 0x000fe400078e000a */
[----:B------:R-:W-:Y:S01]  /*201b0*/  IMAD.MOV.U32 R168, RZ, RZ, R12 ;  /* 0x000000ffffa87224 */ /* 0x000fe200078e000c */
[----:B---3--:R-:W-:Y:S04]  /*201c0*/  STL.64 [R1+0x2398], R130 ;  /* 0x0023988201007387 */ /* 0x008fe80000100a00 */
[----:B----4-:R-:W-:Y:S04]  /*201d0*/  STL.64 [R1+0x2390], R128 ;  /* 0x0023908001007387 */ /* 0x010fe80000100a00 */
        /* <DEDUP_REMOVED lines=119> */
[----:B------:R-:W2:Y:S01]  /*20950*/  LDL.LU.64 R130, [R1+0x9f8] ;  /* 0x0009f80001827983 */ /* 0x000ea20000300a00 */
[----:B------:R-:W-:Y:S01]  /*20960*/  UIADD3.64 UR52, UR4, 0x380, URZ ;  /* 0x0000038004347897 */ /* 0x000fe2000fffe03f */
[----:B------:R-:W-:Y:S01]  /*20970*/  UMOV UR54, UR18 ;  /* 0x0000001200367c82 */ /* 0x000fe20008000000 */
[----:B------:R-:W-:Y:S01]  /*20980*/  UMOV UR55, UR19 ;  /* 0x0000001300377c82 */ /* 0x000fe20008000000 */
[----:B------:R-:W-:Y:S01]  /*20990*/  UIADD3.64 UR48, UR4, 0x400, URZ ;  /* 0x0000040004307897 */ /* 0x000fe2000fffe03f */
[----:B------:R-:W3:Y:S01]  /*209a0*/  LDL.LU.64 R132, [R1+0x7b0] ;  /* 0x0007b00001847983 */ /* 0x000ee20000300a00 */
[----:B------:R-:W-:Y:S01]  /*209b0*/  UMOV UR50, UR6 ;  /* 0x0000000600327c82 */ /* 0x000fe20008000000 */
[----:B------:R-:W-:-:S02]  /*209c0*/  UMOV UR51, UR7 ;  /* 0x0000000700337c82 */ /* 0x000fc40008000000 */
        /* <DEDUP_REMOVED lines=154> */
[----:B------:R-:W-:-:S02]  /*21370*/  UMOV UR51, UR7 ;  /* 0x0000000700337c82 */ /* 0x000fc40008000000 */
        /* <DEDUP_REMOVED lines=88> */
[----:B------:R-:W3:Y:S01]  /*21900*/  LDL.LU.64 R154, [R1+0x21c8] ;  /* 0x0021c800019a7983 */ /* 0x000ee20000300a00 */
[----:B------:R-:W-:-:S03]  /*21910*/  IMAD.MOV.U32 R252, RZ, RZ, R25 ;  /* 0x000000fffffc7224 */ /* 0x000fc600078e0019 */
[----:B------:R-:W3:Y:S01]  /*21920*/  LDL.LU.64 R152, [R1+0x21c0] ;  /* 0x0021c00001987983 */ /* 0x000ee20000300a00 */
[----:B------:R-:W-:-:S03]  /*21930*/  IMAD.MOV.U32 R238, RZ, RZ, R24 ;  /* 0x000000ffffee7224 */ /* 0x000fc600078e0018 */
[----:B0-----:R-:W2:Y:S01]  /*21940*/  LDL.LU.64 R150, [R1+0x21b8] ;  /* 0x0021b80001967983 */ /* 0x001ea20000300a00 */
[----:B------:R-:W-:-:S03]  /*21950*/  IMAD.MOV.U32 R239, RZ, RZ, R26 ;  /* 0x000000ffffef7224 */ /* 0x000fc600078e001a */
[----:B------:R-:W4:Y:S04]  /*21960*/  LDL.LU.64 R148, [R1+0x21b0] ;  /* 0x0021b00001947983 */ /* 0x000f280000300a00 */
[----:B------:R-:W3:Y:S04]  /*21970*/  LDL.LU.64 R146, [R1+0x21a8] ;  /* 0x0021a80001927983 */ /* 0x000ee80000300a00 */
[----:B------:R-:W4:Y:S04]  /*21980*/  LDL.LU.64 R24, [R1+0x200] ;  /* 0x0002000001187983 */ /* 0x000f280000300a00 */
        /* <DEDUP_REMOVED lines=52> */
[----:B------:R-:W4:Y:S01]  /*21cd0*/  LDL.LU.64 R130, [R1+0x3a8] ;  /* 0x0003a80001827983 */ /* 0x000f220000300a00 */
[----:B------:R-:W-:-:S02]  /*21ce0*/  IMAD.MOV.U32 R250, RZ, RZ, R5 ;  /* 0x000000fffffa7224 */ /* 0x000fc400078e0005 */
[----:B------:R-:W-:Y:S02]  /*21cf0*/  IMAD.MOV.U32 R236, RZ, RZ, R4 ;  /* 0x000000ffffec7224 */ /* 0x000fe400078e0004 */
[----:B------:R-:W-:Y:S02]  /*21d00*/  IMAD.MOV.U32 R251, RZ, RZ, R7 ;  /* 0x000000fffffb7224 */ /* 0x000fe400078e0007 */
[----:B------:R-:W-:Y:S02]  /*21d10*/  IMAD.MOV.U32 R237, RZ, RZ, R6 ;  /* 0x000000ffffed7224 */ /* 0x000fe400078e0006 */
[----:B--2---:R-:W-:Y:S02]  /*21d20*/  IMAD.MOV.U32 R16, RZ, RZ, R151 ;  /* 0x000000ffff107224 */ /* 0x004fe400078e0097 */
[----:B------:R-:W-:Y:S02]  /*21d30*/  IMAD.MOV.U32 R9, RZ, RZ, R150 ;  /* 0x000000ffff097224 */ /* 0x000fe400078e0096 */
[----:B---3--:R-:W-:-:S02]  /*21d40*/  IMAD.MOV.U32 R21, RZ, RZ, R147 ;  /* 0x000000ffff157224 */ /* 0x008fc400078e0093 */
[----:B----4-:R-:W-:Y:S01]  /*21d50*/  IMAD.MOV.U32 R11, RZ, RZ, R149 ;  /* 0x000000ffff0b7224 */ /* 0x010fe200078e0095 */
        /* <DEDUP_REMOVED lines=55> */
[----:B------:R-:W-:Y:S04]  /*220d0*/  STL [R1+0x1ff0], R21 ;  /* 0x001ff01501007387 */ /* 0x000fe80000100800 */
[----:B------:R-:W-:Y:S04]  /*220e0*/  STL.64 [R1+0x1fe8], R18 ;  /* 0x001fe81201007387 */ /* 0x000fe80000100a00 */
[----:B------:R-:W-:Y:S04]  /*220f0*/  STL [R1+0x1fe0], R16 ;  /* 0x001fe01001007387 */ /* 0x000fe80000100800 */
[----:B------:R-:W-:Y:S04]  /*22100*/  STL.64 [R1+0x1fd8], R14 ;  /* 0x001fd80e01007387 */ /* 0x000fe80000100a00 */
[----:B------:R-:W-:Y:S04]  /*22110*/  STL [R1+0x1fd0], R13 ;  /* 0x001fd00d01007387 */ /* 0x000fe80000100800 */
[----:B------:R-:W-:Y:S04]  /*22120*/  STL [R1+0x1fcc], R11 ;  /* 0x001fcc0b01007387 */ /* 0x000fe80000100800 */
[----:B------:R0:W-:Y:S04]  /*22130*/  STL [R1+0x1fc8], R9 ;  /* 0x001fc80901007387 */ /* 0x0001e80000100800 */
        /* <DEDUP_REMOVED lines=213> */
[----:B------:R-:W-:Y:S02]  /*22e90*/  IMAD.MOV.U32 R181, RZ, RZ, R51 ;  /* 0x000000ffffb57224 */ /* 0x000fe400078e0033 */
[----:B------:R-:W-:Y:S01]  /*22ea0*/  IMAD.MOV.U32 R165, RZ, RZ, R50 ;  /* 0x000000ffffa57224 */ /* 0x000fe200078e0032 */
[----:B------:R-:W3:Y:S01]  /*22eb0*/  LDL.LU.64 R54, [R1+0x2070] ;  /* 0x0020700001367983 */ /* 0x000ee20000300a00 */
[----:B------:R-:W-:-:S02]  /*22ec0*/  IMAD.MOV.U32 R180, RZ, RZ, R49 ;  /* 0x000000ffffb47224 */ /* 0x000fc400078e0031 */
[----:B------:R-:W-:Y:S01]  /*22ed0*/  IMAD.MOV.U32 R164, RZ, RZ, R48 ;  /* 0x000000ffffa47224 */ /* 0x000fe200078e0030 */
        /* <DEDUP_REMOVED lines=22> */
[----:B------:R-:W-:Y:S01]  /*23040*/  UMOV UR22, UR10 ;  /* 0x0000000a00167c82 */ /* 0x000fe20008000000 */
[----:B------:R-:W-:Y:S01]  /*23050*/  UMOV UR23, UR11 ;  /* 0x0000000b00177c82 */ /* 0x000fe20008000000 */
[----:B------:R-:W-:Y:S01]  /*23060*/  UMOV UR26, UR14 ;  /* 0x0000000e001a7c82 */ /* 0x000fe20008000000 */
[----:B------:R-:W-:Y:S01]  /*23070*/  UMOV UR27, UR15 ;  /* 0x0000000f001b7c82 */ /* 0x000fe20008000000 */
[----:B------:R-:W4:Y:S01]  /*23080*/  LDL.LU R21, [R1+0x1ff0] ;  /* 0x001ff00001157983 */ /* 0x000f220000300800 */
[----:B------:R-:W-:-:S03]  /*23090*/  IMAD.MOV.U32 R173, RZ, RZ, R11 ;  /* 0x000000ffffad7224 */ /* 0x000fc600078e000b */
[----:B------:R-:W4:Y:S01]  /*230a0*/  LDL.LU.64 R18, [R1+0x1fe8] ;  /* 0x001fe80001127983 */ /* 0x000f220000300a00 */
[----:B------:R-:W-:-:S03]  /*230b0*/  IMAD.MOV.U32 R172, RZ, RZ, R9 ;  /* 0x000000ffffac7224 */ /* 0x000fc600078e0009 */
[----:B------:R-:W4:Y:S04]  /*230c0*/  LDL.LU R16, [R1+0x1fe0] ;  /* 0x001fe00001107983 */ /* 0x000f280000300800 */
[----:B------:R-:W4:Y:S04]  /*230d0*/  LDL.LU.64 R14, [R1+0x1fd8] ;  /* 0x001fd800010e7983 */ /* 0x000f280000300a00 */
[----:B------:R-:W4:Y:S04]  /*230e0*/  LDL.LU R13, [R1+0x1fd0] ;  /* 0x001fd000010d7983 */ /* 0x000f280000300800 */
[----:B------:R-:W2:Y:S04]  /*230f0*/  LDL.LU R11, [R1+0x1fcc] ;  /* 0x001fcc00010b7983 */ /* 0x000ea80000300800 */
[----:B------:R-:W4:Y:S01]  /*23100*/  LDL.LU R9, [R1+0x1fc8] ;  /* 0x001fc80001097983 */ /* 0x000f220000300800 */
[----:B---3--:R-:W-:-:S06]  /*23110*/  WARPGROUP.ARRIVE ;  /* 0x00000000000079c5 */ /* 0x008fcc0000000000 */
        /* <DEDUP_REMOVED lines=78> */
[----:B0-----:R-:W3:Y:S04]  /*23600*/  LDL.LU.64 R46, [R1+0x1fc0] ;  /* 0x001fc000012e7983 */ /* 0x001ee80000300a00 */
        /* <DEDUP_REMOVED lines=14> */
[----:B------:R-:W3:Y:S04]  /*236f0*/  LDL.LU.64 R28, [R1+0x1f78] ;  /* 0x001f7800011c7983 */ /* 0x000ee80000300a00 */
[----:B------:R-:W3:Y:S04]  /*23700*/  LDL.LU.64 R26, [R1+0x1f70] ;  /* 0x001f7000011a7983 */ /* 0x000ee80000300a00 */
[----:B------:R-:W3:Y:S01]  /*23710*/  LDL.LU.64 R24, [R1+0x1f68] ;  /* 0x001f680001187983 */ /* 0x000ee20000300a00 */
[----:B--2---:R-:W-:Y:S01]  /*23720*/  R2UR UR53, R11 ;  /* 0x000000000b3572ca */ /* 0x004fe200000e0000 */
[----:B------:R-:W-:Y:S01]  /*23730*/  IMAD.MOV.U32 R8, RZ, RZ, R22 ;  /* 0x000000ffff087224 */ /* 0x000fe200078e0016 */
[----:B----4-:R-:W-:Y:S01]  /*23740*/  R2UR UR49, R16 ;  /* 0x00000000103172ca */ /* 0x010fe200000e0000 */
[----:B------:R-:W-:-:S02]  /*23750*/  IMAD.MOV.U32 R240, RZ, RZ, R4 ;  /* 0x000000fffff07224 */ /* 0x000fc400078e0004 */
[----:B------:R-:W-:Y:S01]  /*23760*/  IMAD.MOV.U32 R161, RZ, RZ, R14 ;  /* 0x000000ffffa17224 */ /* 0x000fe200078e000e */
[----:B------:R-:W-:Y:S01]  /*23770*/  R2UR UR48, R9 ;  /* 0x00000000093072ca */ /* 0x000fe200000e0000 */
[----:B------:R-:W-:Y:S02]  /*23780*/  IMAD.MOV.U32 R16, RZ, RZ, R13 ;  /* 0x000000ffff107224 */ /* 0x000fe400078e000d */
[----:B------:R-:W-:Y:S01]  /*23790*/  IMAD.MOV.U32 R242, RZ, RZ, R6 ;  /* 0x000000fffff27224 */ /* 0x000fe200078e0006 */
[----:B------:R-:W-:Y:S01]  /*237a0*/  R2UR UR56, R158 ;  /* 0x000000009e3872ca */ /* 0x000fe200000e0000 */
[----:B------:R-:W-:Y:S01]  /*237b0*/  IMAD.MOV.U32 R196, RZ, RZ, R5 ;  /* 0x000000ffffc47224 */ /* 0x000fe200078e0005 */
[----:B------:R-:W-:Y:S01]  /*237c0*/  R2UR UR52, R2 ;  /* 0x00000000023472ca */ /* 0x000fe200000e0000 */
[----:B------:R-:W-:Y:S01]  /*237d0*/  IMAD.MOV.U32 R197, RZ, RZ, R7 ;  /* 0x000000ffffc57224 */ /* 0x000fe200078e0007 */
[----:B------:R-:W-:Y:S01]  /*237e0*/  R2UR UR57, R21 ;  /* 0x00000000153972ca */ /* 0x000fe200000e0000 */
        /* <DEDUP_REMOVED lines=8> */
[----:B------:R-:W-:Y:S02]  /*23870*/  IMAD.MOV.U32 R230, RZ, RZ, R77 ;  /* 0x000000ffffe67224 */ /* 0x000fe400078e004d */
[----:B------:R-:W-:Y:S02]  /*23880*/  IMAD.MOV.U32 R222, RZ, RZ, R76 ;  /* 0x000000ffffde7224 */ /* 0x000fe400078e004c */
[----:B------:R-:W-:Y:S02]  /*23890*/  IMAD.MOV.U32 R231, RZ, RZ, R79 ;  /* 0x000000ffffe77224 */ /* 0x000fe400078e004f */
[----:B------:R-:W-:Y:S02]  /*238a0*/  IMAD.MOV.U32 R223, RZ, RZ, R78 ;  /* 0x000000ffffdf7224 */ /* 0x000fe400078e004e */
[----:B---3--:R-:W-:-:S02]  /*238b0*/  IMAD.MOV.U32 R21, RZ, RZ, R47 ;  /* 0x000000ffff157224 */ /* 0x008fc400078e002f */
        /* <DEDUP_REMOVED lines=23> */
[----:B------:R-:W2:Y:S04]  /*23a30*/  LDL.LU.64 R24, [R1] ;  /* 0x0000000001187983 */ /* 0x000ea80000300a00 */
        /* <DEDUP_REMOVED lines=11> */
[----:B-1----:R-:W2:Y:S04]  /*23af0*/  LDL.LU.64 R48, [R1+0x60] ;  /* 0x0000600001307983 */ /* 0x002ea80000300a00 */
        /* <DEDUP_REMOVED lines=51> */
[----:B------:R-:W-:Y:S01]  /*23e30*/  UMOV UR30, UR18 ;  /* 0x00000012001e7c82 */ /* 0x000fe20008000000 */
[----:B------:R-:W-:Y:S01]  /*23e40*/  UMOV UR31, UR19 ;  /* 0x00000013001f7c82 */ /* 0x000fe20008000000 */
[----:B------:R-:W-:Y:S01]  /*23e50*/  UMOV UR34, UR6 ;  /* 0x0000000600227c82 */ /* 0x000fe20008000000 */
[----:B------:R-:W-:Y:S01]  /*23e60*/  UMOV UR35, UR7 ;  /* 0x0000000700237c82 */ /* 0x000fe20008000000 */
[----:B--2---:R-:W-:-:S06]  /*23e70*/  WARPGROUP.ARRIVE ;  /* 0x00000000000079c5 */ /* 0x004fcc0000000000 */
[----:B------:R-:W-:Y:S01]  /*23e80*/  HGMMA.64x256x16.F32.BF16 R24, gdesc[UR28].tnspA, R24, gsb0 ;  /* 0x23e000001c1879f0 */ /* 0x000fe20008001818 */
[----:B------:R-:W-:Y:S01]  /*23e90*/  UMOV UR38, UR10 ;  /* 0x0000000a00267c82 */ /* 0x000fe20008000000 */
[----:B------:R-:W-:Y:S01]  /*23ea0*/  UMOV UR39, UR11 ;  /* 0x0000000b00277c82 */ /* 0x000fe20008000000 */
[----:B------:R-:W-:Y:S02]  /*23eb0*/  WARPGROUP.DEPBAR.LE gsb0, 0x0 ;  /* 0x00008000000079c5 */ /* 0x000fe40000010000 */
[----:B------:R-:W-:-:S15]  /*23ec0*/  WARPGROUP.ARRIVE ;  /* 0x00000000000079c5 */ /* 0x000fde0000000000 */
[----:B------:R-:W-:-:S08]  /*23ed0*/  NOP ;  /* 0x0000000000007918 */ /* 0x000fd00000000000 */
[----:B------:R-:W-:Y:S01]  /*23ee0*/  HGMMA.64x256x16.F32.BF16 R24, gdesc[UR32].tnspA, R24, gsb0 ;  /* 0x23e00000201879f0 */ /* 0x000fe20008001818 */
[----:B------:R-:W-:Y:S01]  /*23ef0*/  UMOV UR42, UR14 ;  /* 0x0000000e002a7c82 */ /* 0x000fe20008000000 */
[----:B------:R-:W-:Y:S01]  /*23f00*/  UMOV UR43, UR15 ;  /* 0x0000000f002b7c82 */ /* 0x000fe20008000000 */
[----:B------:R-:W-:Y:S02]  /*23f10*/  WARPGROUP.DEPBAR.LE gsb0, 0x0 ;  /* 0x00008000000079c5 */ /* 0x000fe40000010000 */
[----:B------:R-:W-:-:S15]  /*23f20*/  WARPGROUP.ARRIVE ;  /* 0x00000000000079c5 */ /* 0x000fde0000000000 */
[----:B------:R-:W-:-:S08]  /*23f30*/  NOP ;  /* 0x0000000000007918 */ /* 0x000fd00000000000 */
[----:B------:R-:W-:Y:S03]  /*23f40*/  HGMMA.64x256x16.F32.BF16 R24, gdesc[UR36].tnspA, R24, gsb0 ;  /* 0x23e00000241879f0 */ /* 0x000fe60008001818 */
[----:B------:R-:W-:Y:S02]  /*23f50*/  WARPGROUP.DEPBAR.LE gsb0, 0x0 ;  /* 0x00008000000079c5 */ /* 0x000fe40000010000 */
[----:B------:R-:W-:-:S15]  /*23f60*/  WARPGROUP.ARRIVE ;  /* 0x00000000000079c5 */ /* 0x000fde0000000000 */
[----:B------:R-:W-:-:S08]  /*23f70*/  NOP ;  /* 0x0000000000007918 */ /* 0x000fd00000000000 */
[----:B------:R-:W-:Y:S01]  /*23f80*/  HGMMA.64x256x16.F32.BF16 R24, gdesc[UR40].tnspA, R24, gsb0 ;  /* 0x23e00000281879f0 */ /* 0x000fe20008001818 */
[----:B------:R-:W-:Y:S02]  /*23f90*/  IMAD.MOV.U32 R217, RZ, RZ, R213 ;  /* 0x000000ffffd97224 */ /* 0x000fe400078e00d5 */
[----:B------:R-:W-:Y:S02]  /*23fa0*/  IMAD.MOV.U32 R213, RZ, RZ, R23 ;  /* 0x000000ffffd57224 */ /* 0x000fe400078e0017 */
[----:B------:R-:W-:Y:S02]  /*23fb0*/  IMAD.MOV.U32 R23, RZ, RZ, R241 ;  /* 0x000000ffff177224 */ /* 0x000fe400078e00f1 */
[----:B------:R-:W-:Y:S02]  /*23fc0*/  IMAD.MOV.U32 R232, RZ, RZ, R216 ;  /* 0x000000ffffe87224 */ /* 0x000fe400078e00d8 */
[----:B------:R-:W-:Y:S02]  /*23fd0*/  IMAD.MOV.U32 R245, RZ, RZ, R213 ;  /* 0x000000fffff57224 */ /* 0x000fe400078e00d5 */
[----:B------:R-:W-:-:S02]  /*23fe0*/  IMAD.MOV.U32 R216, RZ, RZ, R3 ;  /* 0x000000ffffd87224 */ /* 0x000fc400078e0003 */
[----:B------:R-:W-:Y:S01]  /*23ff0*/  IMAD.MOV.U32 R213, RZ, RZ, R23 ;  /* 0x000000ffffd57224 */ /* 0x000fe200078e0017 */
[----:B------:R-:W-:Y:S01]  /*24000*/  IADD3 R23, P0, R156, R15, RZ ;  /* 0x0000000f9c177210 */ /* 0x000fe20007f1e0ff */
[----:B------:R-:W-:Y:S02]  /*24010*/  IMAD.MOV.U32 R3, RZ, RZ, R159 ;  /* 0x000000ffff037224 */ /* 0x000fe400078e009f */
[----:B------:R-:W-:Y:S02]  /*24020*/  IMAD.MOV.U32 R159, RZ, RZ, R243 ;  /* 0x000000ffff9f7224 */ /* 0x000fe400078e00f3 */
[----:B------:R-:W-:Y:S02]  /*24030*/  IMAD.MOV.U32 R244, RZ, RZ, R232 ;  /* 0x000000fffff47224 */ /* 0x000fe400078e00e8 */
[----:B------:R-:W-:Y:S02]  /*24040*/  IMAD.MOV.U32 R232, RZ, RZ, R217 ;  /* 0x000000ffffe87224 */ /* 0x000fe400078e00d9 */
[----:B------:R-:W-:-:S02]  /*24050*/  IMAD.MOV.U32 R217, RZ, RZ, R3 ;  /* 0x000000ffffd97224 */ /* 0x000fc400078e0003 */
[----:B------:R-:W-:Y:S02]  /*24060*/  IMAD.MOV.U32 R233, RZ, RZ, R216 ;  /* 0x000000ffffe97224 */ /* 0x000fe400078e00d8 */
[----:B------:R-:W-:Y:S02]  /*24070*/  IMAD.MOV.U32 R3, RZ, RZ, R4 ;  /* 0x000000ffff037224 */ /* 0x000fe400078e0004 */
[----:B------:R-:W-:Y:S02]  /*24080*/  IMAD.X R156, R157, 0x1, R0, P0 ;  /* 0x000000019d9c7824 */ /* 0x000fe400000e0600 */
[----:B------:R-:W-:Y:S01]  /*24090*/  IMAD.MOV.U32 R216, RZ, RZ, R159 ;  /* 0x000000ffffd87224 */ /* 0x000fe200078e009f */
[-C--:B------:R-:W-:Y:S01]  /*240a0*/  IADD3 R159, P1, R154, R15.reuse, RZ ;  /* 0x0000000f9a9f7210 */ /* 0x080fe20007f3e0ff */
[----:B------:R-:W-:Y:S01]  /*240b0*/  IMAD.MOV.U32 R4, RZ, RZ, R160 ;  /* 0x000000ffff047224 */ /* 0x000fe200078e00a0 */
[-C--:B------:R-:W-:Y:S01]  /*240c0*/  IADD3 R160, P0, R152, R15.reuse, RZ ;  /* 0x0000000f98a07210 */ /* 0x080fe20007f1e0ff */
[----:B------:R-:W-:Y:S01]  /*240d0*/  IMAD.MOV.U32 R157, RZ, RZ, R161 ;  /* 0x000000ffff9d7224 */ /* 0x000fe200078e00a1 */
[----:B------:R-:W-:Y:S01]  /*240e0*/  IADD3 R161, P2, R18, R15, RZ ;  /* 0x0000000f12a17210 */ /* 0x000fe20007f5e0ff */
[----:B------:R-:W-:-:S02]  /*240f0*/  WARPGROUP.DEPBAR.LE gsb0, 0x0 ;  /* 0x00008000000079c5 */ /* 0x000fc40000010000 */
[----:B------:R-:W-:Y:S04]  /*24100*/  STL.64 [R1], R24 ;  /* 0x0000001801007387 */ /* 0x000fe80000100a00 */
        /* <DEDUP_REMOVED lines=121> */
[----:B------:R-:W-:-:S03]  /*248a0*/  IMAD.MOV.U32 R243, RZ, RZ, R26 ;  /* 0x000000fffff37224 */ /* 0x000fc600078e001a */
[----:B------:R-:W2:Y:S01]  /*248b0*/  LDL.LU.64 R34, [R1+0x1d90] ;  /* 0x001d900001227983 */ /* 0x000ea20000300a00 */
[----:B------:R-:W-:-:S03]  /*248c0*/  IMAD.MOV.U32 R241, RZ, RZ, R24 ;  /* 0x000000fffff17224 */ /* 0x000fc600078e0018 */
[----:B------:R-:W2:Y:S04]  /*248d0*/  LDL.LU.64 R32, [R1+0x1d88] ;  /* 0x001d880001207983 */ /* 0x000ea80000300a00 */
[----:B------:R-:W2:Y:S04]  /*248e0*/  LDL.LU.64 R30, [R1+0x1d80] ;  /* 0x001d8000011e7983 */ /* 0x000ea80000300a00 */
[----:B------:R-:W2:Y:S04]  /*248f0*/  LDL.LU.64 R28, [R1+0x1d78] ;  /* 0x001d7800011c7983 */ /* 0x000ea80000300a00 */
[----:B------:R-:W2:Y:S04]  /*24900*/  LDL.LU.64 R26, [R1+0x1d70] ;  /* 0x001d7000011a7983 */ /* 0x000ea80000300a00 */
[----:B------:R-:W2:Y:S04]  /*24910*/  LDL.LU.64 R24, [R1+0x1d68] ;  /* 0x001d680001187983 */ /* 0x000ea80000300a00 */
[----:B------:R-:W3:Y:S01]  /*24920*/  LDL.LU R15, [R1+0xe8c] ;  /* 0x000e8c00010f7983 */ /* 0x000ee20000300800 */
[----:B------:R-:W-:-:S02]  /*24930*/  IMAD.X R154, R155, 0x1, R0, P1 ;  /* 0x000000019b9a7824 */ /* 0x000fc400008e0600 */
[----:B------:R-:W-:Y:S01]  /*24940*/  IMAD.X R18, R19, 0x1, R0, P2 ;  /* 0x0000000113127824 */ /* 0x000fe200010e0600 */
[----:B------:R-:W4:Y:S01]  /*24950*/  LDL.LU R155, [R1+0x109c] ;  /* 0x00109c00019b7983 */ /* 0x000f220000300800 */
[----:B---3--:R-:W-:-:S05]  /*24960*/  VIADD R15, R15, 0x1 ;  /* 0x000000010f0f7836 */ /* 0x008fca0000000000 */
[----:B------:R0:W-:Y:S04]  /*24970*/  STL [R1+0xe8c], R15 ;  /* 0x000e8c0f01007387 */ /* 0x0001e80000100800 */
[----:B------:R-:W3:Y:S01]  /*24980*/  LDL R19, [R1+0x1c94] ;  /* 0x001c940001137983 */ /* 0x000ee20000100800 */
[----:B------:R-:W-:Y:S02]  /*24990*/  IMAD.X R152, R153, 0x1, R0, P0 ;  /* 0x0000000199987824 */ /* 0x000fe400000e0600 */
[----:B------:R-:W-:Y:S02]  /*249a0*/  IMAD.MOV.U32 R153, RZ, RZ, R15 ;  /* 0x000000ffff997224 */ /* 0x000fe400078e000f */
[----:B0-----:R-:W0:Y:S03]  /*249b0*/  LDC R15, c[0x0][0x238] ;  /* 0x00008e00ff0f7b82 */ /* 0x001e260000000800 */
[----:B---3--:R-:W-:Y:S01]  /*249c0*/  ISETP.NE.U32.AND P0, PT, R153, R19, PT ;  /* 0x000000139900720c */ /* 0x008fe20003f05070 */
[----:B------:R-:W-:-:S02]  /*249d0*/  IMAD.MOV.U32 R19, RZ, RZ, R157 ;  /* 0x000000ffff137224 */ /* 0x000fc400078e009d */
[----:B------:R-:W-:Y:S02]  /*249e0*/  IMAD.MOV.U32 R157, RZ, RZ, R156 ;  /* 0x000000ffff9d7224 */ /* 0x000fe400078e009c */
[----:B------:R-:W-:Y:S02]  /*249f0*/  IMAD.MOV.U32 R156, RZ, RZ, R23 ;  /* 0x000000ffff9c7224 */ /* 0x000fe400078e0017 */
[----:B------:R-:W3:Y:S01]  /*24a00*/  LDL.LU R23, [R1+0x1c2c] ;  /* 0x001c2c0001177983 */ /* 0x000ee20000300800 */
[----:B----4-:R-:W-:Y:S02]  /*24a10*/  IMAD.MOV.U32 R153, RZ, RZ, R155 ;  /* 0x000000ffff997224 */ /* 0x010fe400078e009b */
[----:B------:R-:W-:Y:S02]  /*24a20*/  IMAD.MOV.U32 R155, RZ, RZ, R154 ;  /* 0x000000ffff9b7224 */ /* 0x000fe400078e009a */
[----:B------:R-:W-:Y:S02]  /*24a30*/  IMAD.MOV.U32 R154, RZ, RZ, R159 ;  /* 0x000000ffff9a7224 */ /* 0x000fe400078e009f */
[----:B------:R-:W4:Y:S01]  /*24a40*/  LDL.LU R159, [R1+0x1c24] ;  /* 0x001c2400019f7983 */ /* 0x000f220000300800 */
[----:B0-----:R-:W-:-:S04]  /*24a50*/  IMAD.SHL.U32 R15, R15, 0x40, RZ ;  /* 0x000000400f0f7824 */ /* 0x001fc800078e00ff */
[----:B------:R-:W-:-:S05]  /*24a60*/  IMAD.SHL.U32 R15, R15, 0x2, RZ ;  /* 0x000000020f0f7824 */ /* 0x000fca00078e00ff */
[----:B---3--:R-:W-:-:S05]  /*24a70*/  IADD3 R23, P6, R23, R15, RZ ;  /* 0x0000000f17177210 */ /* 0x008fca0007fde0ff */
[----:B------:R0:W-:Y:S01]  /*24a80*/  STL [R1+0x1c2c], R23 ;  /* 0x001c2c1701007387 */ /* 0x0001e20000100800 */
[----:B----4-:R-:W-:-:S03]  /*24a90*/  IADD3 R159, P1, R159, R15, RZ ;  /* 0x0000000f9f9f7210 */ /* 0x010fc60007f3e0ff */
[----:B0-----:R-:W3:Y:S04]  /*24aa0*/  LDL.LU R23, [R1+0x1c1c] ;  /* 0x001c1c0001177983 */ /* 0x001ee80000300800 */
[----:B------:R0:W-:Y:S04]  /*24ab0*/  STL [R1+0x1c24], R159 ;  /* 0x001c249f01007387 */ /* 0x0001e80000100800 */
[----:B0-----:R-:W4:Y:S01]  /*24ac0*/  LDL.LU R159, [R1+0x1c14] ;  /* 0x001c1400019f7983 */ /* 0x001f220000300800 */
        /* <DEDUP_REMOVED lines=12> */
[----:B---3--:R-:W-:-:S05]  /*24b90*/  IMAD.X R23, R23, 0x1, R0, P6 ;  /* 0x0000000117177824 */ /* 0x008fca00030e0600 */
        /* <DEDUP_REMOVED lines=1439> */
[----:B---3--:R-:W-:Y:S01]  /*2a590*/  IMAD.X R23, R23, 0x1, R0, P6 ;  /* 0x0000000117177824 */ /* 0x008fe200030e0600 */
[----:B------:R-:W-:-:S04]  /*2a5a0*/  IADD3 R2, P6, R2, R15, RZ ;  /* 0x0000000f02027210 */ /* 0x000fc80007fde0ff */
[----:B------:R0:W-:Y:S01]  /*2a5b0*/  STL [R1+0x14a8], R23 ;  /* 0x0014a81701007387 */ /* 0x0001e20000100800 */
[--C-:B----4-:R-:W-:Y:S02]  /*2a5c0*/  IMAD.X R159, R159, 0x1, R0.reuse, P1 ;  /* 0x000000019f9f7824 */ /* 0x110fe400008e0600 */
[----:B0-----:R-:W-:Y:S01]  /*2a5d0*/  IMAD.MOV.U32 R23, RZ, RZ, R13 ;  /* 0x000000ffff177224 */ /* 0x001fe200078e000d */
[----:B------:R-:W-:Y:S01]  /*2a5e0*/  IADD3 R158, P1, R158, R15, RZ ;  /* 0x0000000f9e9e7210 */ /* 0x000fe20007f3e0ff */
[----:B------:R-:W3:Y:S04]  /*2a5f0*/  LDL.LU R13, [R1+0x1498] ;  /* 0x00149800010d7983 */ /* 0x000ee80000300800 */
[----:B------:R0:W-:Y:S04]  /*2a600*/  STL [R1+0x147c], R2 ;  /* 0x00147c0201007387 */ /* 0x0001e80000100800 */
[----:B0-----:R-:W4:Y:S04]  /*2a610*/  LDL.LU R2, [R1+0x1d60] ;  /* 0x001d600001027983 */ /* 0x001f280000300800 */
[----:B------:R0:W-:Y:S04]  /*2a620*/  STL [R1+0x14a0], R159 ;  /* 0x0014a09f01007387 */ /* 0x0001e80000100800 */
[----:B0-----:R-:W2:Y:S04]  /*2a630*/  LDL.LU R159, [R1+0x146c] ;  /* 0x00146c00019f7983 */ /* 0x001ea80000300800 */
[----:B------:R0:W-:Y:S04]  /*2a640*/  STL [R1+0x1474], R158 ;  /* 0x0014749e01007387 */ /* 0x0001e80000100800 */
[----:B0-----:R-:W4:Y:S01]  /*2a650*/  LDL.LU R158, [R1+0x1d5c] ;  /* 0x001d5c00019e7983 */ /* 0x001f220000300800 */
[----:B---3--:R-:W-:-:S05]  /*2a660*/  IMAD.X R13, R13, 0x1, R0, P2 ;  /* 0x000000010d0d7824 */ /* 0x008fca00010e0600 */
[----:B------:R0:W-:Y:S02]  /*2a670*/  STL [R1+0x1498], R13 ;  /* 0x0014980d01007387 */ /* 0x0001e40000100800 */
[----:B0-----:R-:W-:Y:S02]  /*2a680*/  IMAD.MOV.U32 R13, RZ, RZ, R14 ;  /* 0x000000ffff0d7224 */ /* 0x001fe400078e000e */
[----:B----4-:R-:W-:Y:S02]  /*2a690*/  IMAD.MOV.U32 R14, RZ, RZ, R158 ;  /* 0x000000ffff0e7224 */ /* 0x010fe400078e009e */
[----:B------:R-:W3:Y:S01]  /*2a6a0*/  LDL.LU R158, [R1+0x1464] ;  /* 0x00146400019e7983 */ /* 0x000ee20000300800 */
[----:B--2---:R-:W-:Y:S01]  /*2a6b0*/  IADD3 R159, P2, R159, R15, RZ ;  /* 0x0000000f9f9f7210 */ /* 0x004fe20007f5e0ff */
[----:B------:R-:W-:-:S04]  /*2a6c0*/  IMAD.X R23, R23, 0x1, R0, P3 ;  /* 0x0000000117177824 */ /* 0x000fc800018e0600 */
[----:B------:R0:W-:Y:S04]  /*2a6d0*/  STL [R1+0x146c], R159 ;  /* 0x00146c9f01007387 */ /* 0x0001e80000100800 */
[----:B0-----:R-:W2:Y:S04]  /*2a6e0*/  LDL.LU R159, [R1+0x145c] ;  /* 0x00145c00019f7983 */ /* 0x001ea80000300800 */
[----:B------:R0:W-:Y:S04]  /*2a6f0*/  STL [R1+0x1490], R23 ;  /* 0x0014901701007387 */ /* 0x0001e80000100800 */
[----:B0-----:R-:W4:Y:S01]  /*2a700*/  LDL.LU R23, [R1+0x1480] ;  /* 0x0014800001177983 */ /* 0x001f220000300800 */
[----:B---3--:R-:W-:-:S05]  /*2a710*/  IADD3 R158, P3, R158, R15, RZ ;  /* 0x0000000f9e9e7210 */ /* 0x008fca0007f7e0ff */
[----:B------:R0:W-:Y:S04]  /*2a720*/  STL [R1+0x1464], R158 ;  /* 0x0014649e01007387 */ /* 0x0001e80000100800 */
[----:B0-----:R-:W3:Y:S04]  /*2a730*/  LDL.LU R158, [R1+0x1d58] ;  /* 0x001d5800019e7983 */ /* 0x001ee80000300800 */
[----:B------:R-:W2:Y:S01]  /*2a740*/  LDL.LU R15, [R1+0x1488] ;  /* 0x00148800010f7983 */ /* 0x000ea20000300800 */
[--C-:B----4-:R-:W-:Y:S02]  /*2a750*/  IMAD.X R23, R23, 0x1, R0.reuse, P5 ;  /* 0x0000000117177824 */ /* 0x110fe400028e0600 */
[----:B--2---:R-:W-:-:S05]  /*2a760*/  IMAD.X R15, R15, 0x1, R0, P4 ;  /* 0x000000010f0f7824 */ /* 0x004fca00020e0600 */
[----:B------:R0:W-:Y:S02]  /*2a770*/  STL [R1+0x1488], R15 ;  /* 0x0014880f01007387 */ /* 0x0001e40000100800 */
[----:B0-----:R-:W0:Y:S02]  /*2a780*/  LDC R15, c[0x0][0x238] ;  /* 0x00008e00ff0f7b82 */ /* 0x001e240000000800 */
[----:B0-----:R-:W-:-:S04]  /*2a790*/  IMAD.SHL.U32 R15, R15, 0x40, RZ ;  /* 0x000000400f0f7824 */ /* 0x001fc800078e00ff */
[----:B------:R-:W-:-:S05]  /*2a7a0*/  IMAD.SHL.U32 R15, R15, 0x2, RZ ;  /* 0x000000020f0f7824 */ /* 0x000fca00078e00ff */
[-C--:B------:R-:W-:Y:S02]  /*2a7b0*/  IADD3 R159, P4, R159, R15.reuse, RZ ;  /* 0x0000000f9f9f7210 */ /* 0x080fe40007f9e0ff */
[----:B---3--:R-:W-:-:S03]  /*2a7c0*/  IADD3 R158, P5, R158, R15, RZ ;  /* 0x0000000f9e9e7210 */ /* 0x008fc60007fbe0ff */
[----:B------:R0:W-:Y:S04]  /*2a7d0*/  STL [R1+0x145c], R159 ;  /* 0x00145c9f01007387 */ /* 0x0001e80000100800 */
[----:B0-----:R-:W2:Y:S04]  /*2a7e0*/  LDL.LU R159, [R1+0x1c70] ;  /* 0x001c7000019f7983 */ /* 0x001ea80000300800 */
[----:B------:R-:W-:Y:S04]  /*2a7f0*/  STL [R1+0x1480], R23 ;  /* 0x0014801701007387 */ /* 0x000fe80000100800 */
[----:B------:R0:W-:Y:S04]  /*2a800*/  STL [R1+0x1454], R158 ;  /* 0x0014549e01007387 */ /* 0x0001e80000100800 */
[----:B0-----:R-:W3:Y:S02]  /*2a810*/  LDL.LU R158, [R1+0x1d54] ;  /* 0x001d5400019e7983 */ /* 0x001ee40000300800 */
[----:B---3--:R-:W-:-:S05]  /*2a820*/  IMAD.X R158, R158, 0x1, R0, P6 ;  /* 0x000000019e9e7824 */ /* 0x008fca00030e0600 */
[----:B------:R0:W-:Y:S04]  /*2a830*/  STL [R1+0x1478], R158 ;  /* 0x0014789e01007387 */ /* 0x0001e80000100800 */
[----:B------:R-:W3:Y:S01]  /*2a840*/  LDL.LU R23, [R1+0x1c44] ;  /* 0x001c440001177983 */ /* 0x000ee20000300800 */
[----:B0-----:R-:W0:Y:S02]  /*2a850*/  LDC R158, c[0x0][0x23c] ;  /* 0x00008f00ff9e7b82 */ /* 0x001e240000000800 */
[----:B0-----:R-:W-:-:S04]  /*2a860*/  IMAD.SHL.U32 R158, R158, 0x40, RZ ;  /* 0x000000409e9e7824 */ /* 0x001fc800078e00ff */
[----:B------:R-:W-:-:S05]  /*2a870*/  IMAD.SHL.U32 R158, R158, 0x2, RZ ;  /* 0x000000029e9e7824 */ /* 0x000fca00078e00ff */
[----:B--2---:R-:W-:Y:S02]  /*2a880*/  IADD3 R159, P6, R159, R158, RZ ;  /* 0x0000009e9f9f7210 */ /* 0x004fe40007fde0ff */
[----:B------:R-:W2:Y:S04]  /*2a890*/  LDL.LU R158, [R1+0x1470] ;  /* 0x00147000019e7983 */ /* 0x000ea80000300800 */
[----:B------:R0:W-:Y:S04]  /*2a8a0*/  STL [R1+0x1c70], R159 ;  /* 0x001c709f01007387 */ /* 0x0001e80000100800 */
[----:B------:R-:W4:Y:S04]  /*2a8b0*/  LDL.LU R15, [R1+0x1468] ;  /* 0x00146800010f7983 */ /* 0x000f280000300800 */
[----:B0-----:R-:W4:Y:S01]  /*2a8c0*/  LDL.LU R159, [R1+0x1c68] ;  /* 0x001c6800019f7983 */ /* 0x001f220000300800 */
[----:B--2---:R-:W-:-:S05]  /*2a8d0*/  IMAD.X R158, R158, 0x1, R0, P1 ;  /* 0x000000019e9e7824 */ /* 0x004fca00008e0600 */
[----:B------:R0:W-:Y:S02]  /*2a8e0*/  STL [R1+0x1470], R158 ;  /* 0x0014709e01007387 */ /* 0x0001e40000100800 */
[----:B0-----:R-:W0:Y:S02]  /*2a8f0*/  LDC R158, c[0x0][0x23c] ;  /* 0x00008f00ff9e7b82 */ /* 0x001e240000000800 */
[----:B0-----:R-:W-:-:S04]  /*2a900*/  IMAD.SHL.U32 R158, R158, 0x40, RZ ;  /* 0x000000409e9e7824 */ /* 0x001fc800078e00ff */
[----:B------:R-:W-:-:S05]  /*2a910*/  IMAD.SHL.U32 R158, R158, 0x2, RZ ;  /* 0x000000029e9e7824 */ /* 0x000fca00078e00ff */
[----:B---3--:R-:W-:-:S05]  /*2a920*/  IADD3 R23, P1, R23, R158, RZ ;  /* 0x0000009e17177210 */ /* 0x008fca0007f3e0ff */
[----:B------:R0:W-:Y:S04]  /*2a930*/  STL [R1+0x1c44], R23 ;  /* 0x001c441701007387 */ /* 0x0001e80000100800 */
[----:B0-----:R-:W2:Y:S01]  /*2a940*/  LDL.LU R23, [R1+0x1460] ;  /* 0x0014600001177983 */ /* 0x001ea20000300800 */
[----:B----4-:R-:W-:Y:S01]  /*2a950*/  IMAD.X R15, R15, 0x1, R0, P2 ;  /* 0x000000010f0f7824 */ /* 0x010fe200010e0600 */
[----:B------:R-:W-:-:S04]  /*2a960*/  IADD3 R159, P2, R159, R158, RZ ;  /* 0x0000009e9f9f7210 */ /* 0x000fc80007f5e0ff */
[----:B------:R0:W-:Y:S04]  /*2a970*/  STL [R1+0x1468], R15 ;  /* 0x0014680f01007387 */ /* 0x0001e80000100800 */
[----:B0-----:R-:W3:Y:S04]  /*2a980*/  LDL.LU R15, [R1+0x1458] ;  /* 0x00145800010f7983 */ /* 0x001ee80000300800 */
[----:B------:R0:W-:Y:S04]  /*2a990*/  STL [R1+0x1c68], R159 ;  /* 0x001c689f01007387 */ /* 0x0001e80000100800 */
[----:B0-----:R-:W4:Y:S01]  /*2a9a0*/  LDL.LU R159, [R1+0x1c60] ;  /* 0x001c6000019f7983 */ /* 0x001f220000300800 */
[----:B--2---:R-:W-:Y:S01]  /*2a9b0*/  IMAD.X R23, R23, 0x1, R0, P3 ;  /* 0x0000000117177824 */ /* 0x004fe200018e0600 */
[----:B------:R-:W-:-:S04]  /*2a9c0*/  IADD3 R2, P3, R2, R158, RZ ;  /* 0x0000009e02027210 */ /* 0x000fc80007f7e0ff */
[----:B------:R0:W-:Y:S04]  /*2a9d0*/  STL [R1+0x1460], R23 ;  /* 0x0014601701007387 */ /* 0x0001e80000100800 */
[----:B0-----:R-:W2:Y:S04]  /*2a9e0*/  LDL.LU R23, [R1+0x1450] ;  /* 0x0014500001177983 */ /* 0x001ea80000300800 */
[----:B------:R0:W-:Y:S04]  /*2a9f0*/  STL [R1+0x1c64], R2 ;  /* 0x001c640201007387 */ /* 0x0001e80000100800 */
[----:B0-----:R-:W2:Y:S01]  /*2aa00*/  LDL.LU R2, [R1+0x1d50] ;  /* 0x001d500001027983 */ /* 0x001ea20000300800 */
[----:B---3--:R-:W-:Y:S01]  /*2aa10*/  IMAD.X R15, R15, 0x1, R0, P4 ;  /* 0x000000010f0f7824 */ /* 0x008fe200020e0600 */
[----:B----4-:R-:W-:-:S04]  /*2aa20*/  IADD3 R159, P4, R159, R158, RZ ;  /* 0x0000009e9f9f7210 */ /* 0x010fc80007f9e0ff */
[----:B------:R-:W-:Y:S04]  /*2aa30*/  STL [R1+0x1458], R15 ;  /* 0x0014580f01007387 */ /* 0x000fe80000100800 */
[----:B------:R0:W-:Y:S04]  /*2aa40*/  STL [R1+0x1c60], R159 ;  /* 0x001c609f01007387 */ /* 0x0001e80000100800 */
[----:B0-----:R-:W3:Y:S01]  /*2aa50*/  LDL.LU R159, [R1+0x1c6c] ;  /* 0x001c6c00019f7983 */ /* 0x001ee20000300800 */
[----:B--2---:R-:W-:-:S05]  /*2aa60*/  IMAD.X R23, R23, 0x1, R0, P5 ;  /* 0x0000000117177824 */ /* 0x004fca00028e0600 */
[----:B------:R0:W-:Y:S01]  /*2aa70*/  STL [R1+0x1450], R23 ;  /* 0x0014501701007387 */ /* 0x0001e20000100800 */
[----:B------:R-:W-:-:S03]  /*2aa80*/  IADD3 R2, P5, R2, R158, RZ ;  /* 0x0000009e02027210 */ /* 0x000fc60007fbe0ff */
[----:B0-----:R-:W2:Y:S04]  /*2aa90*/  LDL.LU R23, [R1+0x1c58] ;  /* 0x001c580001177983 */ /* 0x001ea80000300800 */
[----:B------:R0:W-:Y:S04]  /*2aaa0*/  STL [R1+0x1c5c], R2 ;  /* 0x001c5c0201007387 */ /* 0x0001e80000100800 */
[----:B0-----:R-:W3:Y:S04]  /*2aab0*/  LDL.LU R2, [R1+0x1d4c] ;  /* 0x001d4c0001027983 */ /* 0x001ee80000300800 */
[----:B------:R-:W4:Y:S01]  /*2aac0*/  LDL.LU R15, [R1+0x144c] ;  /* 0x00144c00010f7983 */ /* 0x000f220000300800 */
[----:B---3--:R-:W-:Y:S01]  /*2aad0*/  IMAD.X R159, R159, 0x1, R2, P6 ;  /* 0x000000019f9f7824 */ /* 0x008fe200030e0602 */
[----:B--2---:R-:W-:-:S04]  /*2aae0*/  IADD3 R23, P6, R23, R158, RZ ;  /* 0x0000009e17177210 */ /* 0x004fc80007fde0ff */
[----:B------:R0:W-:Y:S01]  /*2aaf0*/  STL [R1+0x1c6c], R159 ;  /* 0x001c6c9f01007387 */ /* 0x0001e20000100800 */
[----:B----4-:R-:W-:-:S03]  /*2ab00*/  IMAD.X R15, R15, 0x1, R2, P1 ;  /* 0x000000010f0f7824 */ /* 0x010fc600008e0602 */
[----:B0-----:R-:W2:Y:S04]  /*2ab10*/  LDL.LU R159, [R1+0x1c54] ;  /* 0x001c5400019f7983 */ /* 0x001ea80000300800 */
[----:B------:R0:W-:Y:S04]  /*2ab20*/  STL [R1+0x1c58], R23 ;  /* 0x001c581701007387 */ /* 0x0001e80000100800 */
[----:B0-----:R-:W3:Y:S04]  /*2ab30*/  LDL.LU R23, [R1+0x1c40] ;  /* 0x001c400001177983 */ /* 0x001ee80000300800 */
[----:B------:R0:W-:Y:S04]  /*2ab40*/  STL [R1+0x144c], R15 ;  /* 0x00144c0f01007387 */ /* 0x0001e80000100800 */
[----:B0-----:R-:W4:Y:S01]  /*2ab50*/  LDL.LU R15, [R1+0x1c50] ;  /* 0x001c5000010f7983 */ /* 0x001f220000300800 */
[----:B--2---:R-:W-:-:S05]  /*2ab60*/  IADD3 R159, P1, R159, R158, RZ ;  /* 0x0000009e9f9f7210 */ /* 0x004fca0007f3e0ff */
[----:B------:R0:W-:Y:S01]  /*2ab70*/  STL [R1+0x1c54], R159 ;  /* 0x001c549f01007387 */ /* 0x0001e20000100800 */
[----:B---3--:R-:W-:-:S03]  /*2ab80*/  IMAD.X R23, R23, 0x1, R2, P2 ;  /* 0x0000000117177824 */ /* 0x008fc600010e0602 */
[----:B0-----:R-:W2:Y:S04]  /*2ab90*/  LDL.LU R159, [R1+0x1c3c] ;  /* 0x001c3c00019f7983 */ /* 0x001ea80000300800 */
[----:B------:R0:W-:Y:S01]  /*2aba0*/  STL [R1+0x1c40], R23 ;  /* 0x001c401701007387 */ /* 0x0001e20000100800 */
[----:B----4-:R-:W-:-:S03]  /*2abb0*/  IADD3 R15, P2, R15, R158, RZ ;  /* 0x0000009e0f0f7210 */ /* 0x010fc60007f5e0ff */
[----:B0-----:R-:W3:Y:S04]  /*2abc0*/  LDL.LU R23, [R1+0x1c48] ;  /* 0x001c480001177983 */ /* 0x001ee80000300800 */
[----:B------:R0:W-:Y:S04]  /*2abd0*/  STL [R1+0x1c50], R15 ;  /* 0x001c500f01007387 */ /* 0x0001e80000100800 */
[----:B0-----:R-:W4:Y:S01]  /*2abe0*/  LDL.LU R15, [R1+0x1c38] ;  /* 0x001c3800010f7983 */ /* 0x001f220000300800 */
[----:B--2---:R-:W-:-:S05]  /*2abf0*/  IMAD.X R159, R159, 0x1, R2, P3 ;  /* 0x000000019f9f7824 */ /* 0x004fca00018e0602 */
[----:B------:R0:W-:Y:S01]  /*2ac00*/  STL [R1+0x1c3c], R159 ;  /* 0x001c3c9f01007387 */ /* 0x0001e20000100800 */
[----:B---3--:R-:W-:-:S03]  /*2ac10*/  IADD3 R23, P3, R23, R158, RZ ;  /* 0x0000009e17177210 */ /* 0x008fc60007f7e0ff */
[----:B0-----:R-:W2:Y:S04]  /*2ac20*/  LDL.LU R159, [R1+0x1440] ;  /* 0x00144000019f7983 */ /* 0x001ea80000300800 */
[----:B------:R0:W-:Y:S01]  /*2ac30*/  STL [R1+0x1c48], R23 ;  /* 0x001c481701007387 */ /* 0x0001e20000100800 */
[----:B----4-:R-:W-:-:S03]  /*2ac40*/  IMAD.X R15, R15, 0x1, R2, P4 ;  /* 0x000000010f0f7824 */ /* 0x010fc600020e0602 */
        /* <DEDUP_REMOVED lines=422> */
[----:B----4-:R-:W-:Y:S01]  /*2c6b0*/  IADD3 R15, P2, R15, R158, RZ ;  /* 0x0000009e0f0f7210 */ /* 0x010fe20007f5e0ff */
[----:B0-----:R-:W-:Y:S02]  /*2c6c0*/  IMAD.MOV.U32 R23, RZ, RZ, R19 ;  /* 0x000000ffff177224 */ /* 0x001fe400078e0013 */
[----:B------:R-:W3:Y:S04]  /*2c6d0*/  LDL.LU R19, [R1+0x1208] ;  /* 0x0012080001137983 */ /* 0x000ee80000300800 */
        /* <DEDUP_REMOVED lines=13> */
[----:B---3--:R-:W-:Y:S02]  /*2c7b0*/  IMAD.X R19, R19, 0x1, R2, P5 ;  /* 0x0000000113137824 */ /* 0x008fe400028e0602 */
[----:B0-----:R-:W-:Y:S02]  /*2c7c0*/  IMAD.MOV.U32 R159, RZ, RZ, R23 ;  /* 0x000000ffff9f7224 */ /* 0x001fe400078e0017 */
[----:B------:R-:W2:Y:S04]  /*2c7d0*/  LDL.LU R23, [R1+0x121c] ;  /* 0x00121c0001177983 */ /* 0x000ea80000300800 */
        /* <DEDUP_REMOVED lines=12> */
[----:B------:R0:W-:Y:S02]  /*2c8a0*/  STL [R1+0x1214], R15 ;  /* 0x0012140f01007387 */ /* 0x0001e40000100800 */
[----:B0-----:R-:W-:Y:S02]  /*2c8b0*/  IMAD.MOV.U32 R15, RZ, RZ, R159 ;  /* 0x000000ffff0f7224 */ /* 0x001fe400078e009f */
[----:B------:R-:W-:Y:S02]  /*2c8c0*/  IMAD.MOV.U32 R159, RZ, RZ, R217 ;  /* 0x000000ffff9f7224 */ /* 0x000fe400078e00d9 */
[----:B------:R-:W4:Y:S01]  /*2c8d0*/  LDL.LU R217, [R1+0x1204] ;  /* 0x0012040001d97983 */ /* 0x000f220000300800 */
[----:B--2---:R-:W-:-:S05]  /*2c8e0*/  IADD3 R23, P1, R23, R158, RZ ;  /* 0x0000009e17177210 */ /* 0x004fca0007f3e0ff */
[----:B------:R0:W-:Y:S01]  /*2c8f0*/  STL [R1+0x11e8], R23 ;  /* 0x0011e81701007387 */ /* 0x0001e20000100800 */
[--C-:B---3--:R-:W-:Y:S01]  /*2c900*/  IMAD.X R19, R19, 0x1, R2.reuse, P2 ;  /* 0x0000000113137824 */ /* 0x108fe200010e0602 */
[----:B------:R-:W-:Y:S02]  /*2c910*/  IADD3 R213, P2, R213, R158, RZ ;  /* 0x0000009ed5d57210 */ /* 0x000fe40007f5e0ff */
[----:B0-----:R-:W2:Y:S04]  /*2c920*/  LDL.LU R23, [R1+0x11d8] ;  /* 0x0011d80001177983 */ /* 0x001ea80000300800 */
[----:B------:R0:W-:Y:S01]  /*2c930*/  STL [R1+0x120c], R19 ;  /* 0x00120c1301007387 */ /* 0x0001e20000100800 */
[----:B----4-:R-:W-:-:S03]  /*2c940*/  IMAD.X R217, R217, 0x1, R2, P3 ;  /* 0x00000001d9d97824 */ /* 0x010fc600018e0602 */
[----:B0-----:R-:W3:Y:S04]  /*2c950*/  LDL.LU R19, [R1+0x11fc] ;  /* 0x0011fc0001137983 */ /* 0x001ee80000300800 */
[----:B------:R0:W-:Y:S04]  /*2c960*/  STL [R1+0x11e0], R213 ;  /* 0x0011e0d501007387 */ /* 0x0001e80000100800 */
[----:B0-----:R0:W5:Y:S04]  /*2c970*/  LDL.LU R213, [R1+0x1d48] ;  /* 0x001d480001d57983 */ /* 0x0011680000300800 */
[----:B------:R1:W-:Y:S04]  /*2c980*/  STL [R1+0x1204], R217 ;  /* 0x001204d901007387 */ /* 0x0003e80000100800 */
[----:B-1----:R-:W4:Y:S01]  /*2c990*/  LDL.LU R217, [R1+0x11c8] ;  /* 0x0011c80001d97983 */ /* 0x002f220000300800 */
[----:B------:R-:W-:Y:S01]  /*2c9a0*/  IMAD.X R15, R15, 0x1, R2, P5 ;  /* 0x000000010f0f7824 */ /* 0x000fe200028e0602 */
[----:B--2---:R-:W-:-:S05]  /*2c9b0*/  IADD3 R23, P3, R23, R158, RZ ;  /* 0x0000009e17177210 */ /* 0x004fca0007f7e0ff */
[----:B------:R1:W-:Y:S01]  /*2c9c0*/  STL [R1+0x11d8], R23 ;  /* 0x0011d81701007387 */ /* 0x0003e20000100800 */
[----:B---3--:R-:W-:Y:S01]  /*2c9d0*/  IMAD.X R19, R19, 0x1, R2, P4 ;  /* 0x0000000113137824 */ /* 0x008fe200020e0602 */
[-C--:B------:R-:W-:Y:S01]  /*2c9e0*/  IADD3 R216, P4, R216, R158.reuse, RZ ;  /* 0x0000009ed8d87210 */ /* 0x080fe20007f9e0ff */
[----:B-1----:R-:W-:Y:S02]  /*2c9f0*/  IMAD.MOV.U32 R23, RZ, RZ, R245 ;  /* 0x000000ffff177224 */ /* 0x002fe400078e00f5 */
[----:B------:R-:W2:Y:S04]  /*2ca00*/  LDL.LU R245, [R1+0x11e4] ;  /* 0x0011e40001f57983 */ /* 0x000ea80000300800 */
[----:B------:R1:W-:Y:S04]  /*2ca10*/  STL [R1+0x11fc], R19 ;  /* 0x0011fc1301007387 */ /* 0x0003e80000100800 */
[----:B-1----:R-:W3:Y:S04]  /*2ca20*/  LDL.LU R19, [R1+0x11b8] ;  /* 0x0011b80001137983 */ /* 0x002ee80000300800 */
[----:B------:R1:W-:Y:S01]  /*2ca30*/  STL [R1+0x11d0], R216 ;  /* 0x0011d0d801007387 */ /* 0x0003e20000100800 */
[----:B----4-:R-:W-:-:S03]  /*2ca40*/  IADD3 R217, P5, R217, R158, RZ ;  /* 0x0000009ed9d97210 */ /* 0x010fc60007fbe0ff */
[----:B-1----:R0:W5:Y:S04]  /*2ca50*/  LDL.LU R216, [R1+0x1d44] ;  /* 0x001d440001d87983 */ /* 0x0021680000300800 */
[----:B------:R1:W-:Y:S02]  /*2ca60*/  STL [R1+0x11f4], R15 ;  /* 0x0011f40f01007387 */ /* 0x0003e40000100800 */
[----:B-1----:R-:W-:Y:S02]  /*2ca70*/  IMAD.MOV.U32 R15, RZ, RZ, R159 ;  /* 0x000000ffff0f7224 */ /* 0x002fe400078e009f */
[----:B------:R-:W4:Y:S04]  /*2ca80*/  LDL.LU R159, [R1+0x11b0] ;  /* 0x0011b000019f7983 */ /* 0x000f280000300800 */
[----:B------:R1:W-:Y:S04]  /*2ca90*/  STL [R1+0x11c8], R217 ;  /* 0x0011c8d901007387 */ /* 0x0003e80000100800 */
[----:B-1----:R0:W5:Y:S04]  /*2caa0*/  LDL.LU R217, [R1+0x1d40] ;  /* 0x001d400001d97983 */ /* 0x0021680000300800 */
[----:B------:R-:W3:Y:S01]  /*2cab0*/  LDL.LU R158, [R1+0x11ec] ;  /* 0x0011ec00019e7983 */ /* 0x000ee20000300800 */
[----:B--2---:R-:W-:-:S02]  /*2cac0*/  IMAD.X R245, R245, 0x1, R2, P1 ;  /* 0x00000001f5f57824 */ /* 0x004fc400008e0602 */
[----:B---3--:R-:W-:-:S05]  /*2cad0*/  IMAD.X R158, R158, 0x1, R2, P6 ;  /* 0x000000019e9e7824 */ /* 0x008fca00030e0602 */
[----:B------:R1:W-:Y:S02]  /*2cae0*/  STL [R1+0x11ec], R158 ;  /* 0x0011ec9e01007387 */ /* 0x0003e40000100800 */
[----:B-1----:R-:W1:Y:S02]  /*2caf0*/  LDC R158, c[0x0][0x23c] ;  /* 0x00008f00ff9e7b82 */ /* 0x002e640000000800 */
[----:B-1----:R-:W-:-:S04]  /*2cb00*/  IMAD.SHL.U32 R158, R158, 0x40, RZ ;  /* 0x000000409e9e7824 */ /* 0x002fc800078e00ff */
[----:B------:R-:W-:-:S05]  /*2cb10*/  IMAD.SHL.U32 R158, R158, 0x2, RZ ;  /* 0x000000029e9e7824 */ /* 0x000fca00078e00ff */
[-C--:B------:R-:W-:Y:S02]  /*2cb20*/  IADD3 R232, P6, R232, R158.reuse, RZ ;  /* 0x0000009ee8e87210 */ /* 0x080fe40007fde0ff */
[----:B------:R-:W-:-:S03]  /*2cb30*/  IADD3 R19, P1, R19, R158, RZ ;  /* 0x0000009e13137210 */ /* 0x000fc60007f3e0ff */
[----:B------:R1:W-:Y:S04]  /*2cb40*/  STL [R1+0x11c0], R232 ;  /* 0x0011c0e801007387 */ /* 0x0003e80000100800 */
[----:B-1----:R0:W5:Y:S04]  /*2cb50*/  LDL.LU R232, [R1+0x1d3c] ;  /* 0x001d3c0001e87983 */ /* 0x0021680000300800 */
[----:B------:R1:W-:Y:S04]  /*2cb60*/  STL [R1+0x11e4], R245 ;  /* 0x0011e4f501007387 */ /* 0x0003e80000100800 */
[----:B-1----:R-:W2:Y:S04]  /*2cb70*/  LDL.LU R245, [R1+0x1198] ;  /* 0x0011980001f57983 */ /* 0x002ea80000300800 */
[----:B------:R-:W3:Y:S04]  /*2cb80*/  LDL.LU R158, [R1+0x11dc] ;  /* 0x0011dc00019e7983 */ /* 0x000ee80000300800 */
[----:B------:R1:W-:Y:S02]  /*2cb90*/  STL [R1+0x11b8], R19 ;  /* 0x0011b81301007387 */ /* 0x0003e40000100800 */
[----:B-1----:R-:W-:-:S02]  /*2cba0*/  IMAD.MOV.U32 R19, RZ, RZ, R153 ;  /* 0x000000ffff137224 */ /* 0x002fc400078e0099 */
[----:B------:R-:W-:Y:S02]  /*2cbb0*/  IMAD.MOV.U32 R153, RZ, RZ, R3 ;  /* 0x000000ffff997224 */ /* 0x000fe400078e0003 */
[----:B------:R-:W2:Y:S01]  /*2cbc0*/  LDL.LU R3, [R1+0x1190] ;  /* 0x0011900001037983 */ /* 0x000ea20000300800 */
[--C-:B------:R-:W-:Y:S02]  /*2cbd0*/  IMAD.X R23, R23, 0x1, R2.reuse, P3 ;  /* 0x0000000117177824 */ /* 0x100fe400018e0602 */
[----:B---3--:R-:W-:-:S05]  /*2cbe0*/  IMAD.X R158, R158, 0x1, R2, P2 ;  /* 0x000000019e9e7824 */ /* 0x008fca00010e0602 */
[----:B------:R1:W-:Y:S02]  /*2cbf0*/  STL [R1+0x11dc], R158 ;  /* 0x0011dc9e01007387 */ /* 0x0003e40000100800 */
[----:B-1----:R-:W1:Y:S02]  /*2cc00*/  LDC R158, c[0x0][0x23c] ;  /* 0x00008f00ff9e7b82 */ /* 0x002e640000000800 */
[----:B-1----:R-:W-:-:S04]  /*2cc10*/  IMAD.SHL.U32 R158, R158, 0x40, RZ ;  /* 0x000000409e9e7824 */ /* 0x002fc800078e00ff */
[----:B------:R-:W-:-:S05]  /*2cc20*/  IMAD.SHL.U32 R158, R158, 0x2, RZ ;  /* 0x000000029e9e7824 */ /* 0x000fca00078e00ff */
[-C--:B----4-:R-:W-:Y:S02]  /*2cc30*/  IADD3 R159, P2, R159, R158.reuse, RZ ;  /* 0x0000009e9f9f7210 */ /* 0x090fe40007f5e0ff */
[----:B------:R-:W-:Y:S01]  /*2cc40*/  IADD3 R233, P3, R233, R158, RZ ;  /* 0x0000009ee9e97210 */ /* 0x000fe20007f7e0ff */
[----:B------:R-:W-:Y:S02]  /*2cc50*/  IMAD.MOV.U32 R158, RZ, RZ, R9 ;  /* 0x000000ffff9e7224 */ /* 0x000fe400078e0009 */
[----:B------:R1:W-:Y:S02]  /*2cc60*/  STL [R1+0x11b0], R159 ;  /* 0x0011b09f01007387 */ /* 0x0003e40000100800 */
[----:B------:R-:W-:Y:S02]  /*2cc70*/  IMAD.X R158, R158, 0x1, R2, P4 ;  /* 0x000000019e9e7824 */ /* 0x000fe400020e0602 */
[----:B-1----:R-:W-:Y:S02]  /*2cc80*/  IMAD.MOV.U32 R159, RZ, RZ, R5 ;  /* 0x000000ffff9f7224 */ /* 0x002fe400078e0005 */
[----:B------:R-:W3:Y:S04]  /*2cc90*/  LDL.LU R5, [R1+0x1180] ;  /* 0x0011800001057983 */ /* 0x000ee80000300800 */
[----:B------:R1:W-:Y:S02]  /*2cca0*/  STL [R1+0x11d4], R23 ;  /* 0x0011d41701007387 */ /* 0x0003e40000100800 */
[----:B-1----:R-:W-:-:S02]  /*2ccb0*/  IMAD.MOV.U32 R23, RZ, RZ, R6 ;  /* 0x000000ffff177224 */ /* 0x002fc400078e0006 */
[----:B------:R-:W-:Y:S02]  /*2ccc0*/  IMAD.MOV.U32 R6, RZ, RZ, R10 ;  /* 0x000000ffff067224 */ /* 0x000fe400078e000a */
[----:B------:R-:W4:Y:S04]  /*2ccd0*/  LDL.LU R10, [R1+0x119c] ;  /* 0x00119c00010a7983 */ /* 0x000f280000300800 */
[----:B------:R1:W-:Y:S04]  /*2cce0*/  STL [R1+0x11a8], R233 ;  /* 0x0011a8e901007387 */ /* 0x0003e80000100800 */
[----:B-1----:R0:W5:Y:S04]  /*2ccf0*/  LDL.LU R233, [R1+0x1d38] ;  /* 0x001d380001e97983 */ /* 0x0021680000300800 */
[----:B------:R-:W4:Y:S04]  /*2cd00*/  LDL.LU R9, [R1+0x1170] ;  /* 0x0011700001097983 */ /* 0x000f280000300800 */
[----:B------:R1:W-:Y:S02]  /*2cd10*/  STL [R1+0x11cc], R158 ;  /* 0x0011cc9e01007387 */ /* 0x0003e40000100800 */
[----:B-1----:R-:W1:Y:S02]  /*2cd20*/  LDC R158, c[0x0][0x23c] ;  /* 0x00008f00ff9e7b82 */ /* 0x002e640000000800 */
[----:B-1----:R-:W-:-:S04]  /*2cd30*/  IMAD.SHL.U32 R158, R158, 0x40, RZ ;  /* 0x000000409e9e7824 */ /* 0x002fc800078e00ff */
[----:B------:R-:W-:-:S05]  /*2cd40*/  IMAD.SHL.U32 R158, R158, 0x2, RZ ;  /* 0x000000029e9e7824 */ /* 0x000fca00078e00ff */
[----:B------:R-:W-:-:S05]  /*2cd50*/  IADD3 R244, P4, R244, R158, RZ ;  /* 0x0000009ef4f47210 */ /* 0x000fca0007f9e0ff */
[----:B------:R1:W-:Y:S04]  /*2cd60*/  STL [R1+0x11a0], R244 ;  /* 0x0011a0f401007387 */ /* 0x0003e80000100800 */
[----:B-1----:R0:W5:Y:S04]  /*2cd70*/  LDL.LU R244, [R1+0x1d34] ;  /* 0x001d340001f47983 */ /* 0x0021680000300800 */
[----:B------:R-:W2:Y:S02]  /*2cd80*/  LDL.LU R158, [R1+0x11c4] ;  /* 0x0011c400019e7983 */ /* 0x000ea40000300800 */
[----:B--2---:R-:W-:-:S05]  /*2cd90*/  IMAD.X R158, R158, 0x1, R2, P5 ;  /* 0x000000019e9e7824 */ /* 0x004fca00028e0602 */
        /* <DEDUP_REMOVED lines=16> */
[----:B------:R-:W2:Y:S01]  /*2cea0*/  LDL.LU R158, [R1+0x11b4] ;  /* 0x0011b400019e7983 */ /* 0x000ea20000300800 */
[--C-:B------:R-:W-:Y:S02]  /*2ceb0*/  IMAD.X R15, R15, 0x1, R2.reuse, P2 ;  /* 0x000000010f0f7824 */ /* 0x100fe400010e0602 */
[----:B--2---:R-:W-:-:S05]  /*2cec0*/  IMAD.X R158, R158, 0x1, R2, P1 ;  /* 0x000000019e9e7824 */ /* 0x004fca00008e0602 */
[----:B------:R1:W-:Y:S02]  /*2ced0*/  STL [R1+0x11b4], R158 ;  /* 0x0011b49e01007387 */ /* 0x0003e40000100800 */
[----:B-1----:R-:W1:Y:S02]  /*2cee0*/  LDC R158, c[0x0][0x23c] ;  /* 0x00008f00ff9e7b82 */ /* 0x002e640000000800 */
[----:B-1----:R-:W-:-:S04]  /*2cef0*/  IMAD.SHL.U32 R158, R158, 0x40, RZ ;  /* 0x000000409e9e7824 */ /* 0x002fc800078e00ff */
[----:B------:R-:W-:-:S05]  /*2cf00*/  IMAD.SHL.U32 R158, R158, 0x2, RZ ;  /* 0x000000029e9e7824 */ /* 0x000fca00078e00ff */
[-C--:B------:R-:W-:Y:S02]  /*2cf10*/  IADD3 R4, P1, R4, R158.reuse, RZ ;  /* 0x0000009e04047210 */ /* 0x080fe40007f3e0ff */
[----:B---3--:R-:W-:-:S03]  /*2cf20*/  IADD3 R5, P2, R5, R158, RZ ;  /* 0x0000009e05057210 */ /* 0x008fc60007f5e0ff */
[----:B------:R1:W-:Y:S04]  /*2cf30*/  STL [R1+0x1188], R4 ;  /* 0x0011880401007387 */ /* 0x0003e80000100800 */
[----:B-1----:R0:W5:Y:S04]  /*2cf40*/  LDL.LU R4, [R1+0x1d28] ;  /* 0x001d280001047983 */ /* 0x0021680000300800 */
[----:B------:R1:W-:Y:S04]  /*2cf50*/  STL [R1+0x11ac], R15 ;  /* 0x0011ac0f01007387 */ /* 0x0003e80000100800 */
[----:B-1----:R-:W2:Y:S04]  /*2cf60*/  LDL.LU R15, [R1+0x1140] ;  /* 0x00114000010f7983 */ /* 0x002ea80000300800 */
[----:B------:R1:W-:Y:S04]  /*2cf70*/  STL [R1+0x1180], R5 ;  /* 0x0011800501007387 */ /* 0x0003e80000100800 */
[----:B-1----:R0:W5:Y:S04]  /*2cf80*/  LDL.LU R5, [R1+0x1d24] ;  /* 0x001d240001057983 */ /* 0x0021680000300800 */
[----:B------:R-:W3:Y:S01]  /*2cf90*/  LDL.LU R158, [R1+0x11a4] ;  /* 0x0011a400019e7983 */ /* 0x000ee20000300800 */
[----:B----4-:R-:W-:-:S02]  /*2cfa0*/  IMAD.X R10, R10, 0x1, R2, P4 ;  /* 0x000000010a0a7824 */ /* 0x010fc400020e0602 */
[--C-:B------:R-:W-:Y:S02]  /*2cfb0*/  IMAD.X R16, R16, 0x1, R2.reuse, P5 ;  /* 0x0000000110107824 */ /* 0x100fe400028e0602 */
[--C-:B------:R-:W-:Y:S02]  /*2cfc0*/  IMAD.X R14, R14, 0x1, R2.reuse, P6 ;  /* 0x000000010e0e7824 */ /* 0x100fe400030e0602 */
[--C-:B------:R-:W-:Y:S02]  /*2cfd0*/  IMAD.X R22, R22, 0x1, R2.reuse, P2 ;  /* 0x0000000116167824 */ /* 0x100fe400010e0602 */
[----:B---3--:R-:W-:-:S05]  /*2cfe0*/  IMAD.X R158, R158, 0x1, R2, P3 ;  /* 0x000000019e9e7824 */ /* 0x008fca00018e0602 */
[----:B------:R1:W-:Y:S02]  /*2cff0*/  STL [R1+0x11a4], R158 ;  /* 0x0011a49e01007387 */ /* 0x0003e40000100800 */
[----:B-1----:R-:W1:Y:S02]  /*2d000*/  LDC R158, c[0x0][0x23c] ;  /* 0x00008f00ff9e7b82 */ /* 0x002e640000000800 */
[----:B-1----:R-:W-:-:S04]  /*2d010*/  IMAD.SHL.U32 R158, R158, 0x40, RZ ;  /* 0x000000409e9e7824 */ /* 0x002fc800078e00ff */
[----:B------:R-:W-:-:S05]  /*2d020*/  IMAD.SHL.U32 R158, R158, 0x2, RZ ;  /* 0x000000029e9e7824 */ /* 0x000fca00078e00ff */
[-C--:B------:R-:W-:Y:S02]  /*2d030*/  IADD3 R6, P3, R6, R158.reuse, RZ ;  /* 0x0000009e06067210 */ /* 0x080fe40007f7e0ff */
[-C--:B------:R-:W-:Y:S02]  /*2d040*/  IADD3 R9, P4, R9, R158.reuse, RZ ;  /* 0x0000009e09097210 */ /* 0x080fe40007f9e0ff */
[-C--:B------:R-:W-:Y:S01]  /*2d050*/  IADD3 R13, P5, R13, R158.reuse, RZ ;  /* 0x0000009e0d0d7210 */ /* 0x080fe20007fbe0ff */
[----:B------:R1:W-:Y:S01]  /*2d060*/  STL [R1+0x1178], R6 ;  /* 0x0011780601007387 */ /* 0x0003e20000100800 */
[----:B------:R-:W-:Y:S01]  /*2d070*/  IADD3 R7, P6, R7, R158, RZ ;  /* 0x0000009e07077210 */ /* 0x000fe20007fde0ff */
[----:B------:R-:W-:Y:S02]  /*2d080*/  IMAD.MOV.U32 R158, RZ, RZ, R21 ;  /* 0x000000ffff9e7224 */ /* 0x000fe400078e0015 */
[----:B-1----:R0:W5:Y:S04]  /*2d090*/  LDL.LU R6, [R1+0x1d20] ;  /* 0x001d200001067983 */ /* 0x0021680000300800 */
[----:B------:R1:W-:Y:S01]  /*2d0a0*/  STL [R1+0x119c], R10 ;  /* 0x00119c0a01007387 */ /* 0x0003e20000100800 */
[----:B------:R-:W-:-:S03]  /*2d0b0*/  IMAD.X R158, R158, 0x1, R2, P1 ;  /* 0x000000019e9e7824 */ /* 0x000fc600008e0602 */
[----:B-1----:R-:W3:Y:S04]  /*2d0c0*/  LDL.LU R10, [R1+0x1128] ;  /* 0x00112800010a7983 */ /* 0x002ee80000300800 */
[----:B------:R1:W-:Y:S04]  /*2d0d0*/  STL [R1+0x1170], R9 ;  /* 0x0011700901007387 */ /* 0x0003e80000100800 */
[----:B-1----:R-:W4:Y:S04]  /*2d0e0*/  LDL.LU R9, [R1+0x1120] ;  /* 0x0011200001097983 */ /* 0x002f280000300800 */
[----:B------:R1:W-:Y:S04]  /*2d0f0*/  STL [R1+0x1194], R16 ;  /* 0x0011941001007387 */ /* 0x0003e80000100800 */
[----:B-1----:R-:W4:Y:S04]  /*2d100*/  LDL.LU R16, [R1+0x1118] ;  /* 0x0011180001107983 */ /* 0x002f280000300800 */
[----:B------:R1:W-:Y:S04]  /*2d110*/  STL [R1+0x1168], R13 ;  /* 0x0011680d01007387 */ /* 0x0003e80000100800 */
[----:B-1----:R-:W4:Y:S04]  /*2d120*/  LDL.LU R13, [R1+0x1110] ;  /* 0x00111000010d7983 */ /* 0x002f280000300800 */
[----:B------:R1:W-:Y:S04]  /*2d130*/  STL [R1+0x118c], R14 ;  /* 0x00118c0e01007387 */ /* 0x0003e80000100800 */
[----:B-1----:R-:W4:Y:S04]  /*2d140*/  LDL.LU R14, [R1+0x1108] ;  /* 0x00110800010e7983 */ /* 0x002f280000300800 */
[----:B------:R1:W-:Y:S04]  /*2d150*/  STL [R1+0x1160], R7 ;  /* 0x0011600701007387 */ /* 0x0003e80000100800 */
[----:B-1----:R0:W5:Y:S04]  /*2d160*/  LDL.LU R7, [R1+0x1d1c] ;  /* 0x001d1c0001077983 */ /* 0x0021680000300800 */
[----:B------:R-:W4:Y:S04]  /*2d170*/  LDL.LU R21, [R1+0x1100] ;  /* 0x0011000001157983 */ /* 0x000f280000300800 */
        /* <DEDUP_REMOVED lines=9> */
[----:B-1----:R-:W4:Y:S04]  /*2d210*/  LDL.LU R22, [R1+0x10f0] ;  /* 0x0010f00001167983 */ /* 0x002f280000300800 */
[----:B------:R1:W-:Y:S04]  /*2d220*/  STL [R1+0x1150], R11 ;  /* 0x0011500b01007387 */ /* 0x0003e80000100800 */
[----:B-1----:R-:W2:Y:S02]  /*2d230*/  LDL.LU R11, [R1+0x1d14] ;  /* 0x001d1400010b7983 */ /* 0x002ea40000300800 */
[----:B--2---:R-:W-:-:S02]  /*2d240*/  IMAD.MOV.U32 R158, RZ, RZ, R11 ;  /* 0x000000ffff9e7224 */ /* 0x004fc400078e000b */
[----:B------:R-:W2:Y:S02]  /*2d250*/  LDL.LU R11, [R1+0x10e8] ;  /* 0x0010e800010b7983 */ /* 0x000ea40000300800 */
[----:B------:R-:W-:-:S05]  /*2d260*/  IMAD.X R158, R158, 0x1, R2, P3 ;  /* 0x000000019e9e7824 */ /* 0x000fca00018e0602 */
[----:B------:R1:W-:Y:S02]  /*2d270*/  STL [R1+0x1174], R158 ;  /* 0x0011749e01007387 */ /* 0x0003e40000100800 */
[----:B-1----:R-:W1:Y:S02]  /*2d280*/  LDC R158, c[0x0][0x23c] ;  /* 0x00008f00ff9e7b82 */ /* 0x002e640000000800 */
[----:B-1----:R-:W-:-:S04]  /*2d290*/  IMAD.SHL.U32 R158, R158, 0x40, RZ ;  /* 0x000000409e9e7824 */ /* 0x002fc800078e00ff */
[----:B------:R-:W-:-:S05]  /*2d2a0*/  IMAD.SHL.U32 R158, R158, 0x2, RZ ;  /* 0x000000029e9e7824 */ /* 0x000fca00078e00ff */
[----:B------:R-:W-:-:S05]  /*2d2b0*/  IADD3 R12, P3, R12, R158, RZ ;  /* 0x0000009e0c0c7210 */ /* 0x000fca0007f7e0ff */
[----:B------:R1:W-:Y:S04]  /*2d2c0*/  STL [R1+0x1148], R12 ;  /* 0x0011480c01007387 */ /* 0x0003e80000100800 */
[----:B-1----:R-:W2:Y:S04]  /*2d2d0*/  LDL.LU R12, [R1+0x1d10] ;  /* 0x001d1000010c7983 */ /* 0x002ea80000300800 */
[----:B------:R-:W3:Y:S02]  /*2d2e0*/  LDL.LU R158, [R1+0x116c] ;  /* 0x00116c00019e7983 */ /* 0x000ee40000300800 */
[----:B---3--:R-:W-:-:S05]  /*2d2f0*/  IMAD.X R158, R158, 0x1, R2, P4 ;  /* 0x000000019e9e7824 */ /* 0x008fca00020e0602 */
[----:B------:R1:W-:Y:S02]  /*2d300*/  STL [R1+0x116c], R158 ;  /* 0x00116c9e01007387 */ /* 0x0003e40000100800 */
[----:B-1----:R-:W1:Y:S02]  /*2d310*/  LDC R158, c[0x0][0x23c] ;  /* 0x00008f00ff9e7b82 */ /* 0x002e640000000800 */
[----:B-1----:R-:W-:-:S04]  /*2d320*/  IMAD.SHL.U32 R158, R158, 0x40, RZ ;  /* 0x000000409e9e7824 */ /* 0x002fc800078e00ff */
[----:B------:R-:W-:-:S05]  /*2d330*/  IMAD.SHL.U32 R158, R158, 0x2, RZ ;  /* 0x000000029e9e7824 */ /* 0x000fca00078e00ff */
[----:B------:R-:W-:Y:S01]  /*2d340*/  IADD3 R15, P4, R15, R158, RZ ;  /* 0x0000009e0f0f7210 */ /* 0x000fe20007f9e0ff */
[----:B------:R-:W-:-:S04]  /*2d350*/  IMAD.MOV.U32 R158, RZ, RZ, R159 ;  /* 0x000000ffff9e7224 */ /* 0x000fc800078e009f */
[----:B------:R-:W-:Y:S01]  /*2d360*/  IMAD.X R158, R158, 0x1, R2, P5 ;  /* 0x000000019e9e7824 */ /* 0x000fe200028e0602 */
[----:B------:R1:W-:Y:S04]  /*2d370*/  STL [R1+0x1140], R15 ;  /* 0x0011400f01007387 */ /* 0x0003e80000100800 */
[----:B-1----:R-:W3:Y:S04]  /*2d380*/  LDL.LU R15, [R1+0x10fc] ;  /* 0x0010fc00010f7983 */ /* 0x002ee80000300800 */
[----:B------:R-:W3:Y:S04]  /*2d390*/  LDL.LU R159, [R1+0x10d0] ;  /* 0x0010d000019f7983 */ /* 0x000ee80000300800 */
        /* <DEDUP_REMOVED lines=14> */
[----:B------:R-:W-:-:S05]  /*2d480*/  IADD3 R17, P6, R17, R158, RZ ;  /* 0x0000009e11117210 */ /* 0x000fca0007fde0ff */
[----:B------:R1:W-:Y:S04]  /*2d490*/  STL [R1+0x1130], R17 ;  /* 0x0011301101007387 */ /* 0x0003e80000100800 */
[----:B-1----:R-:W3:Y:S04]  /*2d4a0*/  LDL.LU R17, [R1+0x1d08] ;  /* 0x001d080001117983 */ /* 0x002ee80000300800 */
[----:B------:R-:W4:Y:S02]  /*2d4b0*/  LDL.LU R158, [R1+0x1154] ;  /* 0x00115400019e7983 */ /* 0x000f240000300800 */
[----:B----4-:R-:W-:-:S05]  /*2d4c0*/  IMAD.X R158, R158, 0x1, R2, P1 ;  /* 0x000000019e9e7824 */ /* 0x010fca00008e0602 */
[----:B------:R1:W-:Y:S02]  /*2d4d0*/  STL [R1+0x1154], R158 ;  /* 0x0011549e01007387 */ /* 0x0003e40000100800 */
[----:B-1----:R-:W1:Y:S02]  /*2d4e0*/  LDC R158, c[0x0][0x23c] ;  /* 0x00008f00ff9e7b82 */ /* 0x002e640000000800 */
[----:B-1----:R-:W-:-:S04]  /*2d4f0*/  IMAD.SHL.U32 R158, R158, 0x40, RZ ;  /* 0x000000409e9e7824 */ /* 0x002fc800078e00ff */
[----:B------:R-:W-:-:S05]  /*2d500*/  IMAD.SHL.U32 R158, R158, 0x2, RZ ;  /* 0x000000029e9e7824 */ /* 0x000fca00078e00ff */
[----:B------:R-:W-:-:S05]  /*2d510*/  IADD3 R10, P1, R10, R158, RZ ;  /* 0x0000009e0a0a7210 */ /* 0x000fca0007f3e0ff */
[----:B------:R1:W-:Y:S04]  /*2d520*/  STL [R1+0x1128], R10 ;  /* 0x0011280a01007387 */ /* 0x0003e80000100800 */
[----:B-1----:R-:W4:Y:S04]  /*2d530*/  LDL.LU R10, [R1+0x1d04] ;  /* 0x001d0400010a7983 */ /* 0x002f280000300800 */
        /* <DEDUP_REMOVED lines=81> */
[----:B------:R-:W2:Y:S01]  /*2da50*/  LDL.LU R158, [R1+0x1104] ;  /* 0x00110400019e7983 */ /* 0x000ea20000300800 */
[----:B------:R-:W-:Y:S01]  /*2da60*/  WARPGROUP.ARRIVE ;  /* 0x00000000000079c5 */ /* 0x000fe20000000000 */
[----:B------:R-:W-:Y:S01]  /*2da70*/  UMOV UR46, UR18 ;  /* 0x00000012002e7c82 */ /* 0x000fe20008000000 */
[----:B------:R-:W-:-:S04]  /*2da80*/  UMOV UR47, UR19 ;  /* 0x00000013002f7c82 */ /* 0x000fc80008000000 */
[----:B------:R-:W-:Y:S01]  /*2da90*/  HGMMA.64x256x16.F32.BF16 R24, gdesc[UR44].tnspA, R24, gsb0 ;  /* 0x23e000002c1879f0 */ /* 0x000fe20008001818 */
[----:B------:R-:W-:Y:S01]  /*2daa0*/  UMOV UR50, UR6 ;  /* 0x0000000600327c82 */ /* 0x000fe20008000000 */
[----:B------:R-:W-:Y:S01]  /*2dab0*/  UMOV UR51, UR7 ;  /* 0x0000000700337c82 */ /* 0x000fe20008000000 */
[----:B--2---:R-:W-:-:S05]  /*2dac0*/  IMAD.X R158, R158, 0x1, R2, P5 ;  /* 0x000000019e9e7824 */ /* 0x004fca00028e0602 */
[----:B------:R1:W-:Y:S02]  /*2dad0*/  STL [R1+0x1104], R158 ;  /* 0x0011049e01007387 */ /* 0x0003e40000100800 */
[----:B-1----:R-:W1:Y:S02]  /*2dae0*/  LDC R158, c[0x0][0x23c] ;  /* 0x00008f00ff9e7b82 */ /* 0x002e640000000800 */
[----:B-1----:R-:W-:-:S04]  /*2daf0*/  IMAD.SHL.U32 R158, R158, 0x40, RZ ;  /* 0x000000409e9e7824 */ /* 0x002fc800078e00ff */
[----:B------:R-:W-:-:S05]  /*2db00*/  IMAD.SHL.U32 R158, R158, 0x2, RZ ;  /* 0x000000029e9e7824 */ /* 0x000fca00078e00ff */
[----:B------:R-:W-:-:S05]  /*2db10*/  IADD3 R17, P5, R17, R158, RZ ;  /* 0x0000009e11117210 */ /* 0x000fca0007fbe0ff */
[----:B------:R1:W-:Y:S04]  /*2db20*/  STL [R1+0x10d8], R17 ;  /* 0x0010d81101007387 */ /* 0x0003e80000100800 */
[----:B-1----:R-:W2:Y:S01]  /*2db30*/  LDL.LU R17, [R1+0x1cdc] ;  /* 0x001cdc0001117983 */ /* 0x002ea20000300800 */
[----:B------:R-:W-:Y:S02]  /*2db40*/  WARPGROUP.DEPBAR.LE gsb0, 0x0 ;  /* 0x00008000000079c5 */ /* 0x000fe40000010000 */
[----:B------:R-:W-:-:S06]  /*2db50*/  WARPGROUP.ARRIVE ;  /* 0x00000000000079c5 */ /* 0x000fcc0000000000 */
[----:B------:R-:W-:Y:S01]  /*2db60*/  HGMMA.64x256x16.F32.BF16 R24, gdesc[UR48].tnspA, R24, gsb0 ;  /* 0x23e00000301879f0 */ /* 0x000fe20008001818 */
[----:B------:R-:W-:Y:S01]  /*2db70*/  UMOV UR54, UR10 ;  /* 0x0000000a00367c82 */ /* 0x000fe20008000000 */
[----:B------:R-:W-:Y:S01]  /*2db80*/  UMOV UR55, UR11 ;  /* 0x0000000b00377c82 */ /* 0x000fe20008000000 */
[--C-:B------:R-:W-:Y:S02]  /*2db90*/  IMAD.X R15, R15, 0x1, R2.reuse, P6 ;  /* 0x000000010f0f7824 */ /* 0x100fe400030e0602 */
[--C-:B------:R-:W-:Y:S01]  /*2dba0*/  IMAD.X R16, R16, 0x1, R2.reuse, P1 ;  /* 0x0000000110107824 */ /* 0x100fe200008e0602 */
[-C--:B------:R-:W-:Y:S02]  /*2dbb0*/  IADD3 R159, P6, R159, R158.reuse, RZ ;  /* 0x0000009e9f9f7210 */ /* 0x080fe40007fde0ff */
[-C--:B----4-:R-:W-:Y:S01]  /*2dbc0*/  IADD3 R9, P1, R9, R158.reuse, RZ ;  /* 0x0000009e09097210 */ /* 0x090fe20007f3e0ff */
[--C-:B------:R-:W-:Y:S01]  /*2dbd0*/  IMAD.X R23, R23, 0x1, R2.reuse, P2 ;  /* 0x0000000117177824 */ /* 0x100fe200010e0602 */
[----:B------:R1:W-:Y:S04]  /*2dbe0*/  STL [R1+0x10fc], R15 ;  /* 0x0010fc0f01007387 */ /* 0x0003e80000100800 */
[----:B------:R4:W-:Y:S01]  /*2dbf0*/  STL [R1+0x10f4], R16 ;  /* 0x0010f41001007387 */ /* 0x0009e20000100800 */
[----:B------:R-:W-:Y:S01]  /*2dc00*/  IADD3 R14, P2, R14, R158, RZ ;  /* 0x0000009e0e0e7210 */ /* 0x000fe20007f5e0ff */
[--C-:B------:R-:W-:Y:S01]  /*2dc10*/  IMAD.X R22, R22, 0x1, R2.reuse, P4 ;  /* 0x0000000116167824 */ /* 0x100fe200020e0602 */
[----:B------:R-:W-:Y:S01]  /*2dc20*/  UMOV UR58, UR14 ;  /* 0x0000000e003a7c82 */ /* 0x000fe20008000000 */
[----:B------:R-:W-:Y:S01]  /*2dc30*/  UMOV UR59, UR15 ;  /* 0x0000000f003b7c82 */ /* 0x000fe20008000000 */
[----:B------:R-:W-:Y:S01]  /*2dc40*/  IMAD.X R10, R10, 0x1, R2, P5 ;  /* 0x000000010a0a7824 */ /* 0x000fe200028e0602 */
[----:B-1----:R-:W1:Y:S01]  /*2dc50*/  LDC R15, c[0x0][0x238] ;  /* 0x00008e00ff0f7b82 */ /* 0x002e620000000800 */
[----:B----4-:R-:W4:Y:S04]  /*2dc60*/  LDL.LU R16, [R1+0x1cd8] ;  /* 0x001cd80001107983 */ /* 0x010f280000300800 */
[----:B------:R-:W-:Y:S04]  /*2dc70*/  STL [R1+0x10d0], R159 ;  /* 0x0010d09f01007387 */ /* 0x000fe80000100800 */
[----:B------:R0:W-:Y:S04]  /*2dc80*/  STL [R1+0x10c8], R9 ;  /* 0x0010c80901007387 */ /* 0x0001e80000100800 */
[----:B0-----:R-:W3:Y:S04]  /*2dc90*/  LDL.LU R9, [R1+0x1cd4] ;  /* 0x001cd40001097983 */ /* 0x001ee80000300800 */
[----:B------:R0:W-:Y:S04]  /*2dca0*/  STL [R1+0x10c0], R14 ;  /* 0x0010c00e01007387 */ /* 0x0001e80000100800 */
[----:B0-----:R-:W4:Y:S04]  /*2dcb0*/  LDL.LU R14, [R1+0x1cd0] ;  /* 0x001cd000010e7983 */ /* 0x001f280000300800 */
[----:B------:R-:W-:Y:S01]  /*2dcc0*/  STL [R1+0x10ec], R23 ;  /* 0x0010ec1701007387 */ /* 0x000fe20000100800 */
[----:B------:R-:W-:-:S02]  /*2dcd0*/  WARPGROUP.DEPBAR.LE gsb0, 0x0 ;  /* 0x00008000000079c5 */ /* 0x000fc40000010000 */
[----:B------:R-:W-:-:S06]  /*2dce0*/  WARPGROUP.ARRIVE ;  /* 0x00000000000079c5 */ /* 0x000fcc0000000000 */
[----:B------:R-:W-:Y:S01]  /*2dcf0*/  HGMMA.64x256x16.F32.BF16 R24, gdesc[UR52].tnspA, R24, gsb0 ;  /* 0x23e00000341879f0 */ /* 0x000fe20008001818 */
[----:B--2---:R-:W-:Y:S01]  /*2dd00*/  IMAD.X R17, R17, 0x1, R2, P3 ;  /* 0x0000000111117824 */ /* 0x004fe200018e0602 */
[----:B------:R-:W-:-:S04]  /*2dd10*/  IADD3 R12, P3, R12, R158, RZ ;  /* 0x0000009e0c0c7210 */ /* 0x000fc80007f7e0ff */
[----:B------:R0:W-:Y:S04]  /*2dd20*/  STL [R1+0x10e4], R17 ;  /* 0x0010e41101007387 */ /* 0x0001e80000100800 */
[----:B0-----:R-:W2:Y:S04]  /*2dd30*/  LDL.LU R17, [R1+0x1ccc] ;  /* 0x001ccc0001117983 */ /* 0x001ea80000300800 */
[----:B------:R0:W-:Y:S04]  /*2dd40*/  STL [R1+0x10b8], R12 ;  /* 0x0010b80c01007387 */ /* 0x0001e80000100800 */
[----:B0-----:R-:W2:Y:S04]  /*2dd50*/  LDL.LU R12, [R1+0x1cc8] ;  /* 0x001cc800010c7983 */ /* 0x001ea80000300800 */
[----:B------:R0:W-:Y:S04]  /*2dd60*/  STL [R1+0x10dc], R22 ;  /* 0x0010dc1601007387 */ /* 0x0001e80000100800 */
[----:B0-----:R-:W2:Y:S01]  /*2dd70*/  LDL.LU R22, [R1+0x1cc4] ;  /* 0x001cc40001167983 */ /* 0x001ea20000300800 */
[----:B---3--:R-:W-:-:S02]  /*2dd80*/  IADD3 R9, P4, R9, R158, RZ ;  /* 0x0000009e09097210 */ /* 0x008fc40007f9e0ff */
[----:B------:R-:W-:-:S03]  /*2dd90*/  IADD3 R11, P5, R11, R158, RZ ;  /* 0x0000009e0b0b7210 */ /* 0x000fc60007fbe0ff */
[----:B------:R0:W-:Y:S01]  /*2dda0*/  STL [R1+0x10b0], R9 ;  /* 0x0010b00901007387 */ /* 0x0001e20000100800 */
[--C-:B------:R-:W-:Y:S02]  /*2ddb0*/  IMAD.X R21, R21, 0x1, R2.reuse, P2 ;  /* 0x0000000115157824 */ /* 0x100fe400010e0602 */
[--C-:B----4-:R-:W-:Y:S01]  /*2ddc0*/  IMAD.X R14, R14, 0x1, R2.reuse, P1 ;  /* 0x000000010e0e7824 */ /* 0x110fe200008e0602 */
[----:B0-----:R0:W5:Y:S04]  /*2ddd0*/  LDL.LU R9, [R1+0x1cc0] ;  /* 0x001cc00001097983 */ /* 0x0011680000300800 */
[----:B------:R3:W-:Y:S01]  /*2dde0*/  STL [R1+0x10d4], R10 ;  /* 0x0010d40a01007387 */ /* 0x0007e20000100800 */
[----:B------:R-:W-:-:S03]  /*2ddf0*/  IMAD.X R20, R20, 0x1, R2, P3 ;  /* 0x0000000114147824 */ /* 0x000fc600018e0602 */
[----:B---3--:R0:W5:Y:S04]  /*2de00*/  LDL.LU R10, [R1+0x1cbc] ;  /* 0x001cbc00010a7983 */ /* 0x0081680000300800 */
[----:B------:R3:W-:Y:S04]  /*2de10*/  STL [R1+0x10a8], R11 ;  /* 0x0010a80b01007387 */ /* 0x0007e80000100800 */
[----:B---3--:R0:W5:Y:S01]  /*2de20*/  LDL.LU R11, [R1+0x1cb8] ;  /* 0x001cb800010b7983 */ /* 0x0081620000300800 */
[----:B------:R-:W-:Y:S02]  /*2de30*/  WARPGROUP.DEPBAR.LE gsb0, 0x0 ;  /* 0x00008000000079c5 */ /* 0x000fe40000010000 */
[----:B------:R-:W-:-:S06]  /*2de40*/  WARPGROUP.ARRIVE ;  /* 0x00000000000079c5 */ /* 0x000fcc0000000000 */
[----:B------:R-:W-:Y:S01]  /*2de50*/  HGMMA.64x256x16.F32.BF16 R24, gdesc[UR56].tnspA, R24, gsb0 ;  /* 0x23e00000381879f0 */ /* 0x000fe20008001818 */
[----:B------:R-:W-:Y:S02]  /*2de60*/  IMAD.X R16, R16, 0x1, R2, P5 ;  /* 0x0000000110107824 */ /* 0x000fe400028e0602 */
[----:B-1----:R-:W-:-:S04]  /*2de70*/  IMAD.SHL.U32 R15, R15, 0x40, RZ ;  /* 0x000000400f0f7824 */ /* 0x002fc800078e00ff */
[----:B------:R-:W-:Y:S02]  /*2de80*/  IMAD.SHL.U32 R15, R15, 0x2, RZ ;  /* 0x000000020f0f7824 */ /* 0x000fe400078e00ff */
[----:B--2---:R-:W-:Y:S01]  /*2de90*/  IMAD.X R12, R12, 0x1, R2, P6 ;  /* 0x000000010c0c7824 */ /* 0x004fe200030e0602 */
[----:B------:R-:W-:-:S04]  /*2dea0*/  IADD3 R13, P6, R13, R158, RZ ;  /* 0x0000009e0d0d7210 */ /* 0x000fc80007fde0ff */
[----:B------:R1:W-:Y:S01]  /*2deb0*/  STL [R1+0x10cc], R12 ;  /* 0x0010cc0c01007387 */ /* 0x0003e20000100800 */
[----:B------:R-:W-:-:S03]  /*2dec0*/  IADD3 R22, P1, R22, R158, RZ ;  /* 0x0000009e16167210 */ /* 0x000fc60007f3e0ff */
[----:B-1----:R0:W5:Y:S04]  /*2ded0*/  LDL.LU R12, [R1+0x1cb4] ;  /* 0x001cb400010c7983 */ /* 0x0021680000300800 */
[----:B------:R1:W-:Y:S01]  /*2dee0*/  STL [R1+0x10a0], R13 ;  /* 0x0010a00d01007387 */ /* 0x0003e20000100800 */
[--C-:B------:R-:W-:Y:S02]  /*2def0*/  IMAD.X R17, R17, 0x1, R2.reuse, P4 ;  /* 0x0000000111117824 */ /* 0x100fe400020e0602 */
[--C-:B------:R-:W-:Y:S01]  /*2df00*/  IMAD.X R153, R153, 0x1, R2.reuse, P1 ;  /* 0x0000000199997824 */ /* 0x100fe200008e0602 */
[----:B-1----:R0:W5:Y:S04]  /*2df10*/  LDL.LU R13, [R1+0x1cb0] ;  /* 0x001cb000010d7983 */ /* 0x0021680000300800 */
[----:B------:R1:W-:Y:S01]  /*2df20*/  STL [R1+0x10c4], R14 ;  /* 0x0010c40e01007387 */ /* 0x0003e20000100800 */
[----:B------:R-:W-:-:S03]  /*2df30*/  IMAD.X R19, R19, 0x1, R2, P6 ;  /* 0x0000000113137824 */ /* 0x000fc600030e0602 */
[----:B-1----:R0:W5:Y:S04]  /*2df40*/  LDL.LU R14, [R1+0x1cac] ;  /* 0x001cac00010e7983 */ /* 0x0021680000300800 */
[----:B------:R1:W-:Y:S04]  /*2df50*/  STL [R1+0x1098], R22 ;  /* 0x0010981601007387 */ /* 0x0003e80000100800 */
        /* <DEDUP_REMOVED lines=10> */
[----:B------:R2:W-:Y:S01]  /*2e000*/  STL [R1+0x109c], R19 ;  /* 0x00109c1301007387 */ /* 0x0005e20000100800 */
[----:B-1----:R-:W-:-:S02]  /*2e010*/  IMAD.MOV.U32 R153, RZ, RZ, R152 ;  /* 0x000000ffff997224 */ /* 0x002fc400078e0098 */
[----:B--2---:R-:W-:Y:S02]  /*2e020*/  IMAD.MOV.U32 R19, RZ, RZ, R18 ;  /* 0x000000ffff137224 */ /* 0x004fe400078e0012 */
[----:B------:R-:W-:Y:S02]  /*2e030*/  IMAD.MOV.U32 R152, RZ, RZ, R160 ;  /* 0x000000ffff987224 */ /* 0x000fe400078e00a0 */
[----:B------:R-:W-:Y:S01]  /*2e040*/  IMAD.MOV.U32 R18, RZ, RZ, R161 ;  /* 0x000000ffff127224 */ /* 0x000fe200078e00a1 */
[----:B------:R-:W-:Y:S02]  /*2e050*/  WARPGROUP.DEPBAR.LE gsb0, 0x0 ;  /* 0x00008000000079c5 */ /* 0x000fe40000010000 */
[----:B0-----:R-:W-:Y:S05]  /*2e060*/  @P0 BRA `(.L_x_1) ;  /* 0xfffffe4000280947 */ /* 0x001fea000383ffff */
[----:B------:R-:W2:Y:S04]  /*2e070*/  LDL.LU R156, [R1+0x7f8] ;  /* 0x0007f800019c7983 */ /* 0x000ea80000300800 */
[----:B------:R-:W2:Y:S04]  /*2e080*/  LDL.LU R157, [R1+0xbf8] ;  /* 0x000bf800019d7983 */ /* 0x000ea80000300800 */
[----:B------:R-:W3:Y:S04]  /*2e090*/  LDL.LU R154, [R1+0x7f0] ;  /* 0x0007f000019a7983 */ /* 0x000ee80000300800 */
[----:B------:R-:W3:Y:S04]  /*2e0a0*/  LDL.LU R155, [R1+0xbf0] ;  /* 0x000bf000019b7983 */ /* 0x000ee80000300800 */
[----:B------:R-:W4:Y:S04]  /*2e0b0*/  LDL.LU R152, [R1+0x9f8] ;  /* 0x0009f80001987983 */ /* 0x000f280000300800 */
[----:B------:R-:W4:Y:S04]  /*2e0c0*/  LDL.LU R153, [R1+0xdf8] ;  /* 0x000df80001997983 */ /* 0x000f280000300800 */
[----:B------:R-:W4:Y:S04]  /*2e0d0*/  LDL.LU R18, [R1+0x9f0] ;  /* 0x0009f00001127983 */ /* 0x000f280000300800 */
[----:B------:R-:W4:Y:S04]  /*2e0e0*/  LDL.LU R19, [R1+0xdf0] ;  /* 0x000df00001137983 */ /* 0x000f280000300800 */
[----:B------:R-:W4:Y:S04]  /*2e0f0*/  LDL.LU R2, [R1+0x3ec] ;  /* 0x0003ec0001027983 */ /* 0x000f280000300800 */
[----:B------:R-:W4:Y:S04]  /*2e100*/  LDL.LU R158, [R1+0x3e4] ;  /* 0x0003e400019e7983 */ /* 0x000f280000300800 */
[----:B------:R-:W2:Y:S04]  /*2e110*/  LDL.LU R0, [R1+0x1ec] ;  /* 0x0001ec0001007983 */ /* 0x000ea80000300800 */
[----:B------:R-:W2:Y:S04]  /*2e120*/  LDL.LU R15, [R1+0x5ec] ;  /* 0x0005ec00010f7983 */ /* 0x000ea80000300800 */
[----:B-----5:R-:W3:Y:S04]  /*2e130*/  LDL.LU R14, [R1+0x1e4] ;  /* 0x0001e400010e7983 */ /* 0x020ee80000300800 */
[----:B------:R-:W3:Y:S04]  /*2e140*/  LDL.LU R6, [R1+0x5e4] ;  /* 0x0005e40001067983 */ /* 0x000ee80000300800 */
        /* <DEDUP_REMOVED lines=14> */
[----:B------:R0:W-:Y:S04]  /*2e230*/  STL [R1+0x1f08], R75 ;  /* 0x001f084b01007387 */ /* 0x0001e80000100800 */
[----:B0-----:R-:W4:Y:S04]  /*2e240*/  LDL.LU R75, [R1+0x5f0] ;  /* 0x0005f000014b7983 */ /* 0x001f280000300800 */
        /* <DEDUP_REMOVED lines=37> */
[----:B0-----:R-:W4:Y:S01]  /*2e4a0*/  LDL.LU R183, [R1+0x3fc] ;  /* 0x0003fc0001b77983 */ /* 0x001f220000300800 */
[----:B--2---:R-:W-:-:S02]  /*2e4b0*/  F2FP.BF16.F32.PACK_AB R0, R0, R15 ;  /* 0x0000000f0000723e */ /* 0x004fc400000010ff */
[----:B---3--:R-:W-:Y:S01]  /*2e4c0*/  F2FP.BF16.F32.PACK_AB R6, R14, R6 ;  /* 0x000000060e06723e */ /* 0x008fe200000010ff */
[----:B------:R-:W-:Y:S01]  /*2e4d0*/  STL [R1+0x1eb8], R71 ;  /* 0x001eb84701007387 */ /* 0x000fe20000100800 */
[----:B----4-:R-:W-:-:S03]  /*2e4e0*/  F2FP.BF16.F32.PACK_AB R3, R144, R3 ;  /* 0x000000039003723e */ /* 0x010fc600000010ff */
        /* <DEDUP_REMOVED lines=103> */
[----:B------:R0:W-:Y:S04]  /*2eb60*/  STL [R1+0x1ca0], R20 ;  /* 0x001ca01401007387 */ /* 0x0001e80000100800 */
[----:B------:R1:W-:Y:S04]  /*2eb70*/  STL [R1+0x1c9c], R17 ;  /* 0x001c9c1101007387 */ /* 0x0003e80000100800 */
[----:B------:R2:W-:Y:S01]  /*2eb80*/  STL [R1+0x1c98], R16 ;  /* 0x001c981001007387 */ /* 0x0005e20000100800 */
[----:B0-----:R-:W-:-:S02]  /*2eb90*/  F2FP.BF16.F32.PACK_AB R20, R189, R190 ;  /* 0x000000bebd14723e */ /* 0x001fc400000010ff */
[----:B-1----:R-:W-:Y:S02]  /*2eba0*/  F2FP.BF16.F32.PACK_AB R17, R151, R183 ;  /* 0x000000b79711723e */ /* 0x002fe400000010ff */
[----:B--2---:R-:W-:-:S03]  /*2ebb0*/  F2FP.BF16.F32.PACK_AB R16, R149, R188 ;  /* 0x000000bc9510723e */ /* 0x004fc600000010ff */
[----:B------:R0:W-:Y:S04]  /*2ebc0*/  STL [R1+0xecc], R17 ;  /* 0x000ecc1101007387 */ /* 0x0001e80000100800 */
[----:B------:R1:W-:Y:S04]  /*2ebd0*/  STL [R1+0xec8], R16 ;  /* 0x000ec81001007387 */ /* 0x0003e80000100800 */
[----:B------:R2:W-:Y:S01]  /*2ebe0*/  STL [R1+0xec4], R20 ;  /* 0x000ec41401007387 */ /* 0x0005e20000100800 */
[----:B0-----:R-:W-:Y:S02]  /*2ebf0*/  F2FP.BF16.F32.PACK_AB R17, R191, R204 ;  /* 0x000000ccbf11723e */ /* 0x001fe400000010ff */
[----:B-1----:R-:W-:-:S03]  /*2ec00*/  F2FP.BF16.F32.PACK_AB R16, R205, R72 ;  /* 0x00000048cd10723e */ /* 0x002fc600000010ff */
[----:B------:R0:W-:Y:S01]  /*2ec10*/  STL [R1+0xec0], R17 ;  /* 0x000ec01101007387 */ /* 0x0001e20000100800 */
[----:B--2---:R-:W-:-:S03]  /*2ec20*/  F2FP.BF16.F32.PACK_AB R20, R206, R74 ;  /* 0x0000004ace14723e */ /* 0x004fc600000010ff */
        /* <DEDUP_REMOVED lines=19> */
[----:B------:R-:W-:Y:S01]  /*2ed60*/  STL [R1+0xe94], R20 ;  /* 0x000e941401007387 */ /* 0x000fe20000100800 */
[----:B0-----:R-:W-:Y:S02]  /*2ed70*/  F2FP.BF16.F32.PACK_AB R17, R18, R19 ;  /* 0x000000131211723e */ /* 0x001fe400000010ff */
[----:B-1----:R-:W-:-:S03]  /*2ed80*/  F2FP.BF16.F32.PACK_AB R16, R147, R2 ;  /* 0x000000029310723e */ /* 0x002fc600000010ff */
[----:B------:R-:W-:Y:S01]  /*2ed90*/  STL [R1+0xe90], R17 ;  /* 0x000e901101007387 */ /* 0x000fe20000100800 */
[----:B------:R-:W-:-:S03]  /*2eda0*/  F2FP.BF16.F32.PACK_AB R2, R145, R158 ;  /* 0x0000009e9102723e */ /* 0x000fc600000010ff */
[----:B------:R-:W-:Y:S04]  /*2edb0*/  STL [R1+0xe8c], R16 ;  /* 0x000e8c1001007387 */ /* 0x000fe80000100800 */
[----:B------:R0:W-:Y:S04]  /*2edc0*/  STL [R1+0xe88], R2 ;  /* 0x000e880201007387 */ /* 0x0001e80000100800 */
[----:B------:R1:W-:Y:S04]  /*2edd0*/  STL [R1+0xe84], R0 ;  /* 0x000e840001007387 */ /* 0x0003e80000100800 */
[----:B------:R2:W-:Y:S01]  /*2ede0*/  STL [R1+0xe80], R6 ;  /* 0x000e800601007387 */ /* 0x0005e20000100800 */
[----:B0-----:R-:W-:-:S02]  /*2edf0*/  F2FP.BF16.F32.PACK_AB R2, R13, R12 ;  /* 0x0000000c0d02723e */ /* 0x001fc400000010ff */
[----:B-1----:R-:W-:-:S03]  /*2ee00*/  F2FP.BF16.F32.PACK_AB R0, R11, R10 ;  /* 0x0000000a0b00723e */ /* 0x002fc600000010ff */
[----:B------:R0:W-:Y:S01]  /*2ee10*/  STL [R1+0xe7c], R2 ;  /* 0x000e7c0201007387 */ /* 0x0001e20000100800 */
[----:B--2---:R-:W-:-:S03]  /*2ee20*/  F2FP.BF16.F32.PACK_AB R6, R9, R8 ;  /* 0x000000080906723e */ /* 0x004fc600000010ff */
[----:B------:R1:W-:Y:S04]  /*2ee30*/  STL [R1+0xe78], R0 ;  /* 0x000e780001007387 */ /* 0x0003e80000100800 */
[----:B------:R-:W-:Y:S01]  /*2ee40*/  STL [R1+0xe74], R6 ;  /* 0x000e740601007387 */ /* 0x000fe20000100800 */
[----:B0-----:R-:W-:Y:S02]  /*2ee50*/  F2FP.BF16.F32.PACK_AB R2, R7, R5 ;  /* 0x000000050702723e */ /* 0x001fe400000010ff */
[----:B-1----:R-:W-:-:S03]  /*2ee60*/  F2FP.BF16.F32.PACK_AB R0, R146, R4 ;  /* 0x000000049200723e */ /* 0x002fc600000010ff */
[----:B------:R0:W-:Y:S04]  /*2ee70*/  STL [R1+0xe70], R2 ;  /* 0x000e700201007387 */ /* 0x0001e80000100800 */
[----:B------:R1:W-:Y:S04]  /*2ee80*/  STL [R1+0xe6c], R0 ;  /* 0x000e6c0001007387 */ /* 0x0003e80000100800 */
[----:B------:R-:W-:Y:S01]  /*2ee90*/  STL [R1+0xe68], R3 ;  /* 0x000e680301007387 */ /* 0x000fe20000100800 */
[----:B0-----:R-:W-:-:S03]  /*2eea0*/  F2FP.BF16.F32.PACK_AB R2, R161, R160 ;  /* 0x000000a0a102723e */ /* 0x001fc600000010ff */
[----:B------:R-:W2:Y:S01]  /*2eeb0*/  LDL.LU R185, [R1+0x7e8] ;  /* 0x0007e80001b97983 */ /* 0x000ea20000300800 */
[----:B-1----:R-:W-:-:S03]  /*2eec0*/  F2FP.BF16.F32.PACK_AB R0, R159, R23 ;  /* 0x000000179f00723e */ /* 0x002fc600000010ff */
[----:B------:R0:W-:Y:S04]  /*2eed0*/  STL [R1+0xe64], R2 ;  /* 0x000e640201007387 */ /* 0x0001e80000100800 */
[----:B------:R-:W2:Y:S04]  /*2eee0*/  LDL.LU R186, [R1+0xbe8] ;  /* 0x000be80001ba7983 */ /* 0x000ea80000300800 */
[----:B------:R1:W-:Y:S04]  /*2eef0*/  STL [R1+0xe60], R0 ;  /* 0x000e600001007387 */ /* 0x0003e80000100800 */
        /* <DEDUP_REMOVED lines=34> */
[----:B0-----:R-:W4:Y:S04]  /*2f120*/  LDL.LU R2, [R1+0x3cc] ;  /* 0x0003cc0001027983 */ /* 0x001f280000300800 */
[----:B------:R-:W4:Y:S04]  /*2f130*/  LDL.LU R158, [R1+0x3c4] ;  /* 0x0003c400019e7983 */ /* 0x000f280000300800 */
[----:B-1----:R-:W4:Y:S04]  /*2f140*/  LDL.LU R0, [R1+0x1cc] ;  /* 0x0001cc0001007983 */ /* 0x002f280000300800 */
        /* <DEDUP_REMOVED lines=17> */
[----:B--2---:R-:W-:-:S05]  /*2f260*/  F2FP.BF16.F32.PACK_AB R20, R185, R186 ;  /* 0x000000bab914723e */ /* 0x004fca00000010ff */
[----:B------:R0:W-:Y:S01]  /*2f270*/  STL [R1+0xe5c], R20 ;  /* 0x000e5c1401007387 */ /* 0x0001e20000100800 */
[----:B---3--:R-:W-:Y:S02]  /*2f280*/  F2FP.BF16.F32.PACK_AB R17, R187, R180 ;  /* 0x000000b4bb11723e */ /* 0x008fe400000010ff */
[----:B----4-:R-:W-:-:S03]  /*2f290*/  F2FP.BF16.F32.PACK_AB R16, R181, R69 ;  /* 0x00000045b510723e */ /* 0x010fc600000010ff */
        /* <DEDUP_REMOVED lines=18> */
[----:B------:R1:W-:Y:S01]  /*2f3c0*/  STL [R1+0xe34], R17 ;  /* 0x000e341101007387 */ /* 0x0003e20000100800 */
[----:B0-----:R-:W-:-:S03]  /*2f3d0*/  F2FP.BF16.F32.PACK_AB R20, R142, R215 ;  /* 0x000000d78e14723e */ /* 0x001fc600000010ff */
[----:B------:R0:W-:Y:S01]  /*2f3e0*/  STL [R1+0xe30], R16 ;  /* 0x000e301001007387 */ /* 0x0001e20000100800 */
[----:B-1----:R-:W-:-:S03]  /*2f3f0*/  F2FP.BF16.F32.PACK_AB R17, R140, R208 ;  /* 0x000000d08c11723e */ /* 0x002fc600000010ff */
[----:B------:R1:W-:Y:S01]  /*2f400*/  STL [R1+0xe2c], R20 ;  /* 0x000e2c1401007387 */ /* 0x0003e20000100800 */
[----:B0-----:R-:W-:-:S03]  /*2f410*/  F2FP.BF16.F32.PACK_AB R16, R209, R73 ;  /* 0x00000049d110723e */ /* 0x001fc600000010ff */
[----:B------:R0:W-:Y:S04]  /*2f420*/  STL [R1+0xe28], R17 ;  /* 0x000e281101007387 */ /* 0x0001e80000100800 */
[----:B------:R2:W-:Y:S01]  /*2f430*/  STL [R1+0xe24], R16 ;  /* 0x000e241001007387 */ /* 0x0005e20000100800 */
[----:B-1----:R-:W-:Y:S02]  /*2f440*/  F2FP.BF16.F32.PACK_AB R20, R210, R75 ;  /* 0x0000004bd214723e */ /* 0x002fe400000010ff */
[----:B0-----:R-:W-:-:S03]  /*2f450*/  F2FP.BF16.F32.PACK_AB R17, R156, R157 ;  /* 0x0000009d9c11723e */ /* 0x001fc600000010ff */
[----:B------:R0:W-:Y:S01]  /*2f460*/  STL [R1+0xe20], R20 ;  /* 0x000e201401007387 */ /* 0x0001e20000100800 */
[----:B--2---:R-:W-:-:S03]  /*2f470*/  F2FP.BF16.F32.PACK_AB R16, R154, R155 ;  /* 0x0000009b9a10723e */ /* 0x004fc600000010ff */
[----:B------:R1:W-:Y:S04]  /*2f480*/  STL [R1+0xe1c], R17 ;  /* 0x000e1c1101007387 */ /* 0x0003e80000100800 */
[----:B------:R2:W-:Y:S01]  /*2f490*/  STL [R1+0xe18], R16 ;  /* 0x000e181001007387 */ /* 0x0005e20000100800 */
[----:B0-----:R-:W-:Y:S02]  /*2f4a0*/  F2FP.BF16.F32.PACK_AB R20, R152, R153 ;  /* 0x000000999814723e */ /* 0x001fe400000010ff */
[----:B-1----:R-:W-:-:S03]  /*2f4b0*/  F2FP.BF16.F32.PACK_AB R17, R18, R19 ;  /* 0x000000131211723e */ /* 0x002fc600000010ff */
[----:B------:R-:W-:Y:S01]  /*2f4c0*/  STL [R1+0xe14], R20 ;  /* 0x000e141401007387 */ /* 0x000fe20000100800 */
[----:B--2---:R-:W-:-:S03]  /*2f4d0*/  F2FP.BF16.F32.PACK_AB R16, R139, R2 ;  /* 0x000000028b10723e */ /* 0x004fc600000010ff */
[----:B------:R-:W-:Y:S01]  /*2f4e0*/  STL [R1+0xe10], R17 ;  /* 0x000e101101007387 */ /* 0x000fe20000100800 */
[----:B------:R-:W-:-:S03]  /*2f4f0*/  F2FP.BF16.F32.PACK_AB R2, R137, R158 ;  /* 0x0000009e8902723e */ /* 0x000fc600000010ff */
[----:B------:R-:W-:Y:S04]  /*2f500*/  STL [R1+0xe0c], R16 ;  /* 0x000e0c1001007387 */ /* 0x000fe80000100800 */
[----:B------:R0:W-:Y:S01]  /*2f510*/  STL [R1+0xe08], R2 ;  /* 0x000e080201007387 */ /* 0x0001e20000100800 */
[----:B------:R-:W-:-:S05]  /*2f520*/  F2FP.BF16.F32.PACK_AB R0, R0, R15 ;  /* 0x0000000f0000723e */ /* 0x000fca00000010ff */
[----:B------:R1:W-:Y:S01]  /*2f530*/  STL [R1+0xe04], R0 ;  /* 0x000e040001007387 */ /* 0x0003e20000100800 */
[----:B------:R-:W-:Y:S02]  /*2f540*/  F2FP.BF16.F32.PACK_AB R6, R14, R6 ;  /* 0x000000060e06723e */ /* 0x000fe400000010ff */
[----:B0-----:R-:W-:-:S03]  /*2f550*/  F2FP.BF16.F32.PACK_AB R2, R13, R12 ;  /* 0x0000000c0d02723e */ /* 0x001fc600000010ff */
[----:B------:R0:W-:Y:S04]  /*2f560*/  STL [R1+0xe00], R6 ;  /* 0x000e000601007387 */ /* 0x0001e80000100800 */
[----:B------:R2:W-:Y:S01]  /*2f570*/  STL [R1+0xdfc], R2 ;  /* 0x000dfc0201007387 */ /* 0x0005e20000100800 */
[----:B-1----:R-:W-:-:S05]  /*2f580*/  F2FP.BF16.F32.PACK_AB R0, R11, R10 ;  /* 0x0000000a0b00723e */ /* 0x002fca00000010ff */
[----:B------:R1:W-:Y:S01]  /*2f590*/  STL [R1+0xdf8], R0 ;  /* 0x000df80001007387 */ /* 0x0003e20000100800 */
[----:B0-----:R-:W-:Y:S02]  /*2f5a0*/  F2FP.BF16.F32.PACK_AB R6, R9, R8 ;  /* 0x000000080906723e */ /* 0x001fe400000010ff */
[----:B--2---:R-:W-:-:S03]  /*2f5b0*/  F2FP.BF16.F32.PACK_AB R2, R7, R5 ;  /* 0x000000050702723e */ /* 0x004fc600000010ff */
[----:B------:R-:W-:Y:S01]  /*2f5c0*/  STL [R1+0xdf4], R6 ;  /* 0x000df40601007387 */ /* 0x000fe20000100800 */
[----:B-1----:R-:W-:-:S03]  /*2f5d0*/  F2FP.BF16.F32.PACK_AB R0, R138, R4 ;  /* 0x000000048a00723e */ /* 0x002fc600000010ff */
[----:B------:R0:W-:Y:S01]  /*2f5e0*/  STL [R1+0xdf0], R2 ;  /* 0x000df00201007387 */ /* 0x0001e20000100800 */
[----:B------:R-:W-:-:S03]  /*2f5f0*/  F2FP.BF16.F32.PACK_AB R3, R136, R3 ;  /* 0x000000038803723e */ /* 0x000fc600000010ff */
[----:B------:R1:W-:Y:S04]  /*2f600*/  STL [R1+0xdec], R0 ;  /* 0x000dec0001007387 */ /* 0x0003e80000100800 */
[----:B------:R-:W-:Y:S01]  /*2f610*/  STL [R1+0xde8], R3 ;  /* 0x000de80301007387 */ /* 0x000fe20000100800 */
[----:B0-----:R-:W-:-:S03]  /*2f620*/  F2FP.BF16.F32.PACK_AB R2, R161, R160 ;  /* 0x000000a0a102723e */ /* 0x001fc600000010ff */
[----:B------:R-:W2:Y:S04]  /*2f630*/  LDL.LU R185, [R1+0x7c8] ;  /* 0x0007c80001b97983 */ /* 0x000ea80000300800 */
[----:B------:R0:W-:Y:S01]  /*2f640*/  STL [R1+0xde4], R2 ;  /* 0x000de40201007387 */ /* 0x0001e20000100800 */
[----:B-1----:R-:W-:-:S03]  /*2f650*/  F2FP.BF16.F32.PACK_AB R0, R159, R23 ;  /* 0x000000179f00723e */ /* 0x002fc600000010ff */
        /* <DEDUP_REMOVED lines=838> */
[----:B------:R-:W-:Y:S01]  /*32ac0*/  STL [R1+0x164], R2 ;  /* 0x0001640201007387 */ /* 0x000fe20000100800 */
[----:B-1----:R-:W-:-:S03]  /*32ad0*/  F2FP.BF16.F32.PACK_AB R0, R159, R23 ;  /* 0x000000179f00723e */ /* 0x002fc600000010ff */
[----:B------:R-:W3:Y:S04]  /*32ae0*/  LDL.LU R210, [R1+0x6e0] ;  /* 0x0006e00001d27983 */ /* 0x000ee80000300800 */
[----:B------:R-:W-:Y:S04]  /*32af0*/  STL [R1+0x160], R0 ;  /* 0x0001600001007387 */ /* 0x000fe80000100800 */
        /* <DEDUP_REMOVED lines=35> */
[----:B------:R-:W2:Y:S04]  /*32d30*/  LDL.LU R67, [R1+0x8b8] ;  /* 0x0008b80001437983 */ /* 0x000ea80000300800 */
[----:B--2---:R0:W-:Y:S04]  /*32d40*/  STL [R1+0x1e74], R67 ;  /* 0x001e744301007387 */ /* 0x0041e80000100800 */
[----:B0-----:R-:W2:Y:S04]  /*32d50*/  LDL.LU R67, [R1+0x6b0] ;  /* 0x0006b00001437983 */ /* 0x001ea80000300800 */
[----:B------:R-:W2:Y:S04]  /*32d60*/  LDL.LU R161, [R1+0xcb8] ;  /* 0x000cb80001a17983 */ /* 0x000ea80000300800 */
[----:B------:R-:W2:Y:S04]  /*32d70*/  LDL.LU R65, [R1+0x8b0] ;  /* 0x0008b00001417983 */ /* 0x000ea80000300800 */
[----:B------:R-:W2:Y:S04]  /*32d80*/  LDL.LU R160, [R1+0xcb0] ;  /* 0x000cb00001a07983 */ /* 0x000ea80000300800 */
[----:B------:R-:W2:Y:S04]  /*32d90*/  LDL.LU R155, [R1+0x2ac] ;  /* 0x0002ac00019b7983 */ /* 0x000ea80000300800 */
[----:B------:R-:W2:Y:S04]  /*32da0*/  LDL.LU R154, [R1+0x2a4] ;  /* 0x0002a400019a7983 */ /* 0x000ea80000300800 */
[----:B------:R-:W2:Y:S04]  /*32db0*/  LDL.LU R153, [R1+0x4ac] ;  /* 0x0004ac0001997983 */ /* 0x000ea80000300800 */
[----:B------:R-:W3:Y:S04]  /*32dc0*/  LDL.LU R152, [R1+0x4a4] ;  /* 0x0004a40001987983 */ /* 0x000ee80000300800 */
[----:B---3--:R0:W-:Y:S04]  /*32dd0*/  STL [R1+0x1e68], R152 ;  /* 0x001e689801007387 */ /* 0x0081e80000100800 */
[----:B0-----:R-:W3:Y:S04]  /*32de0*/  LDL.LU R152, [R1+0xac] ;  /* 0x0000ac0001987983 */ /* 0x001ee80000300800 */
[----:B------:R-:W4:Y:S04]  /*32df0*/  LDL.LU R159, [R1+0xaac] ;  /* 0x000aac00019f7983 */ /* 0x000f280000300800 */
[----:B----4-:R0:W-:Y:S04]  /*32e00*/  STL [R1+0x1e64], R159 ;  /* 0x001e649f01007387 */ /* 0x0101e80000100800 */
[----:B0-----:R-:W4:Y:S04]  /*32e10*/  LDL.LU R159, [R1+0xa4] ;  /* 0x0000a400019f7983 */ /* 0x001f280000300800 */
[----:B------:R-:W2:Y:S04]  /*32e20*/  LDL.LU R158, [R1+0xaa4] ;  /* 0x000aa400019e7983 */ /* 0x000ea80000300800 */
[----:B--2---:R0:W-:Y:S04]  /*32e30*/  STL [R1+0x1e60], R158 ;  /* 0x001e609e01007387 */ /* 0x0041e80000100800 */
[----:B0-----:R-:W2:Y:S04]  /*32e40*/  LDL.LU R158, [R1+0x6ac] ;  /* 0x0006ac00019e7983 */ /* 0x001ea80000300800 */
[----:B------:R-:W3:Y:S04]  /*32e50*/  LDL.LU R66, [R1+0x8ac] ;  /* 0x0008ac0001427983 */ /* 0x000ee80000300800 */
[----:B---3--:R0:W-:Y:S04]  /*32e60*/  STL [R1+0x1e5c], R66 ;  /* 0x001e5c4201007387 */ /* 0x0081e80000100800 */
[----:B0-----:R-:W3:Y:S04]  /*32e70*/  LDL.LU R66, [R1+0x6a4] ;  /* 0x0006a40001427983 */ /* 0x001ee80000300800 */
[----:B------:R-:W3:Y:S04]  /*32e80*/  LDL.LU R157, [R1+0xcac] ;  /* 0x000cac00019d7983 */ /* 0x000ee80000300800 */
[----:B------:R-:W3:Y:S04]  /*32e90*/  LDL.LU R64, [R1+0x8a4] ;  /* 0x0008a40001407983 */ /* 0x000ee80000300800 */
[----:B------:R-:W3:Y:S04]  /*32ea0*/  LDL.LU R156, [R1+0xca4] ;  /* 0x000ca400019c7983 */ /* 0x000ee80000300800 */
[----:B------:R-:W3:Y:S04]  /*32eb0*/  LDL.LU R139, [R1+0x2a8] ;  /* 0x0002a800018b7983 */ /* 0x000ee80000300800 */
[----:B------:R-:W3:Y:S04]  /*32ec0*/  LDL.LU R138, [R1+0x2a0] ;  /* 0x0002a000018a7983 */ /* 0x000ee80000300800 */
[----:B------:R-:W3:Y:S04]  /*32ed0*/  LDL.LU R137, [R1+0x4a8] ;  /* 0x0004a80001897983 */ /* 0x000ee80000300800 */
        /* <DEDUP_REMOVED lines=9> */
[----:B------:R-:W4:Y:S04]  /*32f70*/  LDL.LU R63, [R1+0x8a8] ;  /* 0x0008a800013f7983 */ /* 0x000f280000300800 */
[----:B----4-:R0:W-:Y:S04]  /*32f80*/  STL [R1+0x1e44], R63 ;  /* 0x001e443f01007387 */ /* 0x0101e80000100800 */
[----:B0-----:R-:W4:Y:S04]  /*32f90*/  LDL.LU R63, [R1+0x6a0] ;  /* 0x0006a000013f7983 */ /* 0x001f280000300800 */
        /* <DEDUP_REMOVED lines=66> */
[----:B---3--:R0:W-:Y:S04]  /*333c0*/  STL [R1+0x1de8], R55 ;  /* 0x001de83701007387 */ /* 0x0081e80000100800 */
[----:B0-----:R-:W3:Y:S04]  /*333d0*/  LDL.LU R55, [R1+0x688] ;  /* 0x0006880001377983 */ /* 0x001ee80000300800 */
[----:B---3--:R0:W-:Y:S04]  /*333e0*/  STL [R1+0x1dec], R55 ;  /* 0x001dec3701007387 */ /* 0x0081e80000100800 */
[----:B0-----:R-:W3:Y:S04]  /*333f0*/  LDL.LU R55, [R1+0x80] ;  /* 0x0000800001377983 */ /* 0x001ee80000300800 */
[----:B------:R-:W3:Y:S04]  /*33400*/  LDL.LU R53, [R1+0x880] ;  /* 0x0008800001357983 */ /* 0x000ee80000300800 */
[----:B------:R-:W4:Y:S04]  /*33410*/  LDL.LU R54, [R1+0x87c] ;  /* 0x00087c0001367983 */ /* 0x000f280000300800 */
[----:B----4-:R0:W-:Y:S04]  /*33420*/  STL [R1+0x1dcc], R54 ;  /* 0x001dcc3601007387 */ /* 0x0101e80000100800 */
[----:B0-----:R-:W4:Y:S04]  /*33430*/  LDL.LU R54, [R1+0x674] ;  /* 0x0006740001367983 */ /* 0x001f280000300800 */
[----:B----4-:R0:W-:Y:S04]  /*33440*/  STL [R1+0x1dd0], R54 ;  /* 0x001dd03601007387 */ /* 0x0101e80000100800 */
[----:B0-----:R-:W4:Y:S04]  /*33450*/  LDL.LU R54, [R1+0x67c] ;  /* 0x00067c0001367983 */ /* 0x001f280000300800 */
[----:B----4-:R0:W-:Y:S04]  /*33460*/  STL [R1+0x1dd4], R54 ;  /* 0x001dd43601007387 */ /* 0x0101e80000100800 */
[----:B0-----:R-:W4:Y:S04]  /*33470*/  LDL.LU R54, [R1+0x74] ;  /* 0x0000740001367983 */ /* 0x001f280000300800 */
[----:B----4-:R0:W-:Y:S04]  /*33480*/  STL [R1+0x1dd8], R54 ;  /* 0x001dd83601007387 */ /* 0x0101e80000100800 */
[----:B0-----:R-:W4:Y:S04]  /*33490*/  LDL.LU R54, [R1+0x7c] ;  /* 0x00007c0001367983 */ /* 0x001f280000300800 */
[----:B------:R-:W4:Y:S04]  /*334a0*/  LDL.LU R52, [R1+0x874] ;  /* 0x0008740001347983 */ /* 0x000f280000300800 */
[----:B------:R-:W2:Y:S01]  /*334b0*/  LDL.LU R51, [R1+0x70] ;  /* 0x0000700001337983 */ /* 0x000ea20000300800 */
[----:B------:R-:W-:-:S02]  /*334c0*/  F2FP.BF16.F32.PACK_AB R247, R75, R247 ;  /* 0x000000f74bf7723e */ /* 0x000fc400000010ff */
[----:B------:R-:W-:Y:S02]  /*334d0*/  F2FP.BF16.F32.PACK_AB R246, R210, R246 ;  /* 0x000000f6d2f6723e */ /* 0x000fe400000010ff */
[----:B------:R-:W-:Y:S02]  /*334e0*/  F2FP.BF16.F32.PACK_AB R245, R73, R245 ;  /* 0x000000f549f5723e */ /* 0x000fe400000010ff */
[----:B------:R-:W-:Y:S02]  /*334f0*/  F2FP.BF16.F32.PACK_AB R244, R209, R244 ;  /* 0x000000f4d1f4723e */ /* 0x000fe400000010ff */
[----:B------:R-:W-:Y:S02]  /*33500*/  F2FP.BF16.F32.PACK_AB R231, R79, R231 ;  /* 0x000000e74fe7723e */ /* 0x000fe400000010ff */
[----:B------:R-:W-:Y:S02]  /*33510*/  F2FP.BF16.F32.PACK_AB R230, R77, R230 ;  /* 0x000000e64de6723e */ /* 0x000fe400000010ff */
        /* <DEDUP_REMOVED lines=12> */
[----:B------:R-:W-:Y:S01]  /*335e0*/  F2FP.BF16.F32.PACK_AB R217, R204, R217 ;  /* 0x000000d9ccd9723e */ /* 0x000fe200000010ff */
        /* <DEDUP_REMOVED lines=129> */
[----:B------:R-:W3:Y:S04]  /*33e00*/  LDL.LU R75, [R1+0x1f08] ;  /* 0x001f0800014b7983 */ /* 0x000ee80000300800 */
[----:B------:R-:W4:Y:S04]  /*33e10*/  LDL.LU R210, [R1+0x1f04] ;  /* 0x001f040001d27983 */ /* 0x000f280000300800 */
[----:B------:R-:W4:Y:S04]  /*33e20*/  LDL.LU R73, [R1+0x1f00] ;  /* 0x001f000001497983 */ /* 0x000f280000300800 */
        /* <DEDUP_REMOVED lines=15> */
[----:B------:R-:W2:Y:S01]  /*33f20*/  LDL.LU R204, [R1+0x1ed0] ;  /* 0x001ed00001cc7983 */ /* 0x000ea20000300800 */
[----:B------:R-:W-:-:S03]  /*33f30*/  F2FP.BF16.F32.PACK_AB R216, R191, R216 ;  /* 0x000000d8bfd8723e */ /* 0x000fc600000010ff */
[----:B------:R-:W2:Y:S01]  /*33f40*/  LDL.LU R191, [R1+0x1ecc] ;  /* 0x001ecc0001bf7983 */ /* 0x000ea20000300800 */
[----:B---3--:R-:W-:-:S03]  /*33f50*/  F2FP.BF16.F32.PACK_AB R211, R75, R211 ;  /* 0x000000d34bd3723e */ /* 0x008fc600000010ff */
[----:B------:R-:W3:Y:S01]  /*33f60*/  LDL.LU R75, [R1+0xa7c] ;  /* 0x000a7c00014b7983 */ /* 0x000ee20000300800 */
[----:B----4-:R-:W-:-:S03]  /*33f70*/  F2FP.BF16.F32.PACK_AB R210, R73, R210 ;  /* 0x000000d249d2723e */ /* 0x010fc600000010ff */
[----:B------:R-:W4:Y:S01]  /*33f80*/  LDL.LU R73, [R1+0xc7c] ;  /* 0x000c7c0001497983 */ /* 0x000f220000300800 */
[----:B--2---:R-:W-:-:S03]  /*33f90*/  F2FP.BF16.F32.PACK_AB R209, R190, R209 ;  /* 0x000000d1bed1723e */ /* 0x004fc600000010ff */
[----:B------:R-:W2:Y:S01]  /*33fa0*/  LDL.LU R190, [R1+0x1ec8] ;  /* 0x001ec80001be7983 */ /* 0x000ea20000300800 */
[----:B------:R-:W-:-:S03]  /*33fb0*/  F2FP.BF16.F32.PACK_AB R208, R189, R208 ;  /* 0x000000d0bdd0723e */ /* 0x000fc600000010ff */
[----:B------:R-:W3:Y:S01]  /*33fc0*/  LDL.LU R189, [R1+0x1ec4] ;  /* 0x001ec40001bd7983 */ /* 0x000ee20000300800 */
[----:B------:R-:W-:-:S03]  /*33fd0*/  F2FP.BF16.F32.PACK_AB R215, R188, R215 ;  /* 0x000000d7bcd7723e */ /* 0x000fc600000010ff */
[----:B------:R-:W4:Y:S01]  /*33fe0*/  LDL.LU R188, [R1+0x1ec0] ;  /* 0x001ec00001bc7983 */ /* 0x000f220000300800 */
        /* <DEDUP_REMOVED lines=16> */
[----:B--2---:R-:W-:-:S03]  /*340f0*/  F2FP.BF16.F32.PACK_AB R190, R187, R190 ;  /* 0x000000bebbbe723e */ /* 0x004fc600000010ff */
[----:B------:R-:W2:Y:S01]  /*34100*/  LDL.LU R187, [R1+0x1ea4] ;  /* 0x001ea40001bb7983 */ /* 0x000ea20000300800 */
[----:B---3--:R-:W-:-:S03]  /*34110*/  F2FP.BF16.F32.PACK_AB R189, R186, R189 ;  /* 0x000000bdbabd723e */ /* 0x008fc600000010ff */
[----:B------:R-:W3:Y:S01]  /*34120*/  LDL.LU R186, [R1+0x1ea0] ;  /* 0x001ea00001ba7983 */ /* 0x000ee20000300800 */
[----:B----4-:R-:W-:-:S03]  /*34130*/  F2FP.BF16.F32.PACK_AB R188, R185, R188 ;  /* 0x000000bcb9bc723e */ /* 0x010fc600000010ff */
        /* <DEDUP_REMOVED lines=14> */
[----:B------:R-:W3:Y:S01]  /*34220*/  LDL.LU R68, [R1+0x1e88] ;  /* 0x001e880001447983 */ /* 0x000ee20000300800 */
[----:B------:R-:W-:-:S03]  /*34230*/  F2FP.BF16.F32.PACK_AB R184, R165, R184 ;  /* 0x000000b8a5b8723e */ /* 0x000fc600000010ff */
[----:B------:R-:W4:Y:S01]  /*34240*/  LDL.LU R165, [R1+0x1e84] ;  /* 0x001e840001a57983 */ /* 0x000f220000300800 */
[----:B--2---:R-:W-:-:S03]  /*34250*/  F2FP.BF16.F32.PACK_AB R167, R70, R167 ;  /* 0x000000a746a7723e */ /* 0x004fc600000010ff */
[----:B------:R-:W2:Y:S01]  /*34260*/  LDL.LU R70, [R1+0xa54] ;  /* 0x000a540001467983 */ /* 0x000ea20000300800 */
[----:B---3--:R-:W-:-:S03]  /*34270*/  F2FP.BF16.F32.PACK_AB R166, R68, R166 ;  /* 0x000000a644a6723e */ /* 0x008fc600000010ff */
[----:B------:R-:W3:Y:S01]  /*34280*/  LDL.LU R68, [R1+0xc54] ;  /* 0x000c540001447983 */ /* 0x000ee20000300800 */
[----:B----4-:R-:W-:-:S03]  /*34290*/  F2FP.BF16.F32.PACK_AB R165, R164, R165 ;  /* 0x000000a5a4a5723e */ /* 0x010fc600000010ff */
[----:B------:R-:W4:Y:S02]  /*342a0*/  LDL.LU R164, [R1+0x1e80] ;  /* 0x001e800001a47983 */ /* 0x000f240000300800 */
[----:B----4-:R-:W-:Y:S02]  /*342b0*/  F2FP.BF16.F32.PACK_AB R164, R163, R164 ;  /* 0x000000a4a3a4723e */ /* 0x010fe400000010ff */
[----:B------:R-:W4:Y:S02]  /*342c0*/  LDL.LU R163, [R1+0x1e7c] ;  /* 0x001e7c0001a37983 */ /* 0x000f240000300800 */
[----:B----4-:R-:W-:Y:S02]  /*342d0*/  F2FP.BF16.F32.PACK_AB R163, R162, R163 ;  /* 0x000000a3a2a3723e */ /* 0x010fe400000010ff */
[----:B------:R-:W4:Y:S02]  /*342e0*/  LDL.LU R162, [R1+0x1e78] ;  /* 0x001e780001a27983 */ /* 0x000f240000300800 */
[----:B----4-:R-:W-:-:S02]  /*342f0*/  F2FP.BF16.F32.PACK_AB R162, R67, R162 ;  /* 0x000000a243a2723e */ /* 0x010fc400000010ff */
[----:B------:R-:W4:Y:S01]  /*34300*/  LDL.LU R67, [R1+0x1e74] ;  /* 0x001e740001437983 */ /* 0x000f220000300800 */
[----:B------:R-:W-:Y:S02]  /*34310*/  F2FP.BF16.F32.PACK_AB R160, R65, R160 ;  /* 0x000000a041a0723e */ /* 0x000fe400000010ff */
[----:B----4-:R-:W-:Y:S02]  /*34320*/  F2FP.BF16.F32.PACK_AB R161, R67, R161 ;  /* 0x000000a143a1723e */ /* 0x010fe400000010ff */
[----:B------:R-:W4:Y:S04]  /*34330*/  LDL.LU R67, [R1+0x1e70] ;  /* 0x001e700001437983 */ /* 0x000f280000300800 */
[----:B------:R-:W2:Y:S01]  /*34340*/  LDL.LU R65, [R1+0x1e6c] ;  /* 0x001e6c0001417983 */ /* 0x000ea20000300800 */
[----:B------:R-:W-:-:S02]  /*34350*/  F2FP.BF16.F32.PACK_AB R153, R152, R153 ;  /* 0x000000999899723e */ /* 0x000fc400000010ff */
[----:B----4-:R-:W-:Y:S02]  /*34360*/  F2FP.BF16.F32.PACK_AB R155, R67, R155 ;  /* 0x0000009b439b723e */ /* 0x010fe400000010ff */
[----:B------:R-:W4:Y:S01]  /*34370*/  LDL.LU R67, [R1+0x25c] ;  /* 0x00025c0001437983 */ /* 0x000f220000300800 */
[----:B--2---:R-:W-:-:S03]  /*34380*/  F2FP.BF16.F32.PACK_AB R154, R65, R154 ;  /* 0x0000009a419a723e */ /* 0x004fc600000010ff */
[----:B------:R-:W2:Y:S04]  /*34390*/  LDL.LU R65, [R1+0x45c] ;  /* 0x00045c0001417983 */ /* 0x000ea80000300800 */
[----:B------:R-:W3:Y:S02]  /*343a0*/  LDL.LU R152, [R1+0x1e68] ;  /* 0x001e680001987983 */ /* 0x000ee40000300800 */
[----:B---3--:R-:W-:Y:S02]  /*343b0*/  F2FP.BF16.F32.PACK_AB R152, R159, R152 ;  /* 0x000000989f98723e */ /* 0x008fe400000010ff */
[----:B------:R-:W3:Y:S02]  /*343c0*/  LDL.LU R159, [R1+0x1e64] ;  /* 0x001e6400019f7983 */ /* 0x000ee40000300800 */
[----:B---3--:R-:W-:-:S02]  /*343d0*/  F2FP.BF16.F32.PACK_AB R159, R158, R159 ;  /* 0x0000009f9e9f723e */ /* 0x008fc400000010ff */
[----:B------:R-:W3:Y:S02]  /*343e0*/  LDL.LU R158, [R1+0x1e60] ;  /* 0x001e6000019e7983 */ /* 0x000ee40000300800 */
[----:B---3--:R-:W-:Y:S02]  /*343f0*/  F2FP.BF16.F32.PACK_AB R158, R66, R158 ;  /* 0x0000009e429e723e */ /* 0x008fe400000010ff */
[----:B------:R-:W3:Y:S01]  /*34400*/  LDL.LU R66, [R1+0x1e5c] ;  /* 0x001e5c0001427983 */ /* 0x000ee20000300800 */
[----:B------:R-:W-:Y:S02]  /*34410*/  F2FP.BF16.F32.PACK_AB R156, R64, R156 ;  /* 0x0000009c409c723e */ /* 0x000fe400000010ff */
[----:B---3--:R-:W-:Y:S02]  /*34420*/  F2FP.BF16.F32.PACK_AB R157, R66, R157 ;  /* 0x0000009d429d723e */ /* 0x008fe400000010ff */
[----:B------:R-:W3:Y:S04]  /*34430*/  LDL.LU R66, [R1+0x1e58] ;  /* 0x001e580001427983 */ /* 0x000ee80000300800 */
[----:B------:R-:W4:Y:S01]  /*34440*/  LDL.LU R64, [R1+0x1e54] ;  /* 0x001e540001407983 */ /* 0x000f220000300800 */
[----:B------:R-:W-:-:S02]  /*34450*/  F2FP.BF16.F32.PACK_AB R137, R136, R137 ;  /* 0x000000898889723e */ /* 0x000fc400000010ff */
[----:B---3--:R-:W-:Y:S02]  /*34460*/  F2FP.BF16.F32.PACK_AB R139, R66, R139 ;  /* 0x0000008b428b723e */ /* 0x008fe400000010ff */
[----:B------:R-:W3:Y:S01]  /*34470*/  LDL.LU R66, [R1+0x254] ;  /* 0x0002540001427983 */ /* 0x000ee20000300800 */
[----:B----4-:R-:W-:-:S03]  /*34480*/  F2FP.BF16.F32.PACK_AB R138, R64, R138 ;  /* 0x0000008a408a723e */ /* 0x010fc600000010ff */
[----:B------:R-:W4:Y:S04]  /*34490*/  LDL.LU R64, [R1+0x454] ;  /* 0x0004540001407983 */ /* 0x000f280000300800 */
[----:B------:R-:W2:Y:S02]  /*344a0*/  LDL.LU R136, [R1+0x1e50] ;  /* 0x001e500001887983 */ /* 0x000ea40000300800 */
[----:B--2---:R-:W-:Y:S02]  /*344b0*/  F2FP.BF16.F32.PACK_AB R136, R135, R136 ;  /* 0x000000888788723e */ /* 0x004fe400000010ff */
[----:B------:R-:W2:Y:S02]  /*344c0*/  LDL.LU R135, [R1+0x1e4c] ;  /* 0x001e4c0001877983 */ /* 0x000ea40000300800 */
[----:B--2---:R-:W-:-:S02]  /*344d0*/  F2FP.BF16.F32.PACK_AB R135, R134, R135 ;  /* 0x000000878687723e */ /* 0x004fc400000010ff */
[----:B------:R-:W2:Y:S02]  /*344e0*/  LDL.LU R134, [R1+0x1e48] ;  /* 0x001e480001867983 */ /* 0x000ea40000300800 */
[----:B--2---:R-:W-:Y:S02]  /*344f0*/  F2FP.BF16.F32.PACK_AB R134, R63, R134 ;  /* 0x000000863f86723e */ /* 0x004fe400000010ff */
[----:B------:R-:W2:Y:S01]  /*34500*/  LDL.LU R63, [R1+0x1e44] ;  /* 0x001e4400013f7983 */ /* 0x000ea20000300800 */
[----:B------:R-:W-:Y:S02]  /*34510*/  F2FP.BF16.F32.PACK_AB R132, R61, R132 ;  /* 0x000000843d84723e */ /* 0x000fe400000010ff */
[----:B--2---:R-:W-:Y:S02]  /*34520*/  F2FP.BF16.F32.PACK_AB R133, R63, R133 ;  /* 0x000000853f85723e */ /* 0x004fe400000010ff */
[----:B------:R-:W2:Y:S04]  /*34530*/  LDL.LU R63, [R1+0x1e40] ;  /* 0x001e4000013f7983 */ /* 0x000ea80000300800 */
[----:B------:R-:W3:Y:S01]  /*34540*/  LDL.LU R61, [R1+0x1e3c] ;  /* 0x001e3c00013d7983 */ /* 0x000ee20000300800 */
[----:B------:R-:W-:-:S02]  /*34550*/  F2FP.BF16.F32.PACK_AB R125, R124, R125 ;  /* 0x0000007d7c7d723e */ /* 0x000fc400000010ff */
[----:B--2---:R-:W-:Y:S02]  /*34560*/  F2FP.BF16.F32.PACK_AB R127, R63, R127 ;  /* 0x0000007f3f7f723e */ /* 0x004fe400000010ff */
[----:B------:R-:W2:Y:S01]  /*34570*/  LDL.LU R63, [R1+0x27c] ;  /* 0x00027c00013f7983 */ /* 0x000ea20000300800 */
[----:B---3--:R-:W-:-:S03]  /*34580*/  F2FP.BF16.F32.PACK_AB R126, R61, R126 ;  /* 0x0000007e3d7e723e */ /* 0x008fc600000010ff */
[----:B------:R-:W3:Y:S04]  /*34590*/  LDL.LU R61, [R1+0x47c] ;  /* 0x00047c00013d7983 */ /* 0x000ee80000300800 */
[----:B------:R-:W4:Y:S02]  /*345a0*/  LDL.LU R124, [R1+0x1e38] ;  /* 0x001e3800017c7983 */ /* 0x000f240000300800 */
[----:B----4-:R-:W-:Y:S02]  /*345b0*/  F2FP.BF16.F32.PACK_AB R124, R131, R124 ;  /* 0x0000007c837c723e */ /* 0x010fe400000010ff */
[----:B------:R-:W4:Y:S02]  /*345c0*/  LDL.LU R131, [R1+0x1e34] ;  /* 0x001e340001837983 */ /* 0x000f240000300800 */
[----:B----4-:R-:W-:-:S02]  /*345d0*/  F2FP.BF16.F32.PACK_AB R131, R130, R131 ;  /* 0x000000838283723e */ /* 0x010fc400000010ff */
[----:B------:R-:W4:Y:S02]  /*345e0*/  LDL.LU R130, [R1+0x1e30] ;  /* 0x001e300001827983 */ /* 0x000f240000300800 */
[----:B----4-:R-:W-:Y:S02]  /*345f0*/  F2FP.BF16.F32.PACK_AB R130, R62, R130 ;  /* 0x000000823e82723e */ /* 0x010fe400000010ff */
        /* <DEDUP_REMOVED lines=74> */
[----:B------:R-:W4:Y:S01]  /*34aa0*/  LDL.LU R51, [R1+0x1dc0] ;  /* 0x001dc00001337983 */ /* 0x000f220000300800 */
[----:B------:R-:W-:Y:S02]  /*34ab0*/  F2FP.BF16.F32.PACK_AB R55, R49, R55 ;  /* 0x000000373137723e */ /* 0x000fe400000010ff */
[----:B--2---:R-:W-:Y:S02]  /*34ac0*/  F2FP.BF16.F32.PACK_AB R53, R48, R53 ;  /* 0x000000353035723e */ /* 0x004fe400000010ff */
[----:B---3--:R-:W-:Y:S02]  /*34ad0*/  F2FP.BF16.F32.PACK_AB R54, R50, R54 ;  /* 0x000000363236723e */ /* 0x008fe400000010ff */
[----:B----4-:R-:W-:-:S02]  /*34ae0*/  F2FP.BF16.F32.PACK_AB R56, R51, R56 ;  /* 0x000000383338723e */ /* 0x010fc400000010ff */
[----:B------:R-:W2:Y:S04]  /*34af0*/  LDL.LU R51, [R1+0x1dbc] ;  /* 0x001dbc0001337983 */ /* 0x000ea80000300800 */
[----:B------:R-:W3:Y:S04]  /*34b00*/  LDL.LU R49, [R1+0x1db8] ;  /* 0x001db80001317983 */ /* 0x000ee80000300800 */
[----:B------:R-:W4:Y:S04]  /*34b10*/  LDL.LU R50, [R1+0x1db4] ;  /* 0x001db40001327983 */ /* 0x000f280000300800 */
[----:B------:R-:W4:Y:S01]  /*34b20*/  LDL.LU R48, [R1+0x1db0] ;  /* 0x001db00001307983 */ /* 0x000f220000300800 */
[----:B------:R-:W-:-:S03]  /*34b30*/  F2FP.BF16.F32.PACK_AB R52, R47, R52 ;  /* 0x000000342f34723e */ /* 0x000fc600000010ff */
[----:B------:R-:W4:Y:S01]  /*34b40*/  LDL.LU R47, [R1+0x1dac] ;  /* 0x001dac00012f7983 */ /* 0x000f220000300800 */
[----:B------:R-:W-:Y:S02]  /*34b50*/  F2FP.BF16.F32.PACK_AB R5, R45, R5 ;  /* 0x000000052d05723e */ /* 0x000fe400000010ff */
[----:B------:R-:W-:Y:S02]  /*34b60*/  F2FP.BF16.F32.PACK_AB R4, R46, R4 ;  /* 0x000000042e04723e */ /* 0x000fe400000010ff */
[----:B------:R-:W-:Y:S02]  /*34b70*/  F2FP.BF16.F32.PACK_AB R11, R44, R11 ;  /* 0x0000000b2c0b723e */ /* 0x000fe400000010ff */
[----:B------:R-:W-:Y:S02]  /*34b80*/  F2FP.BF16.F32.PACK_AB R10, R43, R10 ;  /* 0x0000000a2b0a723e */ /* 0x000fe400000010ff */
[----:B------:R-:W-:Y:S02]  /*34b90*/  F2FP.BF16.F32.PACK_AB R9, R41, R9 ;  /* 0x000000092909723e */ /* 0x000fe400000010ff */
[----:B------:R-:W-:-:S02]  /*34ba0*/  F2FP.BF16.F32.PACK_AB R8, R42, R8 ;  /* 0x000000082a08723e */ /* 0x000fc400000010ff */
[----:B--2---:R-:W-:Y:S02]  /*34bb0*/  F2FP.BF16.F32.PACK_AB R7, R51, R7 ;  /* 0x000000073307723e */ /* 0x004fe400000010ff */
[----:B------:R-:W2:Y:S01]  /*34bc0*/  LDL.LU R51, [R1+0xa68] ;  /* 0x000a680001337983 */ /* 0x000ea20000300800 */
[----:B---3--:R-:W-:-:S03]  /*34bd0*/  F2FP.BF16.F32.PACK_AB R6, R49, R6 ;  /* 0x000000063106723e */ /* 0x008fc600000010ff */
[----:B------:R-:W3:Y:S04]  /*34be0*/  LDL.LU R49, [R1+0xc68] ;  /* 0x000c680001317983 */ /* 0x000ee80000300800 */
[----:B------:R-:W3:Y:S04]  /*34bf0*/  LDL.LU R45, [R1+0x1da8] ;  /* 0x001da800012d7983 */ /* 0x000ee80000300800 */
[----:B------:R-:W3:Y:S01]  /*34c00*/  LDL.LU R46, [R1+0x1da4] ;  /* 0x001da400012e7983 */ /* 0x000ee20000300800 */
[----:B----4-:R-:W-:-:S03]  /*34c10*/  F2FP.BF16.F32.PACK_AB R15, R50, R15 ;  /* 0x0000000f320f723e */ /* 0x010fc600000010ff */
[----:B------:R-:W4:Y:S04]  /*34c20*/  LDL.LU R44, [R1+0x1da0] ;  /* 0x001da000012c7983 */ /* 0x000f280000300800 */
[----:B------:R-:W4:Y:S01]  /*34c30*/  LDL.LU R43, [R1+0x1d9c] ;  /* 0x001d9c00012b7983 */ /* 0x000f220000300800 */
[----:B------:R-:W-:-:S03]  /*34c40*/  F2FP.BF16.F32.PACK_AB R14, R48, R14 ;  /* 0x0000000e300e723e */ /* 0x000fc600000010ff */
[----:B------:R-:W4:Y:S04]  /*34c50*/  LDL.LU R41, [R1+0x1d98] ;  /* 0x001d980001297983 */ /* 0x000f280000300800 */
[----:B------:R-:W4:Y:S04]  /*34c60*/  LDL.LU R42, [R1+0x1d94] ;  /* 0x001d9400012a7983 */ /* 0x000f280000300800 */
[----:B------:R-:W4:Y:S04]  /*34c70*/  LDL.LU R50, [R1+0xa60] ;  /* 0x000a600001327983 */ /* 0x000f280000300800 */
[----:B------:R-:W4:Y:S01]  /*34c80*/  LDL.LU R48, [R1+0xc60] ;  /* 0x000c600001307983 */ /* 0x000f220000300800 */
[----:B------:R-:W-:-:S02]  /*34c90*/  F2FP.BF16.F32.PACK_AB R13, R40, R13 ;  /* 0x0000000d280d723e */ /* 0x000fc400000010ff */
[----:B------:R-:W-:Y:S01]  /*34ca0*/  F2FP.BF16.F32.PACK_AB R12, R39, R12 ;  /* 0x0000000c270c723e */ /* 0x000fe200000010ff */
[----:B------:R-:W4:Y:S04]  /*34cb0*/  LDL.LU R40, [R1+0x1d90] ;  /* 0x001d900001287983 */ /* 0x000f280000300800 */
[----:B------:R-:W4:Y:S01]  /*34cc0*/  LDL.LU R39, [R1+0x1d8c] ;  /* 0x001d8c0001277983 */ /* 0x000f220000300800 */
[----:B------:R-:W-:Y:S02]  /*34cd0*/  F2FP.BF16.F32.PACK_AB R67, R47, R67 ;  /* 0x000000432f43723e */ /* 0x000fe400000010ff */
[----:B--2---:R-:W-:Y:S02]  /*34ce0*/  F2FP.BF16.F32.PACK_AB R51, R37, R51 ;  /* 0x000000332533723e */ /* 0x004fe400000010ff */
[----:B------:R-:W2:Y:S01]  /*34cf0*/  LDL.LU R37, [R1+0x1d88] ;  /* 0x001d880001257983 */ /* 0x000ea20000300800 */
[----:B---3--:R-:W-:-:S02]  /*34d00*/  F2FP.BF16.F32.PACK_AB R49, R36, R49 ;  /* 0x000000312431723e */ /* 0x008fc400000010ff */
[----:B----4-:R-:W-:Y:S02]  /*34d10*/  F2FP.BF16.F32.PACK_AB R50, R38, R50 ;  /* 0x000000322632723e */ /* 0x010fe400000010ff */
[----:B------:R-:W3:Y:S01]  /*34d20*/  LDL.LU R38, [R1+0x1d84] ;  /* 0x001d840001267983 */ /* 0x000ee20000300800 */
[----:B------:R-:W-:-:S03]  /*34d30*/  F2FP.BF16.F32.PACK_AB R48, R35, R48 ;  /* 0x000000302330723e */ /* 0x000fc600000010ff */
[----:B------:R-:W4:Y:S04]  /*34d40*/  LDL.LU R36, [R1+0x1d80] ;  /* 0x001d800001247983 */ /* 0x000f280000300800 */
[----:B------:R-:W4:Y:S04]  /*34d50*/  LDL.LU R35, [R1+0x1d7c] ;  /* 0x001d7c0001237983 */ /* 0x000f280000300800 */
[----:B------:R-:W2:Y:S01]  /*34d60*/  LDL.LU R47, [R1+0x258] ;  /* 0x00025800012f7983 */ /* 0x000ea20000300800 */
[----:B------:R-:W-:Y:S02]  /*34d70*/  F2FP.BF16.F32.PACK_AB R66, R45, R66 ;  /* 0x000000422d42723e */ /* 0x000fe400000010ff */
[----:B------:R-:W-:Y:S01]  /*34d80*/  F2FP.BF16.F32.PACK_AB R65, R33, R65 ;  /* 0x000000412141723e */ /* 0x000fe200000010ff */
[----:B------:R-:W3:Y:S01]  /*34d90*/  LDL.LU R45, [R1+0x458] ;  /* 0x00045800012d7983 */ /* 0x000ee20000300800 */
[----:B------:R-:W-:-:S02]  /*34da0*/  F2FP.BF16.F32.PACK_AB R64, R34, R64 ;  /* 0x000000402240723e */ /* 0x000fc400000010ff */
[----:B------:R-:W-:Y:S01]  /*34db0*/  F2FP.BF16.F32.PACK_AB R71, R32, R71 ;  /* 0x000000472047723e */ /* 0x000fe200000010ff */
[----:B------:R-:W4:Y:S01]  /*34dc0*/  LDL.LU R33, [R1+0x1d78] ;  /* 0x001d780001217983 */ /* 0x000f220000300800 */
[----:B------:R-:W-:-:S03]  /*34dd0*/  F2FP.BF16.F32.PACK_AB R70, R171, R70 ;  /* 0x00000046ab46723e */ /* 0x000fc600000010ff */
[----:B------:R-:W4:Y:S01]  /*34de0*/  LDL.LU R34, [R1+0x1d74] ;  /* 0x001d740001227983 */ /* 0x000f220000300800 */
[----:B------:R-:W-:-:S03]  /*34df0*/  F2FP.BF16.F32.PACK_AB R69, R170, R69 ;  /* 0x00000045aa45723e */ /* 0x000fc600000010ff */
[----:B------:R-:W4:Y:S01]  /*34e00*/  LDL.LU R32, [R1+0x1d70] ;  /* 0x001d700001207983 */ /* 0x000f220000300800 */
[----:B------:R-:W-:-:S03]  /*34e10*/  F2FP.BF16.F32.PACK_AB R68, R169, R68 ;  /* 0x00000044a944723e */ /* 0x000fc600000010ff */
[----:B------:R-:W4:Y:S04]  /*34e20*/  LDL.LU R171, [R1+0x1d6c] ;  /* 0x001d6c0001ab7983 */ /* 0x000f280000300800 */
[----:B------:R-:W4:Y:S04]  /*34e30*/  LDL.LU R170, [R1+0x1d68] ;  /* 0x001d680001aa7983 */ /* 0x000f280000300800 */
[----:B------:R-:W4:Y:S01]  /*34e40*/  LDL.LU R169, [R1+0x1d64] ;  /* 0x001d640001a97983 */ /* 0x000f220000300800 */
[----:B--2---:R-:W-:-:S03]  /*34e50*/  F2FP.BF16.F32.PACK_AB R47, R46, R47 ;  /* 0x0000002f2e2f723e */ /* 0x004fc600000010ff */
[----:B------:R-:W2:Y:S02]  /*34e60*/  LDL.LU R46, [R1+0x250] ;  /* 0x00025000012e7983 */ /* 0x000ea40000300800 */
[----:B--2---:R-:W-:Y:S02]  /*34e70*/  F2FP.BF16.F32.PACK_AB R46, R44, R46 ;  /* 0x0000002e2c2e723e */ /* 0x004fe400000010ff */
[----:B------:R-:W2:Y:S01]  /*34e80*/  LDL.LU R44, [R1+0x450] ;  /* 0x00045000012c7983 */ /* 0x000ea20000300800 */
[----:B---3--:R-:W-:Y:S02]  /*34e90*/  F2FP.BF16.F32.PACK_AB R45, R168, R45 ;  /* 0x0000002da82d723e */ /* 0x008fe400000010ff */
[----:B------:R-:W-:Y:S01]  /*34ea0*/  F2FP.BF16.F32.PACK_AB R87, R31, R87 ;  /* 0x000000571f57723e */ /* 0x000fe200000010ff */
[----:B------:R-:W3:Y:S01]  /*34eb0*/  LDL.LU R168, [R1+0x1d60] ;  /* 0x001d600001a87983 */ /* 0x000ee20000300800 */
[----:B------:R-:W-:Y:S02]  /*34ec0*/  F2FP.BF16.F32.PACK_AB R86, R174, R86 ;  /* 0x00000056ae56723e */ /* 0x000fe400000010ff */
[----:B------:R-:W-:-:S02]  /*34ed0*/  F2FP.BF16.F32.PACK_AB R85, R29, R85 ;  /* 0x000000551d55723e */ /* 0x000fc400000010ff */
[----:B------:R-:W-:Y:S02]  /*34ee0*/  F2FP.BF16.F32.PACK_AB R84, R173, R84 ;  /* 0x00000054ad54723e */ /* 0x000fe400000010ff */
[----:B------:R-:W-:Y:S02]  /*34ef0*/  F2FP.BF16.F32.PACK_AB R91, R43, R91 ;  /* 0x0000005b2b5b723e */ /* 0x000fe400000010ff */
[----:B--2---:R-:W-:Y:S02]  /*34f00*/  F2FP.BF16.F32.PACK_AB R44, R175, R44 ;  /* 0x0000002caf2c723e */ /* 0x004fe400000010ff */
[----:B------:R-:W2:Y:S04]  /*34f10*/  LDL.LU R175, [R1+0x1d5c] ;  /* 0x001d5c0001af7983 */ /* 0x000ea80000300800 */
[----:B------:R-:W2:Y:S04]  /*34f20*/  LDL.LU R31, [R1+0x1d58] ;  /* 0x001d5800011f7983 */ /* 0x000ea80000300800 */
[----:B------:R-:W2:Y:S04]  /*34f30*/  LDL.LU R174, [R1+0x1d54] ;  /* 0x001d540001ae7983 */ /* 0x000ea80000300800 */
[----:B------:R-:W2:Y:S04]  /*34f40*/  LDL.LU R29, [R1+0x1d50] ;  /* 0x001d5000011d7983 */ /* 0x000ea80000300800 */
[----:B------:R-:W2:Y:S04]  /*34f50*/  LDL.LU R173, [R1+0x1d4c] ;  /* 0x001d4c0001ad7983 */ /* 0x000ea80000300800 */
[----:B------:R-:W4:Y:S01]  /*34f60*/  LDL.LU R43, [R1+0x248] ;  /* 0x00024800012b7983 */ /* 0x000f220000300800 */
[----:B------:R-:W-:-:S02]  /*34f70*/  F2FP.BF16.F32.PACK_AB R90, R41, R90 ;  /* 0x0000005a295a723e */ /* 0x000fc400000010ff */
[----:B------:R-:W-:Y:S01]  /*34f80*/  F2FP.BF16.F32.PACK_AB R89, R172, R89 ;  /* 0x00000059ac59723e */ /* 0x000fe200000010ff */
[----:B------:R-:W3:Y:S01]  /*34f90*/  LDL.LU R41, [R1+0x448] ;  /* 0x0004480001297983 */ /* 0x000ee20000300800 */
[----:B------:R-:W-:Y:S02]  /*34fa0*/  F2FP.BF16.F32.PACK_AB R88, R179, R88 ;  /* 0x00000058b358723e */ /* 0x000fe400000010ff */
[----:B------:R-:W-:Y:S01]  /*34fb0*/  F2FP.BF16.F32.PACK_AB R95, R178, R95 ;  /* 0x0000005fb25f723e */ /* 0x000fe200000010ff */
[----:B------:R-:W2:Y:S01]  /*34fc0*/  LDL.LU R172, [R1+0x1d48] ;  /* 0x001d480001ac7983 */ /* 0x000ea20000300800 */
[----:B------:R-:W-:-:S03]  /*34fd0*/  F2FP.BF16.F32.PACK_AB R94, R177, R94 ;  /* 0x0000005eb15e723e */ /* 0x000fc600000010ff */
[----:B------:R-:W2:Y:S01]  /*34fe0*/  LDL.LU R179, [R1+0x1d44] ;  /* 0x001d440001b37983 */ /* 0x000ea20000300800 */
[----:B------:R-:W-:-:S03]  /*34ff0*/  F2FP.BF16.F32.PACK_AB R93, R176, R93 ;  /* 0x0000005db05d723e */ /* 0x000fc600000010ff */
[----:B------:R-:W2:Y:S01]  /*35000*/  LDL.LU R178, [R1+0x1d40] ;  /* 0x001d400001b27983 */ /* 0x000ea20000300800 */
[----:B------:R-:W-:-:S03]  /*35010*/  F2FP.BF16.F32.PACK_AB R92, R30, R92 ;  /* 0x0000005c1e5c723e */ /* 0x000fc600000010ff */
[----:B------:R-:W2:Y:S04]  /*35020*/  LDL.LU R177, [R1+0x1d3c] ;  /* 0x001d3c0001b17983 */ /* 0x000ea80000300800 */
[----:B------:R-:W2:Y:S04]  /*35030*/  LDL.LU R176, [R1+0x1d38] ;  /* 0x001d380001b07983 */ /* 0x000ea80000300800 */
[----:B------:R-:W2:Y:S01]  /*35040*/  LDL.LU R30, [R1+0x1d34] ;  /* 0x001d3400011e7983 */ /* 0x000ea20000300800 */
[----:B----4-:R-:W-:-:S03]  /*35050*/  F2FP.BF16.F32.PACK_AB R43, R42, R43 ;  /* 0x0000002b2a2b723e */ /* 0x010fc600000010ff */
[----:B------:R-:W4:Y:S02]  /*35060*/  LDL.LU R42, [R1+0x240] ;  /* 0x00024000012a7983 */ /* 0x000f240000300800 */
[----:B----4-:R-:W-:Y:S02]  /*35070*/  F2FP.BF16.F32.PACK_AB R42, R40, R42 ;  /* 0x0000002a282a723e */ /* 0x010fe400000010ff */
[----:B------:R-:W4:Y:S01]  /*35080*/  LDL.LU R40, [R1+0x440] ;  /* 0x0004400001287983 */ /* 0x000f220000300800 */
[----:B---3--:R-:W-:Y:S02]  /*35090*/  F2FP.BF16.F32.PACK_AB R41, R28, R41 ;  /* 0x000000291c29723e */ /* 0x008fe400000010ff */
[----:B------:R-:W-:Y:S01]  /*350a0*/  F2FP.BF16.F32.PACK_AB R115, R194, R115 ;  /* 0x00000073c273723e */ /* 0x000fe200000010ff */
[----:B------:R-:W3:Y:S01]  /*350b0*/  LDL.LU R28, [R1+0x1d30] ;  /* 0x001d3000011c7983 */ /* 0x000ee20000300800 */
[----:B------:R-:W-:Y:S02]  /*350c0*/  F2FP.BF16.F32.PACK_AB R114, R193, R114 ;  /* 0x00000072c172723e */ /* 0x000fe400000010ff */
[----:B------:R-:W-:-:S02]  /*350d0*/  F2FP.BF16.F32.PACK_AB R113, R192, R113 ;  /* 0x00000071c071723e */ /* 0x000fc400000010ff */
[----:B------:R-:W-:Y:S02]  /*350e0*/  F2FP.BF16.F32.PACK_AB R112, R199, R112 ;  /* 0x00000070c770723e */ /* 0x000fe400000010ff */
[----:B------:R-:W-:Y:S02]  /*350f0*/  F2FP.BF16.F32.PACK_AB R119, R39, R119 ;  /* 0x000000772777723e */ /* 0x000fe400000010ff */
[----:B----4-:R-:W-:Y:S02]  /*35100*/  F2FP.BF16.F32.PACK_AB R40, R195, R40 ;  /* 0x00000028c328723e */ /* 0x010fe400000010ff */
[----:B------:R-:W4:Y:S04]  /*35110*/  LDL.LU R195, [R1+0x1d2c] ;  /* 0x001d2c0001c37983 */ /* 0x000f280000300800 */
[----:B------:R-:W4:Y:S04]  /*35120*/  LDL.LU R194, [R1+0x1d28] ;  /* 0x001d280001c27983 */ /* 0x000f280000300800 */
[----:B------:R-:W4:Y:S04]  /*35130*/  LDL.LU R193, [R1+0x1d24] ;  /* 0x001d240001c17983 */ /* 0x000f280000300800 */
[----:B------:R-:W4:Y:S04]  /*35140*/  LDL.LU R192, [R1+0x1d20] ;  /* 0x001d200001c07983 */ /* 0x000f280000300800 */
[----:B------:R-:W4:Y:S04]  /*35150*/  LDL.LU R199, [R1+0x1d1c] ;  /* 0x001d1c0001c77983 */ /* 0x000f280000300800 */
[----:B------:R-:W2:Y:S01]  /*35160*/  LDL.LU R39, [R1+0x238] ;  /* 0x0002380001277983 */ /* 0x000ea20000300800 */
[----:B------:R-:W-:-:S02]  /*35170*/  F2FP.BF16.F32.PACK_AB R118, R37, R118 ;  /* 0x000000762576723e */ /* 0x000fc400000010ff */
[----:B------:R-:W-:Y:S01]  /*35180*/  F2FP.BF16.F32.PACK_AB R117, R27, R117 ;  /* 0x000000751b75723e */ /* 0x000fe200000010ff */
[----:B------:R-:W3:Y:S01]  /*35190*/  LDL.LU R37, [R1+0x438] ;  /* 0x0004380001257983 */ /* 0x000ee20000300800 */
[----:B------:R-:W-:Y:S02]  /*351a0*/  F2FP.BF16.F32.PACK_AB R116, R198, R116 ;  /* 0x00000074c674723e */ /* 0x000fe400000010ff */
        /* <DEDUP_REMOVED lines=22> */
[----:B------:R-:W3:Y:S04]  /*35310*/  LDL.LU R252, [R1+0x1cfc] ;  /* 0x001cfc0001fc7983 */ /* 0x000ee80000300800 */
        /* <DEDUP_REMOVED lines=31> */
[----:B------:R-:W3:Y:S04]  /*35510*/  LDL.LU R241, [R1+0x1ccc] ;  /* 0x001ccc0001f17983 */ /* 0x000ee80000300800 */
        /* <DEDUP_REMOVED lines=17> */
[----:B------:R1:W5:Y:S04]  /*35630*/  LDL.LU R22, [R1+0x1ca8] ;  /* 0x001ca80001167983 */ /* 0x0003680000300800 */
[----:B------:R1:W5:Y:S01]  /*35640*/  LDL.LU R21, [R1+0x1ca4] ;  /* 0x001ca40001157983 */ /* 0x0003620000300800 */
[----:B--2---:R-:W-:-:S03]  /*35650*/  F2FP.BF16.F32.PACK_AB R31, R30, R31 ;  /* 0x0000001f1e1f723e */ /* 0x004fc600000010ff */
[----:B------:R-:W2:Y:S02]  /*35660*/  LDL.LU R30, [R1+0x210] ;  /* 0x00021000011e7983 */ /* 0x000ea40000300800 */
[----:B--2---:R-:W-:Y:S02]  /*35670*/  F2FP.BF16.F32.PACK_AB R30, R28, R30 ;  /* 0x0000001e1c1e723e */ /* 0x004fe400000010ff */
[----:B------:R-:W2:Y:S01]  /*35680*/  LDL.LU R28, [R1+0x410] ;  /* 0x00041000011c7983 */ /* 0x000ea20000300800 */
[----:B---3--:R-:W-:Y:S02]  /*35690*/  F2FP.BF16.F32.PACK_AB R29, R20, R29 ;  /* 0x0000001d141d723e */ /* 0x008fe400000010ff */
[----:B------:R-:W-:Y:S01]  /*356a0*/  F2FP.BF16.F32.PACK_AB R195, R16, R195 ;  /* 0x000000c310c3723e */ /* 0x000fe200000010ff */
[----:B------:R1:W5:Y:S01]  /*356b0*/  LDL.LU R20, [R1+0x1ca0] ;  /* 0x001ca00001147983 */ /* 0x0003620000300800 */
[----:B------:R-:W-:Y:S02]  /*356c0*/  F2FP.BF16.F32.PACK_AB R199, R27, R199 ;  /* 0x000000c71bc7723e */ /* 0x000fe400000010ff */
[----:B--2---:R-:W-:-:S02]  /*356d0*/  F2FP.BF16.F32.PACK_AB R28, R17, R28 ;  /* 0x0000001c111c723e */ /* 0x004fc400000010ff */
[----:B------:R1:W5:Y:S04]  /*356e0*/  LDL.LU R17, [R1+0x1c9c] ;  /* 0x001c9c0001117983 */ /* 0x0003680000300800 */
[----:B------:R1:W5:Y:S01]  /*356f0*/  LDL.LU R16, [R1+0x1c98] ;  /* 0x001c980001107983 */ /* 0x0003620000300800 */
        /* <DEDUP_REMOVED lines=14> */
[----:B----4-:R-:W-:Y:S02]  /*357e0*/  F2FP.BF16.F32.PACK_AB R227, R239, R227 ;  /* 0x000000e3efe3723e */ /* 0x010fe400000010ff */
[----:B------:R-:W-:-:S02]  /*357f0*/  F2FP.BF16.F32.PACK_AB R226, R238, R226 ;  /* 0x000000e2eee2723e */ /* 0x000fc400000010ff */
[----:B------:R-:W-:Y:S02]  /*35800*/  F2FP.BF16.F32.PACK_AB R225, R237, R225 ;  /* 0x000000e1ede1723e */ /* 0x000fe400000010ff */
[----:B-1----:R-:W-:-:S07]  /*35810*/  F2FP.BF16.F32.PACK_AB R224, R236, R224 ;  /* 0x000000e0ece0723e */ /* 0x002fce00000010ff */
.L_x_0:
[----:B------:R-:W1:Y:S01]  /*35820*/  S2R R2, SR_TID.X ;  /* 0x0000000000027919 */ /* 0x000e620000002100 */
[----:B------:R-:W-:Y:S01]  /*35830*/  MOV R19, 0x400 ;  /* 0x0000040000137802 */ /* 0x000fe20000000f00 */
[----:B0-----:R-:W0:Y:S01]  /*35840*/  LDC.64 R236, c[0x0][0x228] ;  /* 0x00008a00ffec7b82 */ /* 0x001e220000000a00 */
[----:B------:R-:W2:Y:S07]  /*35850*/  S2R R23, SR_CgaCtaId ;  /* 0x0000000000177919 */ /* 0x000eae0000008800 */
[----:B------:R-:W3:Y:S01]  /*35860*/  LDC R252, c[0x0][0x244] ;  /* 0x00009100fffc7b82 */ /* 0x000ee20000000800 */
[----:B0-----:R-:W-:Y:S01]  /*35870*/  STL [R1+0x504], R237 ;  /* 0x000504ed01007387 */ /* 0x001fe20000100800 */
[----:B-1----:R-:W-:-:S02]  /*35880*/  IMAD.SHL.U32 R3, R2, 0x10, RZ ;  /* 0x0000001002037824 */ /* 0x002fc400078e00ff */
[C---:B------:R-:W-:Y:S02]  /*35890*/  IMAD.SHL.U32 R0, R2.reuse, 0x40, RZ ;  /* 0x0000004002007824 */ /* 0x040fe400078e00ff */
[----:B------:R-:W-:Y:S01]  /*358a0*/  IMAD.SHL.U32 R18, R2, 0x8, RZ ;  /* 0x0000000802127824 */ /* 0x000fe200078e00ff */
[----:B--2---:R-:W-:Y:S02]  /*358b0*/  LEA R19, R23, R19, 0x18 ;  /* 0x0000001317137211 */ /* 0x004fe400078ec0ff */
[----:B------:R-:W-:Y:S01]  /*358c0*/  LOP3.LUT R3, R3, 0xf0, RZ, 0xc0, !PT ;  /* 0x000000f003037812 */ /* 0x000fe200078ec0ff */
[----:B------:R-:W-:Y:S01]  /*358d0*/  BAR.SYNC.DEFER_BLOCKING 0x0 ;  /* 0x0000000000007b1d */ /* 0x000fe20000010000 */
[----:B------:R-:W-:Y:S02]  /*358e0*/  LOP3.LUT R0, R0, 0x400, RZ, 0xc0, !PT ;  /* 0x0000040000007812 */ /* 0x000fe400078ec0ff */
[----:B------:R-:W-:Y:S02]  /*358f0*/  LOP3.LUT R18, R18, 0x300, RZ, 0xc0, !PT ;  /* 0x0000030012127812 */ /* 0x000fe400078ec0ff */
[----:B------:R-:W-:Y:S01]  /*35900*/  IADD3 R0, R0, R19, R3 ;  /* 0x0000001300007210 */ /* 0x000fe20007ffe003 */
[----:B---3-5:R-:W-:Y:S01]  /*35910*/  IMAD R252, R17, R252, RZ ;  /* 0x000000fc11fc7224 */ /* 0x028fe200078e02ff */
[----:B------:R-:W-:Y:S01]  /*35920*/  LOP3.LUT R2, R2, 0x7f, RZ, 0xc0, !PT ;  /* 0x0000007f02027812 */ /* 0x000fe200078ec0ff */
[----:B------:R-:W0:Y:S02]  /*35930*/  LDC R23, c[0x0][0x228] ;  /* 0x00008a00ff177b82 */ /* 0x000e240000000800 */
[----:B------:R-:W-:-:S02]  /*35940*/  IMAD.IADD R0, R0, 0x1, R18 ;  /* 0x0000000100007824 */ /* 0x000fc400078e0212 */
[----:B------:R-:W-:Y:S02]  /*35950*/  IMAD R19, R2, 0x10, R19 ;  /* 0x0000001002137824 */ /* 0x000fe400078e0213 */
[----:B------:R-:W-:Y:S02]  /*35960*/  IMAD.MOV.U32 R18, RZ, RZ, R236 ;  /* 0x000000ffff127224 */ /* 0x000fe400078e00ec */
[----:B------:R-:W1:Y:S01]  /*35970*/  LDC.64 R2, c[0x0][0x220] ;  /* 0x00008800ff027b82 */ /* 0x000e620000000a00 */
[----:B------:R-:W-:Y:S04]  /*35980*/  STL [R1+0x508], R19 ;  /* 0x0005081301007387 */ /* 0x000fe80000100800 */
[----:B------:R-:W-:Y:S03]  /*35990*/  STSM.16.M88.4 [R0], R224 ;  /* 0x000000e000007844 */ /* 0x000fe60000000200 */
[----:B------:R-:W-:Y:S06]  /*359a0*/  BAR.SYNC.DEFER_BLOCKING 0x0 ;  /* 0x0000000000007b1d */ /* 0x000fec0000010000 */
[----:B------:R-:W2:Y:S02]  /*359b0*/  LDS.128 R224, [R19] ;  /* 0x0000000013e07984 */ /* 0x000ea40000000c00 */
[----:B------:R-:W-:Y:S06]  /*359c0*/  BAR.SYNC.DEFER_BLOCKING 0x0 ;  /* 0x0000000000007b1d */ /* 0x000fec0000010000 */
[----:B------:R-:W-:Y:S02]  /*359d0*/  STSM.16.M88.4 [R0], R24 ;  /* 0x0000001800007844 */ /* 0x000fe40000000200 */
[----:B------:R-:W-:Y:S06]  /*359e0*/  BAR.SYNC.DEFER_BLOCKING 0x0 ;  /* 0x0000000000007b1d */ /* 0x000fec0000010000 */
[----:B--2---:R-:W-:Y:S04]  /*359f0*/  STL.64 [R1+0x150], R224 ;  /* 0x000150e001007387 */ /* 0x004fe80000100a00 */
[----:B------:R-:W-:Y:S04]  /*35a00*/  STL.64 [R1+0x158], R226 ;  /* 0x000158e201007387 */ /* 0x000fe80000100a00 */
[----:B------:R-:W2:Y:S01]  /*35a10*/  LDS.128 R24, [R19] ;  /* 0x0000000013187984 */ /* 0x000ea20000000c00 */
[----:B------:R-:W-:Y:S06]  /*35a20*/  BAR.SYNC.DEFER_BLOCKING 0x0 ;  /* 0x0000000000007b1d */ /* 0x000fec0000010000 */
[----:B------:R-:W-:Y:S04]  /*35a30*/  STSM.16.M88.4 [R0], R200 ;  /* 0x000000c800007844 */ /* 0x000fe80000000200 */
[----:B--2---:R-:W-:Y:S04]  /*35a40*/  STL.64 [R1+0x140], R24 ;  /* 0x0001401801007387 */ /* 0x004fe80000100a00 */
[----:B------:R-:W-:Y:S01]  /*35a50*/  STL.64 [R1+0x148], R26 ;  /* 0x0001481a01007387 */ /* 0x000fe20000100a00 */
[----:B------:R-:W-:Y:S06]  /*35a60*/  BAR.SYNC.DEFER_BLOCKING 0x0 ;  /* 0x0000000000007b1d */ /* 0x000fec0000010000 */
[----:B------:R-:W2:Y:S02]  /*35a70*/  LDS.128 R24, [R19] ;  /* 0x0000000013187984 */ /* 0x000ea40000000c00 */
        /* <DEDUP_REMOVED lines=117> */
[----:B--2---:R-:W-:Y:S04]  /*361d0*/  STL.64 [R1], R24 ;  /* 0x0000001801007387 */ /* 0x004fe80000100a00 */
        /* <DEDUP_REMOVED lines=12> */
[----:B------:R-:W-:Y:S04]  /*362a0*/  STL [R1+0x1d30], R241 ;  /* 0x001d30f101007387 */ /* 0x000fe80000100800 */
[----:B------:R-:W-:Y:S04]  /*362b0*/  STL [R1+0x1d4c], R240 ;  /* 0x001d4cf001007387 */ /* 0x000fe80000100800 */
[----:B------:R-:W-:Y:S04]  /*362c0*/  STL [R1+0x1d70], R240 ;  /* 0x001d70f001007387 */ /* 0x000fe80000100800 */
[----:B------:R-:W2:Y:S01]  /*362d0*/  LDS.128 R236, [R19] ;  /* 0x0000000013ec7984 */ /* 0x000ea20000000c00 */
[----:B------:R-:W-:Y:S06]  /*362e0*/  BAR.SYNC.DEFER_BLOCKING 0x0 ;  /* 0x0000000000007b1d */ /* 0x000fec0000010000 */
[----:B------:R-:W-:Y:S04]  /*362f0*/  STL [R1+0x1d98], R240 ;  /* 0x001d98f001007387 */ /* 0x000fe80000100800 */
[----:B------:R-:W-:Y:S04]  /*36300*/  STL.64 [R1+0x1ce0], R242 ;  /* 0x001ce0f201007387 */ /* 0x000fe80000100a00 */
[----:B------:R-:W-:Y:S01]  /*36310*/  STSM.16.M88.4 [R0], R12 ;  /* 0x0000000c00007844 */ /* 0x000fe20000000200 */
[----:B------:R-:W-:Y:S06]  /*36320*/  BAR.SYNC.DEFER_BLOCKING 0x0 ;  /* 0x0000000000007b1d */ /* 0x000fec0000010000 */
[----:B--2---:R-:W-:Y:S04]  /*36330*/  STL [R1+0x1cc0], R237 ;  /* 0x001cc0ed01007387 */ /* 0x004fe80000100800 */
[----:B------:R-:W-:Y:S04]  /*36340*/  STL [R1+0x1cf8], R236 ;  /* 0x001cf8ec01007387 */ /* 0x000fe80000100800 */
[----:B------:R-:W-:Y:S04]  /*36350*/  STL [R1+0x1d60], R237 ;  /* 0x001d60ed01007387 */ /* 0x000fe80000100800 */
[----:B------:R-:W-:Y:S04]  /*36360*/  STL [R1+0x1d88], R237 ;  /* 0x001d88ed01007387 */ /* 0x000fe80000100800 */
[----:B------:R-:W2:Y:S01]  /*36370*/  LDS.128 R12, [R19] ;  /* 0x00000000130c7984 */ /* 0x000ea20000000c00 */
[----:B------:R-:W-:Y:S06]  /*36380*/  BAR.SYNC.DEFER_BLOCKING 0x0 ;  /* 0x0000000000007b1d */ /* 0x000fec0000010000 */
[----:B------:R3:W-:Y:S04]  /*36390*/  STL [R1+0x1db0], R236 ;  /* 0x001db0ec01007387 */ /* 0x0007e80000100800 */
[----:B------:R-:W-:Y:S04]  /*363a0*/  STL [R1+0x1ca8], R238 ;  /* 0x001ca8ee01007387 */ /* 0x000fe80000100800 */
[----:B------:R-:W-:Y:S01]  /*363b0*/  STL [R1+0x1c9c], R239 ;  /* 0x001c9cef01007387 */ /* 0x000fe20000100800 */
[----:B------:R-:W-:Y:S01]  /*363c0*/  ISETP.GE.AND P0, PT, R17, R18, PT ;  /* 0x000000121100720c */ /* 0x000fe20003f06270 */
[----:B---3--:R-:W3:Y:S02]  /*363d0*/  LDC R236, c[0x0][0x228] ;  /* 0x00008a00ffec7b82 */ /* 0x008ee40000000800 */
[----:B------:R-:W-:Y:S04]  /*363e0*/  STL.64 [R1+0x1d38], R238 ;  /* 0x001d38ee01007387 */ /* 0x000fe80000100a00 */
[----:B------:R-:W-:Y:S02]  /*363f0*/  STSM.16.M88.4 [R0], R8 ;  /* 0x0000000800007844 */ /* 0x000fe40000000200 */
[----:B------:R-:W-:Y:S06]  /*36400*/  BAR.SYNC.DEFER_BLOCKING 0x0 ;  /* 0x0000000000007b1d */ /* 0x000fec0000010000 */
[----:B------:R4:W-:Y:S04]  /*36410*/  STL [R1+0x1d74], R239 ;  /* 0x001d74ef01007387 */ /* 0x0009e80000100800 */
[----:B------:R-:W-:Y:S04]  /*36420*/  STL [R1+0x1d8c], R238 ;  /* 0x001d8cee01007387 */ /* 0x000fe80000100800 */
[----:B------:R-:W-:Y:S01]  /*36430*/  STL [R1+0x1db4], R238 ;  /* 0x001db4ee01007387 */ /* 0x000fe20000100800 */
[C---:B-1----:R-:W-:Y:S01]  /*36440*/  LEA R2, P1, R252.reuse, R2, 0x1 ;  /* 0x00000002fc027211 */ /* 0x042fe200078208ff */
[----:B----4-:R-:W1:Y:S02]  /*36450*/  LDC R239, c[0x0][0x228] ;  /* 0x00008a00ffef7b82 */ /* 0x010e640000000800 */
[----:B--2---:R-:W-:Y:S04]  /*36460*/  STL.64 [R1+0x1cb8], R12 ;  /* 0x001cb80c01007387 */ /* 0x004fe80000100a00 */
[----:B------:R-:W2:Y:S02]  /*36470*/  LDS.128 R8, [R19] ;  /* 0x0000000013087984 */ /* 0x000ea40000000c00 */
[----:B------:R-:W-:Y:S06]  /*36480*/  BAR.SYNC.DEFER_BLOCKING 0x0 ;  /* 0x0000000000007b1d */ /* 0x000fec0000010000 */
[----:B------:R-:W-:Y:S04]  /*36490*/  STL [R1+0x1d20], R13 ;  /* 0x001d200d01007387 */ /* 0x000fe80000100800 */
[----:B------:R-:W-:Y:S04]  /*364a0*/  STL.64 [R1+0x1d50], R12 ;  /* 0x001d500c01007387 */ /* 0x000fe80000100a00 */
[----:B------:R-:W-:Y:S04]  /*364b0*/  STL.64 [R1+0x1ca0], R14 ;  /* 0x001ca00e01007387 */ /* 0x000fe80000100a00 */
[----:B------:R-:W-:Y:S04]  /*364c0*/  STL.64 [R1+0x1d80], R14 ;  /* 0x001d800e01007387 */ /* 0x000fe80000100a00 */
[----:B------:R-:W-:Y:S01]  /*364d0*/  STSM.16.M88.4 [R0], R4 ;  /* 0x0000000400007844 */ /* 0x000fe20000000200 */
[----:B------:R-:W-:Y:S06]  /*364e0*/  BAR.SYNC.DEFER_BLOCKING 0x0 ;  /* 0x0000000000007b1d */ /* 0x000fec0000010000 */
[----:B------:R4:W-:Y:S04]  /*364f0*/  STL [R1+0x1db8], R14 ;  /* 0x001db80e01007387 */ /* 0x0009e80000100800 */
[----:B--2---:R-:W-:Y:S04]  /*36500*/  STL.64 [R1+0x1cc8], R8 ;  /* 0x001cc80801007387 */ /* 0x004fe80000100a00 */
[----:B------:R2:W-:Y:S01]  /*36510*/  STL.64 [R1+0x1d58], R8 ;  /* 0x001d580801007387 */ /* 0x0005e20000100a00 */
[----:B------:R-:W-:Y:S01]  /*36520*/  LEA.HI.X.SX32 R3, R252, R3, 0x1, P1 ;  /* 0x00000003fc037211 */ /* 0x000fe200008f0eff */
[----:B----4-:R-:W4:Y:S02]  /*36530*/  LDC R14, c[0x0][0x244] ;  /* 0x00009100ff0e7b82 */ /* 0x010f240000000800 */
[----:B------:R-:W-:Y:S04]  /*36540*/  STL.64 [R1+0x1cb0], R10 ;  /* 0x001cb00a01007387 */ /* 0x000fe80000100a00 */
[----:B------:R-:W0:Y:S02]  /*36550*/  LDS.128 R4, [R19] ;  /* 0x0000000013047984 */ /* 0x000e240000000c00 */
[----:B------:R-:W-:Y:S08]  /*36560*/  BAR.SYNC.DEFER_BLOCKING 0x0 ;  /* 0x0000000000007b1d */ /* 0x000ff00000010000 */
[----:B--2---:R-:W2:Y:S01]  /*36570*/  LDC R8, c[0x0][0x244] ;  /* 0x00009100ff087b82 */ /* 0x004ea20000000800 */
[----:B------:R-:W-:Y:S04]  /*36580*/  STL [R1+0x1d48], R11 ;  /* 0x001d480b01007387 */ /* 0x000fe80000100800 */
[----:B------:R-:W-:Y:S04]  /*36590*/  STL [R1+0x1d64], R10 ;  /* 0x001d640a01007387 */ /* 0x000fe80000100800 */
[----:B------:R-:W-:Y:S01]  /*365a0*/  STSM.16.M88.4 [R0], R52 ;  /* 0x0000003400007844 */ /* 0x000fe20000000200 */
[----:B------:R-:W-:Y:S06]  /*365b0*/  BAR.SYNC.DEFER_BLOCKING 0x0 ;  /* 0x0000000000007b1d */ /* 0x000fec0000010000 */
[----:B0-----:R0:W-:Y:S04]  /*365c0*/  STL.64 [R1+0x1cd8], R4 ;  /* 0x001cd80401007387 */ /* 0x0011e80000100a00 */
[----:B------:R-:W-:Y:S04]  /*365d0*/  STL.64 [R1+0x1cd0], R6 ;  /* 0x001cd00601007387 */ /* 0x000fe80000100a00 */
[----:B------:R-:W-:Y:S04]  /*365e0*/  STL.64 [R1+0x1d40], R6 ;  /* 0x001d400601007387 */ /* 0x000fe80000100a00 */
[----:B------:R3:W-:Y:S01]  /*365f0*/  STL.64 [R1+0x1dc0], R6 ;  /* 0x001dc00601007387 */ /* 0x0007e20000100a00 */
[----:B0-----:R-:W0:Y:S03]  /*36600*/  LDC R4, c[0x0][0x244] ;  /* 0x00009100ff047b82 */ /* 0x001e260000000800 */
[----:B------:R-:W1:Y:S05]  /*36610*/  LDS.128 R24, [R19] ;  /* 0x0000000013187984 */ /* 0x000e6a0000000c00 */
[----:B------:R-:W-:Y:S08]  /*36620*/  BAR.SYNC.DEFER_BLOCKING 0x0 ;  /* 0x0000000000007b1d */ /* 0x000ff00000010000 */
[----:B---3--:R-:W3:Y:S01]  /*36630*/  LDC.64 R6, c[0x0][0x228] ;  /* 0x00008a00ff067b82 */ /* 0x008ee20000000a00 */
[----:B------:R-:W-:Y:S07]  /*36640*/  STSM.16.M88.4 [R0], R56 ;  /* 0x0000003800007844 */ /* 0x000fee0000000200 */
[----:B------:R-:W-:Y:S06]  /*36650*/  BAR.SYNC.DEFER_BLOCKING 0x0 ;  /* 0x0000000000007b1d */ /* 0x000fec0000010000 */
[----:B-1----:R-:W-:Y:S04]  /*36660*/  STL.64 [R1+0x210], R24 ;  /* 0x0002101801007387 */ /* 0x002fe80000100a00 */
[----:B------:R-:W-:Y:S04]  /*36670*/  STL.64 [R1+0x218], R26 ;  /* 0x0002181a01007387 */ /* 0x000fe80000100a00 */
[----:B------:R-:W1:Y:S01]  /*36680*/  LDS.128 R24, [R19] ;  /* 0x0000000013187984 */ /* 0x000e620000000c00 */
[----:B------:R-:W-:Y:S06]  /*36690*/  BAR.SYNC.DEFER_BLOCKING 0x0 ;  /* 0x0000000000007b1d */ /* 0x000fec0000010000 */
[----:B------:R-:W-:Y:S02]  /*366a0*/  STSM.16.M88.4 [R0], R72 ;  /* 0x0000004800007844 */ /* 0x000fe40000000200 */
        /* <DEDUP_REMOVED lines=39> */
[----:B------:R-:W-:Y:S04]  /*36920*/  STL.64 [R1+0x1d90], R24 ;  /* 0x001d901801007387 */ /* 0x000fe80000100a00 */
[----:B------:R-:W-:Y:S04]  /*36930*/  STL.64 [R1+0x1dc8], R24 ;  /* 0x001dc81801007387 */ /* 0x000fe80000100a00 */
[----:B------:R-:W-:Y:S04]  /*36940*/  STL.64 [R1+0x1cf0], R26 ;  /* 0x001cf01a01007387 */ /* 0x000fe80000100a00 */
[----:B------:R-:W-:Y:S04]  /*36950*/  STL.64 [R1+0x1d18], R26 ;  /* 0x001d181a01007387 */ /* 0x000fe80000100a00 */
        /* <DEDUP_REMOVED lines=81> */
[----:B------:R-:W-:Y:S04]  /*36e70*/  STSM.16.M88.4 [R0], R212 ;  /* 0x000000d400007844 */ /* 0x000fe80000000200 */
[----:B-1----:R-:W-:Y:S04]  /*36e80*/  STL.64 [R1+0x440], R24 ;  /* 0x0004401801007387 */ /* 0x002fe80000100a00 */
[----:B------:R-:W-:Y:S01]  /*36e90*/  STL.64 [R1+0x448], R26 ;  /* 0x0004481a01007387 */ /* 0x000fe20000100a00 */
[----:B------:R-:W-:Y:S06]  /*36ea0*/  BAR.SYNC.DEFER_BLOCKING 0x0 ;  /* 0x0000000000007b1d */ /* 0x000fec0000010000 */
[----:B------:R-:W1:Y:S02]  /*36eb0*/  LDS.128 R24, [R19] ;  /* 0x0000000013187984 */ /* 0x000e640000000c00 */
[----:B------:R-:W-:Y:S06]  /*36ec0*/  BAR.SYNC.DEFER_BLOCKING 0x0 ;  /* 0x0000000000007b1d */ /* 0x000fec0000010000 */
[----:B------:R-:W-:Y:S02]  /*36ed0*/  STSM.16.M88.4 [R0], R208 ;  /* 0x000000d000007844 */ /* 0x000fe40000000200 */
[----:B------:R-:W-:Y:S06]  /*36ee0*/  BAR.SYNC.DEFER_BLOCKING 0x0 ;  /* 0x0000000000007b1d */ /* 0x000fec0000010000 */
[----:B-1----:R-:W-:Y:S04]  /*36ef0*/  STL.64 [R1+0x430], R24 ;  /* 0x0004301801007387 */ /* 0x002fe80000100a00 */
[----:B------:R-:W-:Y:S04]  /*36f00*/  STL.64 [R1+0x438], R26 ;  /* 0x0004381a01007387 */ /* 0x000fe80000100a00 */
[----:B------:R-:W4:Y:S04]  /*36f10*/  LDL.LU R192, [R1+0x160] ;  /* 0x0001600001c07983 */ /* 0x000f280000300800 */
[----:B------:R-:W1:Y:S01]  /*36f20*/  LDS.128 R24, [R19] ;  /* 0x0000000013187984 */ /* 0x000e620000000c00 */
[----:B------:R-:W-:Y:S06]  /*36f30*/  BAR.SYNC.DEFER_BLOCKING 0x0 ;  /* 0x0000000000007b1d */ /* 0x000fec0000010000 */
[----:B-1----:R-:W-:Y:S04]  /*36f40*/  STL.64 [R1+0x2f0], R24 ;  /* 0x0002f01801007387 */ /* 0x002fe80000100a00 */
[----:B------:R-:W-:Y:S04]  /*36f50*/  STL.64 [R1+0x2f8], R26 ;  /* 0x0002f81a01007387 */ /* 0x000fe80000100a00 */
[----:B------:R-:W4:Y:S04]  /*36f60*/  LDL.LU R193, [R1+0x164] ;  /* 0x0001640001c17983 */ /* 0x000f280000300800 */
[----:B------:R-:W4:Y:S04]  /*36f70*/  LDL.LU R194, [R1+0x168] ;  /* 0x0001680001c27983 */ /* 0x000f280000300800 */
[----:B------:R-:W4:Y:S04]  /*36f80*/  LDL.LU R195, [R1+0x16c] ;  /* 0x00016c0001c37983 */ /* 0x000f280000300800 */
[----:B------:R-:W2:Y:S04]  /*36f90*/  LDL.LU R224, [R1+0x180] ;  /* 0x0001800001e07983 */ /* 0x000ea80000300800 */
[----:B------:R-:W2:Y:S04]  /*36fa0*/  LDL.LU R225, [R1+0x184] ;  /* 0x0001840001e17983 */ /* 0x000ea80000300800 */
[----:B------:R-:W2:Y:S04]  /*36fb0*/  LDL.LU R226, [R1+0x188] ;  /* 0x0001880001e27983 */ /* 0x000ea80000300800 */
[----:B------:R-:W2:Y:S04]  /*36fc0*/  LDL.LU R227, [R1+0x18c] ;  /* 0x00018c0001e37983 */ /* 0x000ea80000300800 */
[----:B------:R-:W-:Y:S01]  /*36fd0*/  STSM.16.M88.4 [R0], R216 ;  /* 0x000000d800007844 */ /* 0x000fe20000000200 */
[----:B------:R-:W-:Y:S06]  /*36fe0*/  BAR.SYNC.DEFER_BLOCKING 0x0 ;  /* 0x0000000000007b1d */ /* 0x000fec0000010000 */
[----:B------:R-:W2:Y:S04]  /*36ff0*/  LDL.LU R196, [R1+0x170] ;  /* 0x0001700001c47983 */ /* 0x000ea80000300800 */
[----:B------:R-:W1:Y:S01]  /*37000*/  LDS.128 R24, [R19] ;  /* 0x0000000013187984 */ /* 0x000e620000000c00 */
[----:B------:R-:W-:Y:S06]  /*37010*/  BAR.SYNC.DEFER_BLOCKING 0x0 ;  /* 0x0000000000007b1d */ /* 0x000fec0000010000 */
[----:B------:R-:W-:Y:S02]  /*37020*/  STSM.16.M88.4 [R0], R220 ;  /* 0x000000dc00007844 */ /* 0x000fe40000000200 */
[----:B------:R-:W-:Y:S06]  /*37030*/  BAR.SYNC.DEFER_BLOCKING 0x0 ;  /* 0x0000000000007b1d */ /* 0x000fec0000010000 */
[----:B-1----:R-:W-:Y:S04]  /*37040*/  STL.64 [R1+0x480], R24 ;  /* 0x0004801801007387 */ /* 0x002fe80000100a00 */
[----:B------:R-:W-:Y:S04]  /*37050*/  STL.64 [R1+0x488], R26 ;  /* 0x0004881a01007387 */ /* 0x000fe80000100a00 */
[----:B------:R-:W2:Y:S04]  /*37060*/  LDL.LU R197, [R1+0x174] ;  /* 0x0001740001c57983 */ /* 0x000ea80000300800 */
[----:B------:R-:W2:Y:S04]  /*37070*/  LDL.LU R198, [R1+0x178] ;  /* 0x0001780001c67983 */ /* 0x000ea80000300800 */
[----:B------:R-:W1:Y:S01]  /*37080*/  LDS.128 R24, [R19] ;  /* 0x0000000013187984 */ /* 0x000e620000000c00 */
[----:B------:R-:W-:Y:S06]  /*37090*/  BAR.SYNC.DEFER_BLOCKING 0x0 ;  /* 0x0000000000007b1d */ /* 0x000fec0000010000 */
[----:B------:R-:W2:Y:S04]  /*370a0*/  LDL.LU R199, [R1+0x17c] ;  /* 0x00017c0001c77983 */ /* 0x000ea80000300800 */
[----:B------:R0:W-:Y:S04]  /*370b0*/  STSM.16.M88.4 [R0], R232 ;  /* 0x000000e800007844 */ /* 0x0001e80000000200 */
[----:B-1----:R-:W-:Y:S04]  /*370c0*/  STL.64 [R1+0x470], R24 ;  /* 0x0004701801007387 */ /* 0x002fe80000100a00 */
[----:B------:R-:W-:Y:S01]  /*370d0*/  STL.64 [R1+0x478], R26 ;  /* 0x0004781a01007387 */ /* 0x000fe20000100a00 */
[----:B0-----:R-:W0:Y:S08]  /*370e0*/  LDC R232, c[0x0][0x248] ;  /* 0x00009200ffe87b82 */ /* 0x001e300000000800 */
[----:B------:R-:W-:Y:S06]  /*370f0*/  BAR.SYNC.DEFER_BLOCKING 0x0 ;  /* 0x0000000000007b1d */ /* 0x000fec0000010000 */
[----:B------:R-:W2:Y:S04]  /*37100*/  LDL.LU R200, [R1+0x190] ;  /* 0x0001900001c87983 */ /* 0x000ea80000300800 */
[----:B------:R-:W1:Y:S01]  /*37110*/  LDS.128 R24, [R19] ;  /* 0x0000000013187984 */ /* 0x000e620000000c00 */
[----:B------:R-:W-:Y:S06]  /*37120*/  BAR.SYNC.DEFER_BLOCKING 0x0 ;  /* 0x0000000000007b1d */ /* 0x000fec0000010000 */
[----:B------:R-:W-:Y:S04]  /*37130*/  STSM.16.M88.4 [R0], R228 ;  /* 0x000000e400007844 */ /* 0x000fe80000000200 */
[----:B-1----:R-:W-:Y:S04]  /*37140*/  STL.64 [R1+0x4a0], R24 ;  /* 0x0004a01801007387 */ /* 0x002fe80000100a00 */
[----:B------:R-:W-:Y:S01]  /*37150*/  STL.64 [R1+0x4a8], R26 ;  /* 0x0004a81a01007387 */ /* 0x000fe20000100a00 */
[----:B------:R-:W-:Y:S06]  /*37160*/  BAR.SYNC.DEFER_BLOCKING 0x0 ;  /* 0x0000000000007b1d */ /* 0x000fec0000010000 */
[----:B------:R-:W2:Y:S04]  /*37170*/  LDL.LU R201, [R1+0x194] ;  /* 0x0001940001c97983 */ /* 0x000ea80000300800 */
[----:B------:R-:W2:Y:S04]  /*37180*/  LDL.LU R202, [R1+0x198] ;  /* 0x0001980001ca7983 */ /* 0x000ea80000300800 */
[----:B------:R-:W2:Y:S04]  /*37190*/  LDL.LU R203, [R1+0x19c] ;  /* 0x00019c0001cb7983 */ /* 0x000ea80000300800 */
[----:B------:R-:W1:Y:S01]  /*371a0*/  LDS.128 R24, [R19] ;  /* 0x0000000013187984 */ /* 0x000e620000000c00 */
[----:B------:R-:W-:Y:S06]  /*371b0*/  BAR.SYNC.DEFER_BLOCKING 0x0 ;  /* 0x0000000000007b1d */ /* 0x000fec0000010000 */
[----:B------:R0:W-:Y:S04]  /*371c0*/  STSM.16.M88.4 [R0], R244 ;  /* 0x000000f400007844 */ /* 0x0001e80000000200 */
[----:B-1----:R-:W-:Y:S04]  /*371d0*/  STL.64 [R1+0x490], R24 ;  /* 0x0004901801007387 */ /* 0x002fe80000100a00 */
[----:B------:R-:W-:Y:S01]  /*371e0*/  STL.64 [R1+0x498], R26 ;  /* 0x0004981a01007387 */ /* 0x000fe20000100a00 */
[----:B---3--:R-:W-:Y:S01]  /*371f0*/  IMAD.MOV.U32 R15, RZ, RZ, R7 ;  /* 0x000000ffff0f7224 */ /* 0x008fe200078e0007 */
[----:B0-----:R-:W0:Y:S08]  /*37200*/  LDC.64 R244, c[0x0][0x220] ;  /* 0x00008800fff47b82 */ /* 0x001e300000000a00 */
[----:B------:R-:W-:Y:S01]  /*37210*/  BAR.SYNC.DEFER_BLOCKING 0x0 ;  /* 0x0000000000007b1d */ /* 0x000fe20000010000 */
[----:B------:R-:W-:Y:S01]  /*37220*/  IMAD.MOV.U32 R12, RZ, RZ, R6 ;  /* 0x000000ffff0c7224 */ /* 0x000fe200078e0006 */
[----:B------:R-:W-:-:S06]  /*37230*/  ISETP.LT.AND P0, PT, R16, R15, !P0 ;  /* 0x0000000f1000720c */ /* 0x000fcc0004701270 */
[----:B------:R-:W1:Y:S01]  /*37240*/  LDC.64 R246, c[0x0][0x220] ;  /* 0x00008800fff67b82 */ /* 0x000e620000000a00 */
[----:B------:R-:W3:Y:S07]  /*37250*/  LDS.128 R24, [R19] ;  /* 0x0000000013187984 */ /* 0x000eee0000000c00 */
[----:B------:R-:W0:Y:S08]  /*37260*/  LDC.64 R6, c[0x0][0x228] ;  /* 0x00008a00ff067b82 */ /* 0x000e300000000a00 */
[----:B------:R-:W-:Y:S06]  /*37270*/  BAR.SYNC.DEFER_BLOCKING 0x0 ;  /* 0x0000000000007b1d */ /* 0x000fec0000010000 */
[----:B----4-:R-:W-:Y:S04]  /*37280*/  STSM.16.M88.4 [R0], R192 ;  /* 0x000000c000007844 */ /* 0x010fe80000000200 */
[----:B---3--:R-:W-:Y:S04]  /*37290*/  STL.64 [R1+0x4d0], R24 ;  /* 0x0004d01801007387 */ /* 0x008fe80000100a00 */
[----:B------:R-:W-:Y:S01]  /*372a0*/  STL.64 [R1+0x4d8], R26 ;  /* 0x0004d81a01007387 */ /* 0x000fe20000100a00 */
[----:B------:R-:W-:Y:S06]  /*372b0*/  BAR.SYNC.DEFER_BLOCKING 0x0 ;  /* 0x0000000000007b1d */ /* 0x000fec0000010000 */
[----:B------:R-:W3:Y:S02]  /*372c0*/  LDS.128 R24, [R19] ;  /* 0x0000000013187984 */ /* 0x000ee40000000c00 */
[----:B------:R-:W-:Y:S06]  /*372d0*/  BAR.SYNC.DEFER_BLOCKING 0x0 ;  /* 0x0000000000007b1d */ /* 0x000fec0000010000 */
[----:B--2---:R2:W-:Y:S04]  /*372e0*/  STSM.16.M88.4 [R0], R224 ;  /* 0x000000e000007844 */ /* 0x0045e80000000200 */
[----:B---3--:R-:W-:Y:S04]  /*372f0*/  STL.64 [R1+0x4c0], R24 ;  /* 0x0004c01801007387 */ /* 0x008fe80000100a00 */
[----:B------:R-:W-:Y:S01]  /*37300*/  STL.64 [R1+0x4c8], R26 ;  /* 0x0004c81a01007387 */ /* 0x000fe20000100a00 */
[----:B------:R-:W-:Y:S06]  /*37310*/  BAR.SYNC.DEFER_BLOCKING 0x0 ;  /* 0x0000000000007b1d */ /* 0x000fec0000010000 */
[----:B--2---:R-:W2:Y:S04]  /*37320*/  LDL.LU R224, [R1+0x1a0] ;  /* 0x0001a00001e07983 */ /* 0x004ea80000300800 */
[----:B------:R-:W2:Y:S04]  /*37330*/  LDL.LU R225, [R1+0x1a4] ;  /* 0x0001a40001e17983 */ /* 0x000ea80000300800 */
[----:B------:R-:W2:Y:S04]  /*37340*/  LDL.LU R226, [R1+0x1a8] ;  /* 0x0001a80001e27983 */ /* 0x000ea80000300800 */
[----:B------:R-:W2:Y:S04]  /*37350*/  LDL.LU R227, [R1+0x1ac] ;  /* 0x0001ac0001e37983 */ /* 0x000ea80000300800 */
[----:B------:R-:W3:Y:S01]  /*37360*/  LDS.128 R24, [R19] ;  /* 0x0000000013187984 */ /* 0x000ee20000000c00 */
[----:B------:R-:W-:Y:S06]  /*37370*/  BAR.SYNC.DEFER_BLOCKING 0x0 ;  /* 0x0000000000007b1d */ /* 0x000fec0000010000 */
[----:B---3--:R-:W-:Y:S04]  /*37380*/  STL.64 [R1+0x4b0], R24 ;  /* 0x0004b01801007387 */ /* 0x008fe80000100a00 */
[----:B------:R-:W-:Y:S04]  /*37390*/  STL.64 [R1+0x4b8], R26 ;  /* 0x0004b81a01007387 */ /* 0x000fe80000100a00 */
[----:B------:R-:W3:Y:S04]  /*373a0*/  LDL.LU R176, [R1+0x1c0] ;  /* 0x0001c00001b07983 */ /* 0x000ee80000300800 */
[----:B------:R-:W3:Y:S04]  /*373b0*/  LDL.LU R177, [R1+0x1c4] ;  /* 0x0001c40001b17983 */ /* 0x000ee80000300800 */
[----:B------:R-:W3:Y:S04]  /*373c0*/  LDL.LU R178, [R1+0x1c8] ;  /* 0x0001c80001b27983 */ /* 0x000ee80000300800 */
[----:B------:R-:W3:Y:S04]  /*373d0*/  LDL.LU R179, [R1+0x1cc] ;  /* 0x0001cc0001b37983 */ /* 0x000ee80000300800 */
[----:B------:R4:W-:Y:S01]  /*373e0*/  STSM.16.M88.4 [R0], R196 ;  /* 0x000000c400007844 */ /* 0x0009e20000000200 */
[----:B------:R-:W-:Y:S06]  /*373f0*/  BAR.SYNC.DEFER_BLOCKING 0x0 ;  /* 0x0000000000007b1d */ /* 0x000fec0000010000 */
[----:B----4-:R-:W4:Y:S04]  /*37400*/  LDL.LU R196, [R1+0x1b0] ;  /* 0x0001b00001c47983 */ /* 0x010f280000300800 */
[----:B------:R-:W4:Y:S04]  /*37410*/  LDL.LU R197, [R1+0x1b4] ;  /* 0x0001b40001c57983 */ /* 0x000f280000300800 */
[----:B------:R-:W4:Y:S04]  /*37420*/  LDL.LU R198, [R1+0x1b8] ;  /* 0x0001b80001c67983 */ /* 0x000f280000300800 */
        /* <DEDUP_REMOVED lines=13> */
[----:B------:R1:W-:Y:S01]  /*37500*/  STSM.16.M88.4 [R0], R200 ;  /* 0x000000c800007844 */ /* 0x0003e20000000200 */
[----:B------:R-:W-:Y:S06]  /*37510*/  BAR.SYNC.DEFER_BLOCKING 0x0 ;  /* 0x0000000000007b1d */ /* 0x000fec0000010000 */
[----:B-1----:R-:W4:Y:S04]  /*37520*/  LDL.LU R200, [R1+0x310] ;  /* 0x0003100001c87983 */ /* 0x002f280000300800 */
[----:B------:R-:W4:Y:S04]  /*37530*/  LDL.LU R201, [R1+0x314] ;  /* 0x0003140001c97983 */ /* 0x000f280000300800 */
[----:B------:R-:W4:Y:S04]  /*37540*/  LDL.LU R202, [R1+0x318] ;  /* 0x0003180001ca7983 */ /* 0x000f280000300800 */
[----:B------:R-:W4:Y:S04]  /*37550*/  LDL.LU R203, [R1+0x31c] ;  /* 0x00031c0001cb7983 */ /* 0x000f280000300800 */
[----:B------:R-:W1:Y:S01]  /*37560*/  LDS.128 R24, [R19] ;  /* 0x0000000013187984 */ /* 0x000e620000000c00 */
[----:B------:R-:W-:Y:S06]  /*37570*/  BAR.SYNC.DEFER_BLOCKING 0x0 ;  /* 0x0000000000007b1d */ /* 0x000fec0000010000 */
[----:B-1----:R-:W-:Y:S04]  /*37580*/  STL.64 [R1+0x4f0], R24 ;  /* 0x0004f01801007387 */ /* 0x002fe80000100a00 */
[----:B------:R-:W-:Y:S04]  /*37590*/  STL.64 [R1+0x4f8], R26 ;  /* 0x0004f81a01007387 */ /* 0x000fe80000100a00 */
[----:B--2---:R1:W-:Y:S01]  /*375a0*/  STSM.16.M88.4 [R0], R224 ;  /* 0x000000e000007844 */ /* 0x0043e20000000200 */
[----:B------:R-:W-:Y:S06]  /*375b0*/  BAR.SYNC.DEFER_BLOCKING 0x0 ;  /* 0x0000000000007b1d */ /* 0x000fec0000010000 */
[----:B-1----:R-:W2:Y:S04]  /*375c0*/  LDL.LU R224, [R1+0x1f0] ;  /* 0x0001f00001e07983 */ /* 0x002ea80000300800 */
[----:B------:R-:W2:Y:S04]  /*375d0*/  LDL.LU R225, [R1+0x1f4] ;  /* 0x0001f40001e17983 */ /* 0x000ea80000300800 */
[----:B------:R-:W2:Y:S04]  /*375e0*/  LDL.LU R226, [R1+0x1f8] ;  /* 0x0001f80001e27983 */ /* 0x000ea80000300800 */
[----:B------:R-:W1:Y:S01]  /*375f0*/  LDS.128 R24, [R19] ;  /* 0x0000000013187984 */ /* 0x000e620000000c00 */
[----:B------:R-:W-:Y:S06]  /*37600*/  BAR.SYNC.DEFER_BLOCKING 0x0 ;  /* 0x0000000000007b1d */ /* 0x000fec0000010000 */
[----:B------:R-:W2:Y:S04]  /*37610*/  LDL.LU R227, [R1+0x1fc] ;  /* 0x0001fc0001e37983 */ /* 0x000ea80000300800 */
[----:B---3--:R-:W-:Y:S04]  /*37620*/  STSM.16.M88.4 [R0], R176 ;  /* 0x000000b000007844 */ /* 0x008fe80000000200 */
[----:B-1----:R-:W-:Y:S04]  /*37630*/  STL.64 [R1+0x4e0], R24 ;  /* 0x0004e01801007387 */ /* 0x002fe80000100a00 */
[----:B------:R-:W-:Y:S01]  /*37640*/  STL.64 [R1+0x4e8], R26 ;  /* 0x0004e81a01007387 */ /* 0x000fe20000100a00 */
[----:B------:R-:W-:Y:S06]  /*37650*/  BAR.SYNC.DEFER_BLOCKING 0x0 ;  /* 0x0000000000007b1d */ /* 0x000fec0000010000 */
[----:B------:R-:W1:Y:S02]  /*37660*/  LDS.128 R24, [R19] ;  /* 0x0000000013187984 */ /* 0x000e640000000c00 */
[----:B------:R-:W-:Y:S06]  /*37670*/  BAR.SYNC.DEFER_BLOCKING 0x0 ;  /* 0x0000000000007b1d */ /* 0x000fec0000010000 */
[----:B----4-:R3:W-:Y:S04]  /*37680*/  STSM.16.M88.4 [R0], R196 ;  /* 0x000000c400007844 */ /* 0x0107e80000000200 */
[----:B-1----:R-:W-:Y:S04]  /*37690*/  STL.64 [R1+0x1c0], R24 ;  /* 0x0001c01801007387 */ /* 0x002fe80000100a00 */
[----:B------:R-:W-:Y:S01]  /*376a0*/  STL.64 [R1+0x1c8], R26 ;  /* 0x0001c81a01007387 */ /* 0x000fe20000100a00 */
[----:B------:R-:W-:Y:S06]  /*376b0*/  BAR.SYNC.DEFER_BLOCKING 0x0 ;  /* 0x0000000000007b1d */ /* 0x000fec0000010000 */
[----:B---3--:R-:W3:Y:S04]  /*376c0*/  LDL.LU R196, [R1+0x320] ;  /* 0x0003200001c47983 */ /* 0x008ee80000300800 */
[----:B------:R-:W3:Y:S04]  /*376d0*/  LDL.LU R197, [R1+0x324] ;  /* 0x0003240001c57983 */ /* 0x000ee80000300800 */
[----:B------:R-:W3:Y:S04]  /*376e0*/  LDL.LU R198, [R1+0x328] ;  /* 0x0003280001c67983 */ /* 0x000ee80000300800 */
[----:B------:R-:W3:Y:S04]  /*376f0*/  LDL.LU R199, [R1+0x32c] ;  /* 0x00032c0001c77983 */ /* 0x000ee80000300800 */
        /* <DEDUP_REMOVED lines=8> */
[----:B------:R-:W-:Y:S04]  /*37780*/  STSM.16.M88.4 [R0], R192 ;  /* 0x000000c000007844 */ /* 0x000fe80000000200 */
[----:B-1----:R-:W-:Y:S04]  /*37790*/  STL.64 [R1+0x510], R24 ;  /* 0x0005101801007387 */ /* 0x002fe80000100a00 */
[----:B------:R-:W-:Y:S01]  /*377a0*/  STL.64 [R1+0x518], R26 ;  /* 0x0005181a01007387 */ /* 0x000fe20000100a00 */
[----:B------:R-:W-:Y:S06]  /*377b0*/  BAR.SYNC.DEFER_BLOCKING 0x0 ;  /* 0x0000000000007b1d */ /* 0x000fec0000010000 */
[----:B------:R-:W1:Y:S02]  /*377c0*/  LDS.128 R24, [R19] ;  /* 0x0000000013187984 */ /* 0x000e640000000c00 */
[----:B------:R-:W-:Y:S06]  /*377d0*/  BAR.SYNC.DEFER_BLOCKING 0x0 ;  /* 0x0000000000007b1d */ /* 0x000fec0000010000 */
[----:B------:R4:W-:Y:S04]  /*377e0*/  STSM.16.M88.4 [R0], R200 ;  /* 0x000000c800007844 */ /* 0x0009e80000000200 */
[----:B-1----:R-:W-:Y:S04]  /*377f0*/  STL.64 [R1+0x1e0], R24 ;  /* 0x0001e01801007387 */ /* 0x002fe80000100a00 */
[----:B------:R-:W-:Y:S01]  /*37800*/  STL.64 [R1+0x1e8], R26 ;  /* 0x0001e81a01007387 */ /* 0x000fe20000100a00 */
        /* <DEDUP_REMOVED lines=13> */
[----:B--2---:R1:W-:Y:S01]  /*378e0*/  STSM.16.M88.4 [R0], R224 ;  /* 0x000000e000007844 */ /* 0x0043e20000000200 */
[----:B------:R-:W-:Y:S06]  /*378f0*/  BAR.SYNC.DEFER_BLOCKING 0x0 ;  /* 0x0000000000007b1d */ /* 0x000fec0000010000 */
[----:B-1----:R-:W2:Y:S04]  /*37900*/  LDL.LU R224, [R1+0x340] ;  /* 0x0003400001e07983 */ /* 0x002ea80000300800 */
[----:B------:R-:W2:Y:S04]  /*37910*/  LDL.LU R225, [R1+0x344] ;  /* 0x0003440001e17983 */ /* 0x000ea80000300800 */
[----:B------:R-:W2:Y:S04]  /*37920*/  LDL.LU R226, [R1+0x348] ;  /* 0x0003480001e27983 */ /* 0x000ea80000300800 */
[----:B------:R-:W2:Y:S04]  /*37930*/  LDL.LU R227, [R1+0x34c] ;  /* 0x00034c0001e37983 */ /* 0x000ea80000300800 */
[----:B------:R-:W1:Y:S01]  /*37940*/  LDS.128 R24, [R19] ;  /* 0x0000000013187984 */ /* 0x000e620000000c00 */
[----:B------:R-:W-:Y:S06]  /*37950*/  BAR.SYNC.DEFER_BLOCKING 0x0 ;  /* 0x0000000000007b1d */ /* 0x000fec0000010000 */
[----:B-1----:R-:W-:Y:S04]  /*37960*/  STL.64 [R1+0x1a0], R24 ;  /* 0x0001a01801007387 */ /* 0x002fe80000100a00 */
[----:B------:R-:W-:Y:S04]  /*37970*/  STL.64 [R1+0x1a8], R26 ;  /* 0x0001a81a01007387 */ /* 0x000fe80000100a00 */
        /* <DEDUP_REMOVED lines=8> */
[----:B---3--:R1:W-:Y:S01]  /*37a00*/  STSM.16.M88.4 [R0], R196 ;  /* 0x000000c400007844 */ /* 0x0083e20000000200 */
[----:B------:R-:W-:Y:S06]  /*37a10*/  BAR.SYNC.DEFER_BLOCKING 0x0 ;  /* 0x0000000000007b1d */ /* 0x000fec0000010000 */
[----:B-1----:R-:W3:Y:S04]  /*37a20*/  LDL.LU R196, [R1+0x390] ;  /* 0x0003900001c47983 */ /* 0x002ee80000300800 */
[----:B------:R-:W3:Y:S04]  /*37a30*/  LDL.LU R197, [R1+0x394] ;  /* 0x0003940001c57983 */ /* 0x000ee80000300800 */
[----:B------:R-:W3:Y:S04]  /*37a40*/  LDL.LU R198, [R1+0x398] ;  /* 0x0003980001c67983 */ /* 0x000ee80000300800 */
[----:B------:R-:W3:Y:S04]  /*37a50*/  LDL.LU R199, [R1+0x39c] ;  /* 0x00039c0001c77983 */ /* 0x000ee80000300800 */
[----:B------:R-:W1:Y:S01]  /*37a60*/  LDS.128 R24, [R19] ;  /* 0x0000000013187984 */ /* 0x000e620000000c00 */
[----:B------:R-:W-:Y:S06]  /*37a70*/  BAR.SYNC.DEFER_BLOCKING 0x0 ;  /* 0x0000000000007b1d */ /* 0x000fec0000010000 */
[----:B-1----:R-:W-:Y:S04]  /*37a80*/  STL.64 [R1+0x320], R24 ;  /* 0x0003201801007387 */ /* 0x002fe80000100a00 */
[----:B------:R-:W-:Y:S04]  /*37a90*/  STL.64 [R1+0x328], R26 ;  /* 0x0003281a01007387 */ /* 0x000fe80000100a00 */
[----:B----4-:R1:W-:Y:S01]  /*37aa0*/  STSM.16.M88.4 [R0], R200 ;  /* 0x000000c800007844 */ /* 0x0103e20000000200 */
[----:B------:R-:W-:Y:S06]  /*37ab0*/  BAR.SYNC.DEFER_BLOCKING 0x0 ;  /* 0x0000000000007b1d */ /* 0x000fec0000010000 */
[----:B-1----:R-:W4:Y:S04]  /*37ac0*/  LDL.LU R200, [R1+0x380] ;  /* 0x0003800001c87983 */ /* 0x002f280000300800 */
[----:B------:R-:W4:Y:S04]  /*37ad0*/  LDL.LU R201, [R1+0x384] ;  /* 0x0003840001c97983 */ /* 0x000f280000300800 */
[----:B------:R-:W4:Y:S04]  /*37ae0*/  LDL.LU R202, [R1+0x388] ;  /* 0x0003880001ca7983 */ /* 0x000f280000300800 */
[----:B------:R-:W1:Y:S04]  /*37af0*/  LDS.128 R24, [R19] ;  /* 0x0000000013187984 */ /* 0x000e680000000c00 */
[----:B------:R-:W4:Y:S01]  /*37b00*/  LDL.LU R203, [R1+0x38c] ;  /* 0x00038c0001cb7983 */ /* 0x000f220000300800 */
[----:B------:R-:W-:Y:S06]  /*37b10*/  BAR.SYNC.DEFER_BLOCKING 0x0 ;  /* 0x0000000000007b1d */ /* 0x000fec0000010000 */
[----:B------:R-:W-:Y:S04]  /*37b20*/  STSM.16.M88.4 [R0], R176 ;  /* 0x000000b000007844 */ /* 0x000fe80000000200 */
[----:B-1----:R-:W-:Y:S04]  /*37b30*/  STL.64 [R1+0x310], R24 ;  /* 0x0003101801007387 */ /* 0x002fe80000100a00 */
[----:B------:R-:W-:Y:S01]  /*37b40*/  STL.64 [R1+0x318], R26 ;  /* 0x0003181a01007387 */ /* 0x000fe20000100a00 */
[----:B------:R-:W-:Y:S06]  /*37b50*/  BAR.SYNC.DEFER_BLOCKING 0x0 ;  /* 0x0000000000007b1d */ /* 0x000fec0000010000 */
[----:B------:R-:W1:Y:S02]  /*37b60*/  LDS.128 R24, [R19] ;  /* 0x0000000013187984 */ /* 0x000e640000000c00 */
[----:B------:R-:W-:Y:S06]  /*37b70*/  BAR.SYNC.DEFER_BLOCKING 0x0 ;  /* 0x0000000000007b1d */ /* 0x000fec0000010000 */
[----:B--2---:R2:W-:Y:S04]  /*37b80*/  STSM.16.M88.4 [R0], R224 ;  /* 0x000000e000007844 */ /* 0x0045e80000000200 */
[----:B-1----:R-:W-:Y:S04]  /*37b90*/  STL.64 [R1+0x350], R24 ;  /* 0x0003501801007387 */ /* 0x002fe80000100a00 */
[----:B------:R-:W-:Y:S01]  /*37ba0*/  STL.64 [R1+0x358], R26 ;  /* 0x0003581a01007387 */ /* 0x000fe20000100a00 */
[----:B------:R-:W-:Y:S06]  /*37bb0*/  BAR.SYNC.DEFER_BLOCKING 0x0 ;  /* 0x0000000000007b1d */ /* 0x000fec0000010000 */
[----:B--2---:R-:W2:Y:S04]  /*37bc0*/  LDL.LU R224, [R1+0x3a0] ;  /* 0x0003a00001e07983 */ /* 0x004ea80000300800 */
        /* <DEDUP_REMOVED lines=8> */
[----:B------:R-:W2:Y:S04]  /*37c50*/  LDL.LU R227, [R1+0x3ac] ;  /* 0x0003ac0001e37983 */ /* 0x000ea80000300800 */
        /* <DEDUP_REMOVED lines=8> */
[----:B---3--:R3:W-:Y:S04]  /*37ce0*/  STSM.16.M88.4 [R0], R196 ;  /* 0x000000c400007844 */ /* 0x0087e80000000200 */
        /* <DEDUP_REMOVED lines=9> */
[----:B----4-:R4:W-:Y:S02]  /*37d80*/  STSM.16.M88.4 [R0], R200 ;  /* 0x000000c800007844 */ /* 0x0109e40000000200 */
[----:B------:R-:W-:Y:S06]  /*37d90*/  BAR.SYNC.DEFER_BLOCKING 0x0 ;  /* 0x0000000000007b1d */ /* 0x000fec0000010000 */
[----:B-1----:R-:W-:Y:S04]  /*37da0*/  STL.64 [R1+0x1f0], R24 ;  /* 0x0001f01801007387 */ /* 0x002fe80000100a00 */
[----:B------:R-:W-:Y:S04]  /*37db0*/  STL.64 [R1+0x1f8], R26 ;  /* 0x0001f81a01007387 */ /* 0x000fe80000100a00 */
[----:B----4-:R-:W4:Y:S04]  /*37dc0*/  LDL.LU R200, [R1+0x3d0] ;  /* 0x0003d00001c87983 */ /* 0x010f280000300800 */
[----:B------:R-:W4:Y:S04]  /*37dd0*/  LDL.LU R201, [R1+0x3d4] ;  /* 0x0003d40001c97983 */ /* 0x000f280000300800 */
[----:B------:R-:W4:Y:S04]  /*37de0*/  LDL.LU R202, [R1+0x3d8] ;  /* 0x0003d80001ca7983 */ /* 0x000f280000300800 */
[----:B------:R-:W4:Y:S04]  /*37df0*/  LDL.LU R203, [R1+0x3dc] ;  /* 0x0003dc0001cb7983 */ /* 0x000f280000300800 */
[----:B------:R-:W4:Y:S04]  /*37e00*/  LDL.LU R172, [R1+0x3c0] ;  /* 0x0003c00001ac7983 */ /* 0x000f280000300800 */
        /* <DEDUP_REMOVED lines=30> */
[----:B------:R-:W-:Y:S01]  /*37ff0*/  LDS.128 R36, [R19] ;  /* 0x0000000013247984 */ /* 0x000fe20000000c00 */
[----:B------:R-:W-:Y:S06]  /*38000*/  BAR.SYNC.DEFER_BLOCKING 0x0 ;  /* 0x0000000000007b1d */ /* 0x000fec0000010000 */
[----:B----4-:R-:W-:Y:S02]  /*38010*/  STSM.16.M88.4 [R0], R172 ;  /* 0x000000ac00007844 */ /* 0x010fe40000000200 */
[----:B------:R-:W-:Y:S06]  /*38020*/  BAR.SYNC.DEFER_BLOCKING 0x0 ;  /* 0x0000000000007b1d */ /* 0x000fec0000010000 */
[----:B------:R-:W-:Y:S02]  /*38030*/  LDS.128 R40, [R19] ;  /* 0x0000000013287984 */ /* 0x000fe40000000c00 */
[----:B------:R-:W-:Y:S06]  /*38040*/  BAR.SYNC.DEFER_BLOCKING 0x0 ;  /* 0x0000000000007b1d */ /* 0x000fec0000010000 */
[----:B------:R1:W-:Y:S02]  /*38050*/  STSM.16.M88.4 [R0], R200 ;  /* 0x000000c800007844 */ /* 0x0003e40000000200 */
[----:B------:R-:W-:Y:S06]  /*38060*/  BAR.SYNC.DEFER_BLOCKING 0x0 ;  /* 0x0000000000007b1d */ /* 0x000fec0000010000 */
[----:B-1----:R-:W4:Y:S04]  /*38070*/  LDL.LU R200, [R1+0x570] ;  /* 0x0005700001c87983 */ /* 0x002f280000300800 */
[----:B------:R-:W4:Y:S04]  /*38080*/  LDL.LU R201, [R1+0x574] ;  /* 0x0005740001c97983 */ /* 0x000f280000300800 */
[----:B------:R-:W4:Y:S04]  /*38090*/  LDL.LU R202, [R1+0x578] ;  /* 0x0005780001ca7983 */ /* 0x000f280000300800 */
[----:B------:R-:W4:Y:S04]  /*380a0*/  LDL.LU R203, [R1+0x57c] ;  /* 0x00057c0001cb7983 */ /* 0x000f280000300800 */
[----:B------:R-:W-:Y:S01]  /*380b0*/  LDS.128 R44, [R19] ;  /* 0x00000000132c7984 */ /* 0x000fe20000000c00 */
[----:B------:R-:W-:Y:S06]  /*380c0*/  BAR.SYNC.DEFER_BLOCKING 0x0 ;  /* 0x0000000000007b1d */ /* 0x000fec0000010000 */
[----:B------:R-:W-:Y:S02]  /*380d0*/  STSM.16.M88.4 [R0], R176 ;  /* 0x000000b000007844 */ /* 0x000fe40000000200 */
[----:B------:R-:W-:Y:S06]  /*380e0*/  BAR.SYNC.DEFER_BLOCKING 0x0 ;  /* 0x0000000000007b1d */ /* 0x000fec0000010000 */
[----:B------:R-:W-:Y:S02]  /*380f0*/  LDS.128 R48, [R19] ;  /* 0x0000000013307984 */ /* 0x000fe40000000c00 */
[----:B------:R-:W-:Y:S06]  /*38100*/  BAR.SYNC.DEFER_BLOCKING 0x0 ;  /* 0x0000000000007b1d */ /* 0x000fec0000010000 */
[----:B--2---:R1:W-:Y:S02]  /*38110*/  STSM.16.M88.4 [R0], R224 ;  /* 0x000000e000007844 */ /* 0x0043e40000000200 */
[----:B------:R-:W-:Y:S06]  /*38120*/  BAR.SYNC.DEFER_BLOCKING 0x0 ;  /* 0x0000000000007b1d */ /* 0x000fec0000010000 */
[----:B-1----:R-:W2:Y:S04]  /*38130*/  LDL.LU R224, [R1+0x580] ;  /* 0x0005800001e07983 */ /* 0x002ea80000300800 */
[----:B------:R-:W2:Y:S04]  /*38140*/  LDL.LU R225, [R1+0x584] ;  /* 0x0005840001e17983 */ /* 0x000ea80000300800 */
[----:B------:R-:W2:Y:S04]  /*38150*/  LDL.LU R226, [R1+0x588] ;  /* 0x0005880001e27983 */ /* 0x000ea80000300800 */
[----:B------:R-:W2:Y:S04]  /*38160*/  LDL.LU R227, [R1+0x58c] ;  /* 0x00058c0001e37983 */ /* 0x000ea80000300800 */
[----:B------:R-:W-:Y:S01]  /*38170*/  LDS.128 R52, [R19] ;  /* 0x0000000013347984 */ /* 0x000fe20000000c00 */
[----:B------:R-:W-:Y:S06]  /*38180*/  BAR.SYNC.DEFER_BLOCKING 0x0 ;  /* 0x0000000000007b1d */ /* 0x000fec0000010000 */
[----:B------:R-:W2:Y:S04]  /*38190*/  LDL.LU R172, [R1+0x590] ;  /* 0x0005900001ac7983 */ /* 0x000ea80000300800 */
[----:B------:R-:W2:Y:S04]  /*381a0*/  LDL.LU R173, [R1+0x594] ;  /* 0x0005940001ad7983 */ /* 0x000ea80000300800 */
[----:B------:R-:W2:Y:S04]  /*381b0*/  LDL.LU R174, [R1+0x598] ;  /* 0x0005980001ae7983 */ /* 0x000ea80000300800 */
[----:B------:R-:W2:Y:S04]  /*381c0*/  LDL.LU R175, [R1+0x59c] ;  /* 0x00059c0001af7983 */ /* 0x000ea80000300800 */
[----:B------:R-:W-:Y:S01]  /*381d0*/  STSM.16.M88.4 [R0], R192 ;  /* 0x000000c000007844 */ /* 0x000fe20000000200 */
[----:B------:R-:W-:Y:S06]  /*381e0*/  BAR.SYNC.DEFER_BLOCKING 0x0 ;  /* 0x0000000000007b1d */ /* 0x000fec0000010000 */
[----:B------:R-:W-:Y:S02]  /*381f0*/  LDS.128 R56, [R19] ;  /* 0x0000000013387984 */ /* 0x000fe40000000c00 */
[----:B------:R-:W-:Y:S06]  /*38200*/  BAR.SYNC.DEFER_BLOCKING 0x0 ;  /* 0x0000000000007b1d */ /* 0x000fec0000010000 */
[----:B---3--:R1:W-:Y:S02]  /*38210*/  STSM.16.M88.4 [R0], R196 ;  /* 0x000000c400007844 */ /* 0x0083e40000000200 */
[----:B------:R-:W-:Y:S06]  /*38220*/  BAR.SYNC.DEFER_BLOCKING 0x0 ;  /* 0x0000000000007b1d */ /* 0x000fec0000010000 */
[----:B-1----:R-:W3:Y:S04]  /*38230*/  LDL.LU R196, [R1+0x5a0] ;  /* 0x0005a00001c47983 */ /* 0x002ee80000300800 */
[----:B------:R-:W3:Y:S04]  /*38240*/  LDL.LU R197, [R1+0x5a4] ;  /* 0x0005a40001c57983 */ /* 0x000ee80000300800 */
[----:B------:R-:W3:Y:S04]  /*38250*/  LDL.LU R198, [R1+0x5a8] ;  /* 0x0005a80001c67983 */ /* 0x000ee80000300800 */
[----:B------:R-:W3:Y:S04]  /*38260*/  LDL.LU R199, [R1+0x5ac] ;  /* 0x0005ac0001c77983 */ /* 0x000ee80000300800 */
[----:B------:R-:W3:Y:S04]  /*38270*/  LDL.LU R176, [R1+0x5b0] ;  /* 0x0005b00001b07983 */ /* 0x000ee80000300800 */
[----:B------:R-:W3:Y:S04]  /*38280*/  LDL.LU R177, [R1+0x5b4] ;  /* 0x0005b40001b17983 */ /* 0x000ee80000300800 */
[----:B------:R-:W3:Y:S04]  /*38290*/  LDL.LU R178, [R1+0x5b8] ;  /* 0x0005b80001b27983 */ /* 0x000ee80000300800 */
[----:B------:R-:W3:Y:S04]  /*382a0*/  LDL.LU R179, [R1+0x5bc] ;  /* 0x0005bc0001b37983 */ /* 0x000ee80000300800 */
[----:B------:R-:W-:Y:S01]  /*382b0*/  LDS.128 R60, [R19] ;  /* 0x00000000133c7984 */ /* 0x000fe20000000c00 */
[----:B------:R-:W-:Y:S06]  /*382c0*/  BAR.SYNC.DEFER_BLOCKING 0x0 ;  /* 0x0000000000007b1d */ /* 0x000fec0000010000 */
[----:B----4-:R1:W-:Y:S02]  /*382d0*/  STSM.16.M88.4 [R0], R200 ;  /* 0x000000c800007844 */ /* 0x0103e40000000200 */
[----:B------:R-:W-:Y:S06]  /*382e0*/  BAR.SYNC.DEFER_BLOCKING 0x0 ;  /* 0x0000000000007b1d */ /* 0x000fec0000010000 */
        /* <DEDUP_REMOVED lines=8> */
[----:B------:R-:W-:Y:S01]  /*38370*/  LDS.128 R64, [R19] ;  /* 0x0000000013407984 */ /* 0x000fe20000000c00 */
        /* <DEDUP_REMOVED lines=9> */
[----:B------:R-:W-:Y:S02]  /*38410*/  STSM.16.M88.4 [R0], R172 ;  /* 0x000000ac00007844 */ /* 0x000fe40000000200 */
        /* <DEDUP_REMOVED lines=9> */
[----:B------:R-:W-:Y:S01]  /*384b0*/  LDS.128 R76, [R19] ;  /* 0x00000000134c7984 */ /* 0x000fe20000000c00 */
[----:B------:R-:W-:Y:S06]  /*384c0*/  BAR.SYNC.DEFER_BLOCKING 0x0 ;  /* 0x0000000000007b1d */ /* 0x000fec0000010000 */
[----:B------:R-:W-:Y:S02]  /*384d0*/  STSM.16.M88.4 [R0], R176 ;  /* 0x000000b000007844 */ /* 0x000fe40000000200 */
[----:B------:R-:W-:Y:S06]  /*384e0*/  BAR.SYNC.DEFER_BLOCKING 0x0 ;  /* 0x0000000000007b1d */ /* 0x000fec0000010000 */
[----:B------:R-:W-:Y:S02]  /*384f0*/  LDS.128 R80, [R19] ;  /* 0x0000000013507984 */ /* 0x000fe40000000c00 */
[----:B------:R-:W-:Y:S06]  /*38500*/  BAR.SYNC.DEFER_BLOCKING 0x0 ;  /* 0x0000000000007b1d */ /* 0x000fec0000010000 */
[----:B----4-:R1:W-:Y:S02]  /*38510*/  STSM.16.M88.4 [R0], R200 ;  /* 0x000000c800007844 */ /* 0x0103e40000000200 */
[----:B------:R-:W-:Y:S06]  /*38520*/  BAR.SYNC.DEFER_BLOCKING 0x0 ;  /* 0x0000000000007b1d */ /* 0x000fec0000010000 */
[----:B-1----:R-:W4:Y:S04]  /*38530*/  LDL.LU R200, [R1+0x780] ;  /* 0x0007800001c87983 */ /* 0x002f280000300800 */
[----:B------:R-:W4:Y:S04]  /*38540*/  LDL.LU R201, [R1+0x784] ;  /* 0x0007840001c97983 */ /* 0x000f280000300800 */
[----:B------:R-:W4:Y:S04]  /*38550*/  LDL.LU R202, [R1+0x788] ;  /* 0x0007880001ca7983 */ /* 0x000f280000300800 */
[----:B------:R-:W4:Y:S04]  /*38560*/  LDL.LU R203, [R1+0x78c] ;  /* 0x00078c0001cb7983 */ /* 0x000f280000300800 */
[----:B------:R-:W-:Y:S01]  /*38570*/  LDS.128 R84, [R19] ;  /* 0x0000000013547984 */ /* 0x000fe20000000c00 */
[----:B------:R-:W-:Y:S06]  /*38580*/  BAR.SYNC.DEFER_BLOCKING 0x0 ;  /* 0x0000000000007b1d */ /* 0x000fec0000010000 */
[----:B------:R-:W4:Y:S04]  /*38590*/  LDL.LU R172, [R1+0x790] ;  /* 0x0007900001ac7983 */ /* 0x000f280000300800 */
[----:B------:R-:W4:Y:S04]  /*385a0*/  LDL.LU R173, [R1+0x794] ;  /* 0x0007940001ad7983 */ /* 0x000f280000300800 */
[----:B------:R-:W4:Y:S04]  /*385b0*/  LDL.LU R174, [R1+0x798] ;  /* 0x0007980001ae7983 */ /* 0x000f280000300800 */
[----:B------:R-:W4:Y:S04]  /*385c0*/  LDL.LU R175, [R1+0x79c] ;  /* 0x00079c0001af7983 */ /* 0x000f280000300800 */
[----:B------:R-:W-:Y:S01]  /*385d0*/  STSM.16.M88.4 [R0], R192 ;  /* 0x000000c000007844 */ /* 0x000fe20000000200 */
        /* <DEDUP_REMOVED lines=9> */
[----:B------:R-:W2:Y:S04]  /*38670*/  LDL.LU R176, [R1+0x7b0] ;  /* 0x0007b00001b07983 */ /* 0x000ea80000300800 */
[----:B------:R-:W2:Y:S04]  /*38680*/  LDL.LU R177, [R1+0x7b4] ;  /* 0x0007b40001b17983 */ /* 0x000ea80000300800 */
[----:B------:R-:W2:Y:S04]  /*38690*/  LDL.LU R178, [R1+0x7b8] ;  /* 0x0007b80001b27983 */ /* 0x000ea80000300800 */
[----:B------:R-:W2:Y:S04]  /*386a0*/  LDL.LU R179, [R1+0x7bc] ;  /* 0x0007bc0001b37983 */ /* 0x000ea80000300800 */
[----:B------:R-:W-:Y:S01]  /*386b0*/  LDS.128 R92, [R19] ;  /* 0x00000000135c7984 */ /* 0x000fe20000000c00 */
        /* <DEDUP_REMOVED lines=45> */
[----:B------:R-:W3:Y:S04]  /*38990*/  LDL.LU R172, [R1+0x9b0] ;  /* 0x0009b00001ac7983 */ /* 0x000ee80000300800 */
[----:B------:R-:W3:Y:S04]  /*389a0*/  LDL.LU R173, [R1+0x9b4] ;  /* 0x0009b40001ad7983 */ /* 0x000ee80000300800 */
[----:B------:R-:W3:Y:S04]  /*389b0*/  LDL.LU R174, [R1+0x9b8] ;  /* 0x0009b80001ae7983 */ /* 0x000ee80000300800 */
[----:B------:R-:W3:Y:S04]  /*389c0*/  LDL.LU R175, [R1+0x9bc] ;  /* 0x0009bc0001af7983 */ /* 0x000ee80000300800 */
[----:B------:R-:W-:Y:S01]  /*389d0*/  STSM.16.M88.4 [R0], R192 ;  /* 0x000000c000007844 */ /* 0x000fe20000000200 */
        /* <DEDUP_REMOVED lines=32> */
[----:B------:R-:W-:Y:S01]  /*38be0*/  LDS.128 R132, [R19] ;  /* 0x0000000013847984 */ /* 0x000fe20000000c00 */
[----:B------:R-:W-:Y:S06]  /*38bf0*/  BAR.SYNC.DEFER_BLOCKING 0x0 ;  /* 0x0000000000007b1d */ /* 0x000fec0000010000 */
        /* <DEDUP_REMOVED lines=10> */
[----:B------:R-:W-:Y:S01]  /*38ca0*/  LDS.128 R140, [R19] ;  /* 0x00000000138c7984 */ /* 0x000fe20000000c00 */
[----:B------:R-:W-:Y:S06]  /*38cb0*/  BAR.SYNC.DEFER_BLOCKING 0x0 ;  /* 0x0000000000007b1d */ /* 0x000fec0000010000 */
        /* <DEDUP_REMOVED lines=17> */
[----:B------:R1:W-:Y:S02]  /*38dd0*/  STSM.16.M88.4 [R0], R192 ;  /* 0x000000c000007844 */ /* 0x0003e40000000200 */
        /* <DEDUP_REMOVED lines=39> */
[----:B------:R1:W-:Y:S02]  /*39050*/  STSM.16.M88.4 [R0], R192 ;  /* 0x000000c000007844 */ /* 0x0003e40000000200 */
[----:B------:R-:W-:Y:S06]  /*39060*/  BAR.SYNC.DEFER_BLOCKING 0x0 ;  /* 0x0000000000007b1d */ /* 0x000fec0000010000 */
[----:B-1----:R-:W2:Y:S04]  /*39070*/  LDL.LU R192, [R1+0xe10] ;  /* 0x000e100001c07983 */ /* 0x002ea80000300800 */
[----:B------:R-:W2:Y:S04]  /*39080*/  LDL.LU R193, [R1+0xe14] ;  /* 0x000e140001c17983 */ /* 0x000ea80000300800 */
[----:B------:R-:W2:Y:S04]  /*39090*/  LDL.LU R194, [R1+0xe18] ;  /* 0x000e180001c27983 */ /* 0x000ea80000300800 */
[----:B------:R-:W-:Y:S01]  /*390a0*/  LDS.128 R172, [R19] ;  /* 0x0000000013ac7984 */ /* 0x000fe20000000c00 */
[----:B------:R-:W-:Y:S06]  /*390b0*/  BAR.SYNC.DEFER_BLOCKING 0x0 ;  /* 0x0000000000007b1d */ /* 0x000fec0000010000 */
        /* <DEDUP_REMOVED lines=49> */
[----:B---3--:R-:W-:Y:S02]  /*393d0*/  STSM.16.M88.4 [R0], R196 ;  /* 0x000000c400007844 */ /* 0x008fe40000000200 */
[----:B------:R-:W-:Y:S06]  /*393e0*/  BAR.SYNC.DEFER_BLOCKING 0x0 ;  /* 0x0000000000007b1d */ /* 0x000fec0000010000 */
[----:B------:R-:W-:Y:S02]  /*393f0*/  LDS.128 R196, [R19] ;  /* 0x0000000013c47984 */ /* 0x000fe40000000c00 */
[----:B------:R-:W-:Y:S06]  /*39400*/  BAR.SYNC.DEFER_BLOCKING 0x0 ;  /* 0x0000000000007b1d */ /* 0x000fec0000010000 */
[----:B----4-:R-:W-:Y:S02]  /*39410*/  STSM.16.M88.4 [R0], R200 ;  /* 0x000000c800007844 */ /* 0x010fe40000000200 */
        /* <DEDUP_REMOVED lines=17> */
[----:B-1----:R-:W3:Y:S04]  /*39530*/  LDL.LU R248, [R1+0xea0] ;  /* 0x000ea00001f87983 */ /* 0x002ee80000300800 */
[----:B------:R-:W3:Y:S04]  /*39540*/  LDL.LU R249, [R1+0xea4] ;  /* 0x000ea40001f97983 */ /* 0x000ee80000300800 */
[----:B------:R-:W3:Y:S04]  /*39550*/  LDL.LU R250, [R1+0xea8] ;  /* 0x000ea80001fa7983 */ /* 0x000ee80000300800 */
[----:B------:R-:W3:Y:S04]  /*39560*/  LDL.LU R251, [R1+0xeac] ;  /* 0x000eac0001fb7983 */ /* 0x000ee80000300800 */
[----:B------:R-:W-:Y:S01]  /*39570*/  LDS.128 R212, [R19] ;  /* 0x0000000013d47984 */ /* 0x000fe20000000c00 */
[----:B------:R-:W-:Y:S06]  /*39580*/  BAR.SYNC.DEFER_BLOCKING 0x0 ;  /* 0x0000000000007b1d */ /* 0x000fec0000010000 */
[----:B------:R1:W-:Y:S02]  /*39590*/  STSM.16.M88.4 [R0], R24 ;  /* 0x0000001800007844 */ /* 0x0003e40000000200 */
[----:B------:R-:W-:Y:S06]  /*395a0*/  BAR.SYNC.DEFER_BLOCKING 0x0 ;  /* 0x0000000000007b1d */ /* 0x000fec0000010000 */
[----:B-1----:R-:W4:Y:S04]  /*395b0*/  LDL.LU R24, [R1+0xeb0] ;  /* 0x000eb00001187983 */ /* 0x002f280000300800 */
[----:B------:R-:W4:Y:S04]  /*395c0*/  LDL.LU R25, [R1+0xeb4] ;  /* 0x000eb40001197983 */ /* 0x000f280000300800 */
[----:B------:R-:W4:Y:S04]  /*395d0*/  LDL.LU R26, [R1+0xeb8] ;  /* 0x000eb800011a7983 */ /* 0x000f280000300800 */
[----:B------:R-:W-:Y:S01]  /*395e0*/  LDS.128 R216, [R19] ;  /* 0x0000000013d87984 */ /* 0x000fe20000000c00 */
[----:B------:R-:W-:Y:S06]  /*395f0*/  BAR.SYNC.DEFER_BLOCKING 0x0 ;  /* 0x0000000000007b1d */ /* 0x000fec0000010000 */
[----:B------:R-:W4:Y:S04]  /*39600*/  LDL.LU R27, [R1+0xebc] ;  /* 0x000ebc00011b7983 */ /* 0x000f280000300800 */
[----:B------:R1:W-:Y:S01]  /*39610*/  STSM.16.M88.4 [R0], R240 ;  /* 0x000000f000007844 */ /* 0x0003e20000000200 */
[----:B------:R-:W-:Y:S06]  /*39620*/  BAR.SYNC.DEFER_BLOCKING 0x0 ;  /* 0x0000000000007b1d */ /* 0x000fec0000010000 */
[----:B-1----:R-:W4:Y:S04]  /*39630*/  LDL.LU R240, [R1+0xec0] ;  /* 0x000ec00001f07983 */ /* 0x002f280000300800 */
[----:B------:R-:W4:Y:S04]  /*39640*/  LDL.LU R241, [R1+0xec4] ;  /* 0x000ec40001f17983 */ /* 0x000f280000300800 */
[----:B------:R-:W4:Y:S04]  /*39650*/  LDL.LU R242, [R1+0xec8] ;  /* 0x000ec80001f27983 */ /* 0x000f280000300800 */
[----:B------:R-:W-:Y:S01]  /*39660*/  LDS.128 R220, [R19] ;  /* 0x0000000013dc7984 */ /* 0x000fe20000000c00 */
[----:B------:R-:W-:Y:S06]  /*39670*/  BAR.SYNC.DEFER_BLOCKING 0x0 ;  /* 0x0000000000007b1d */ /* 0x000fec0000010000 */
[----:B------:R-:W4:Y:S04]  /*39680*/  LDL.LU R243, [R1+0xecc] ;  /* 0x000ecc0001f37983 */ /* 0x000f280000300800 */
[----:B--2---:R-:W-:Y:S01]  /*39690*/  STSM.16.M88.4 [R0], R224 ;  /* 0x000000e000007844 */ /* 0x004fe20000000200 */
[----:B------:R-:W-:Y:S06]  /*396a0*/  BAR.SYNC.DEFER_BLOCKING 0x0 ;  /* 0x0000000000007b1d */ /* 0x000fec0000010000 */
[----:B------:R1:W2:Y:S02]  /*396b0*/  LDS.128 R224, [R19] ;  /* 0x0000000013e07984 */ /* 0x0002a40000000c00 */
[----:B------:R-:W-:Y:S01]  /*396c0*/  BAR.SYNC.DEFER_BLOCKING 0x0 ;  /* 0x0000000000007b1d */ /* 0x000fe20000010000 */
[----:B------:R-:W-:-:S02]  /*396d0*/  IMAD R15, R16, R232, RZ ;  /* 0x000000e8100f7224 */ /* 0x000fc400078e02ff */
[----:B0-----:R-:W-:Y:S02]  /*396e0*/  IMAD.MOV.U32 R10, RZ, RZ, R7 ;  /* 0x000000ffff0a7224 */ /* 0x001fe400078e0007 */
[----:B------:R-:W-:-:S03]  /*396f0*/  IMAD.MOV.U32 R35, RZ, RZ, R6 ;  /* 0x000000ffff237224 */ /* 0x000fc600078e0006 */
[----:B------:R-:W0:Y:S08]  /*39700*/  LDC R7, c[0x0][0x228] ;  /* 0x00008a00ff077b82 */ /* 0x000e300000000800 */
[----:B------:R-:W0:Y:S08]  /*39710*/  LDC R6, c[0x0][0x228] ;  /* 0x00008a00ff067b82 */ /* 0x000e300000000800 */
[----:B-1----:R-:W1:Y:S01]  /*39720*/  LDC.64 R18, c[0x0][0x220] ;  /* 0x00008800ff127b82 */ /* 0x002e620000000a00 */
[----:B--2---:R2:W-:Y:S04]  /*39730*/  STL [R1+0x1c98], R227 ;  /* 0x001c98e301007387 */ /* 0x0045e80000100800 */
[----:B--2---:R-:W2:Y:S04]  /*39740*/  LDL.LU R227, [R1+0x508] ;  /* 0x0005080001e37983 */ /* 0x004ea80000300800 */
[----:B---3--:R3:W-:Y:S01]  /*39750*/  STSM.16.M88.4 [R0], R248 ;  /* 0x000000f800007844 */ /* 0x0087e20000000200 */
[----:B------:R-:W-:Y:S06]  /*39760*/  BAR.SYNC.DEFER_BLOCKING 0x0 ;  /* 0x0000000000007b1d */ /* 0x000fec0000010000 */
[----:B---3--:R-:W3:Y:S04]  /*39770*/  LDL.LU R249, [R1+0x150] ;  /* 0x0001500001f97983 */ /* 0x008ee80000300800 */
[----:B------:R-:W3:Y:S04]  /*39780*/  LDL.LU R248, [R1+0x140] ;  /* 0x0001400001f87983 */ /* 0x000ee80000300800 */
[----:B------:R-:W3:Y:S04]  /*39790*/  LDL.LU R251, [R1+0x130] ;  /* 0x0001300001fb7983 */ /* 0x000ee80000300800 */
[----:B--2---:R-:W2:Y:S01]  /*397a0*/  LDS.128 R228, [R227] ;  /* 0x00000000e3e47984 */ /* 0x004ea20000000c00 */
[----:B------:R-:W-:Y:S06]  /*397b0*/  BAR.SYNC.DEFER_BLOCKING 0x0 ;  /* 0x0000000000007b1d */ /* 0x000fec0000010000 */
[----:B----4-:R4:W-:Y:S02]  /*397c0*/  STSM.16.M88.4 [R0], R24 ;  /* 0x0000001800007844 */ /* 0x0109e40000000200 */
[----:B------:R-:W-:Y:S01]  /*397d0*/  BAR.SYNC.DEFER_BLOCKING 0x0 ;  /* 0x0000000000007b1d */ /* 0x000fe20000010000 */
[----:B----4-:R-:W-:Y:S01]  /*397e0*/  IMAD.WIDE R24, R15, 0x2, R2 ;  /* 0x000000020f187825 */ /* 0x010fe200078e0202 */
[----:B------:R-:W-:-:S06]  /*397f0*/  ISETP.GE.AND P1, PT, R16, R10, PT ;  /* 0x0000000a1000720c */ /* 0x000fcc0003f26270 */
[----:B------:R-:W4:Y:S01]  /*39800*/  LDC R26, c[0x0][0x228] ;  /* 0x00008a00ff1a7b82 */ /* 0x000f220000000800 */
[----:B---3--:R-:W-:Y:S01]  /*39810*/  PRMT R237, R249, 0x7632, R237 ;  /* 0x00007632f9ed7816 */ /* 0x008fe200000000ed */
[----:B------:R-:W-:Y:S01]  /*39820*/  IMAD R252, R14, 0x80, R252 ;  /* 0x000000800efc7824 */ /* 0x000fe200078e02fc */
[----:B------:R-:W3:Y:S05]  /*39830*/  LDS.128 R232, [R227] ;  /* 0x00000000e3e87984 */ /* 0x000eea0000000c00 */
[----:B------:R-:W-:Y:S01]  /*39840*/  BAR.SYNC.DEFER_BLOCKING 0x0 ;  /* 0x0000000000007b1d */ /* 0x000fe20000010000 */
[----:B0-----:R-:W-:Y:S02]  /*39850*/  ISETP.LT.AND P3, PT, R22, R7, !P1 ;  /* 0x000000071600720c */ /* 0x001fe40004f61270 */
[----:B------:R-:W-:-:S05]  /*39860*/  ISETP.LT.AND P4, PT, R21, R6, !P1 ;  /* 0x000000061500720c */ /* 0x000fca0004f81270 */
[----:B------:R-:W0:Y:S08]  /*39870*/  LDC.64 R6, c[0x0][0x228] ;  /* 0x00008a00ff067b82 */ /* 0x000e300000000a00 */
[----:B------:R-:W2:Y:S08]  /*39880*/  LDC R27, c[0x0][0x248] ;  /* 0x00009200ff1b7b82 */ /* 0x000eb00000000800 */
[----:B------:R-:W3:Y:S01]  /*39890*/  LDC R14, c[0x0][0x228] ;  /* 0x00008a00ff0e7b82 */ /* 0x000ee20000000800 */
[----:B------:R4:W-:Y:S07]  /*398a0*/  STSM.16.M88.4 [R0], R240 ;  /* 0x000000f000007844 */ /* 0x0009ee0000000200 */
[----:B------:R-:W-:Y:S01]  /*398b0*/  BAR.SYNC.DEFER_BLOCKING 0x0 ;  /* 0x0000000000007b1d */ /* 0x000fe20000010000 */
[----:B-1----:R-:W-:-:S02]  /*398c0*/  LEA R18, P2, R252, R18, 0x1 ;  /* 0x00000012fc127211 */ /* 0x002fc400078408ff */
[----:B------:R-:W-:-:S05]  /*398d0*/  ISETP.LT.AND P1, PT, R20, R23, !P1 ;  /* 0x000000171400720c */ /* 0x000fca0004f21270 */
[----:B----4-:R-:W1:Y:S01]  /*398e0*/  LDC R240, c[0x0][0x228] ;  /* 0x00008a00fff07b82 */ /* 0x010e620000000800 */
[----:B------:R4:W-:Y:S04]  /*398f0*/  @P0 STG.E.U16 desc[UR60][R24.64], R249 ;  /* 0x000000f918000986 */ /* 0x0009e8000c10153c */
[----:B----4-:R-:W4:Y:S03]  /*39900*/  LDL.LU R249, [R1+0x120] ;  /* 0x0001200001f97983 */ /* 0x010f260000300800 */
[----:B------:R-:W2:Y:S01]  /*39910*/  LDC.64 R24, c[0x0][0x228] ;  /* 0x00008a00ff187b82 */ /* 0x000ea20000000a00 */
[----:B------:R-:W-:Y:S01]  /*39920*/  IMAD R0, R8, 0x80, R252 ;  /* 0x0000008008007824 */ /* 0x000fe200078e02fc */
[----:B------:R-:W-:-:S03]  /*39930*/  LEA.HI.X.SX32 R19, R252, R19, 0x1, P2 ;  /* 0x00000013fc137211 */ /* 0x000fc600010f0eff */
[----:B------:R-:W-:Y:S01]  /*39940*/  IMAD R252, R4, 0x80, R0 ;  /* 0x0000008004fc7824 */ /* 0x000fe200078e0200 */
[----:B------:R-:W-:-:S04]  /*39950*/  LEA R244, P0, R0, R244, 0x1 ;  /* 0x000000f400f47211 */ /* 0x000fc800078008ff */
[----:B------:R-:W-:Y:S02]  /*39960*/  LEA R246, P2, R252, R246, 0x1 ;  /* 0x000000f6fcf67211 */ /* 0x000fe400078408ff */
[----:B------:R-:W-:Y:S02]  /*39970*/  LEA.HI.X.SX32 R245, R0, R245, 0x1, P0 ;  /* 0x000000f500f57211 */ /* 0x000fe400000f0eff */
[----:B------:R-:W-:Y:S01]  /*39980*/  LEA.HI.X.SX32 R247, R252, R247, 0x1, P2 ;  /* 0x000000f7fcf77211 */ /* 0x000fe200010f0eff */
[----:B------:R-:W-:Y:S02]  /*39990*/  VIADD R0, R16, 0x1 ;  /* 0x0000000110007836 */ /* 0x000fe40000000000 */
[----:B0-----:R-:W-:Y:S02]  /*399a0*/  IMAD.MOV.U32 R8, RZ, RZ, R7 ;  /* 0x000000ffff087224 */ /* 0x001fe400078e0007 */
[----:B------:R-:W-:Y:S01]  /*399b0*/  IMAD.MOV.U32 R10, RZ, RZ, R6 ;  /* 0x000000ffff0a7224 */ /* 0x000fe200078e0006 */
[----:B------:R-:W-:Y:S01]  /*399c0*/  PRMT R252, R248, 0x7632, R252 ;  /* 0x00007632f8fc7816 */ /* 0x000fe200000000fc */
[----:B------:R-:W-:-:S04]  /*399d0*/  IMAD.WIDE R6, R15, 0x2, R244 ;  /* 0x000000020f067825 */ /* 0x000fc800078e02f4 */
[----:B--2---:R-:W-:Y:S02]  /*399e0*/  IMAD.MOV.U32 R30, RZ, RZ, R25 ;  /* 0x000000ffff1e7224 */ /* 0x004fe400078e0019 */
[----:B------:R-:W-:Y:S02]  /*399f0*/  IMAD.MOV.U32 R4, RZ, RZ, R24 ;  /* 0x000000ffff047224 */ /* 0x000fe400078e0018 */
[----:B------:R-:W-:Y:S01]  /*39a00*/  IMAD.WIDE R24, R15, 0x2, R18 ;  /* 0x000000020f187825 */ /* 0x000fe200078e0212 */
[----:B------:R-:W-:Y:S02]  /*39a10*/  ISETP.GE.AND P0, PT, R0, R30, PT ;  /* 0x0000001e0000720c */ /* 0x000fe40003f06270 */
[----:B------:R-:W-:Y:S01]  /*39a20*/  PRMT R238, R251, 0x7632, R238 ;  /* 0x00007632fbee7816 */ /* 0x000fe200000000ee */
[----:B------:R-:W-:Y:S01]  /*39a30*/  IMAD.WIDE R242, R15, 0x2, R246 ;  /* 0x000000020ff27825 */ /* 0x000fe200078e02f6 */
[----:B------:R0:W-:Y:S01]  /*39a40*/  @P1 STG.E.U16 desc[UR60][R24.64], R237 ;  /* 0x000000ed18001986 */ /* 0x0001e2000c10153c */
[----:B------:R-:W2:Y:S03]  /*39a50*/  LDC R30, c[0x0][0x228] ;  /* 0x00008a00ff1e7b82 */ /* 0x000ea60000000800 */
[----:B------:R3:W-:Y:S04]  /*39a60*/  @P4 STG.E.U16 desc[UR60][R6.64], R248 ;  /* 0x000000f806004986 */ /* 0x0007e8000c10153c */
[----:B------:R3:W-:Y:S01]  /*39a70*/  @P3 STG.E.U16 desc[UR60][R242.64], R252 ;  /* 0x000000fcf2003986 */ /* 0x0007e2000c10153c */
[----:B-1----:R-:W-:-:S02]  /*39a80*/  ISETP.LT.AND P3, PT, R17, R240, !P0 ;  /* 0x000000f01100720c */ /* 0x002fc40004761270 */
[----:B------:R-:W1:Y:S01]  /*39a90*/  LDC.64 R240, c[0x0][0x228] ;  /* 0x00008a00fff07b82 */ /* 0x000e620000000a00 */
[----:B0-----:R-:W2:Y:S04]  /*39aa0*/  LDL.LU.64 R24, [R1+0x1dc8] ;  /* 0x001dc80001187983 */ /* 0x001ea80000300a00 */
[----:B---3--:R-:W3:Y:S01]  /*39ab0*/  LDL.LU.64 R6, [R1+0x1dc0] ;  /* 0x001dc00001067983 */ /* 0x008ee20000300a00 */
[----:B------:R-:W-:Y:S01]  /*39ac0*/  ISETP.LT.AND P2, PT, R20, R26, !P0 ;  /* 0x0000001a1400720c */ /* 0x000fe20004741270 */
[----:B------:R-:W-:Y:S01]  /*39ad0*/  IMAD.IADD R0, R15, 0x1, R27 ;  /* 0x000000010f007824 */ /* 0x000fe200078e021b */
[----:B------:R-:W-:Y:S01]  /*39ae0*/  ISETP.LT.AND P4, PT, R22, R14, !P0 ;  /* 0x0000000e1600720c */ /* 0x000fe20004781270 */
[----:B------:R-:W3:Y:S01]  /*39af0*/  LDL.LU R248, [R1+0x154] ;  /* 0x0001540001f87983 */ /* 0x000ee20000300800 */
[----:B------:R-:W-:Y:S01]  /*39b00*/  ISETP.LT.AND P1, PT, R21, R239, !P0 ;  /* 0x000000ef1500720c */ /* 0x000fe20004721270 */
[----:B------:R-:W-:Y:S01]  /*39b10*/  IMAD.WIDE R242, R0, 0x2, R2 ;  /* 0x0000000200f27825 */ /* 0x000fe200078e0202 */
[----:B------:R-:W0:Y:S01]  /*39b20*/  LDC R26, c[0x0][0x228] ;  /* 0x00008a00ff1a7b82 */ /* 0x000e220000000800 */
[----:B------:R-:W3:Y:S02]  /*39b30*/  LDL.LU R250, [R1+0x144] ;  /* 0x0001440001fa7983 */ /* 0x000ee40000300800 */
[----:B------:R-:W-:-:S02]  /*39b40*/  VIADD R252, R16, 0x2 ;  /* 0x0000000210fc7836 */ /* 0x000fc40000000000 */
[----:B------:R1:W-:Y:S03]  /*39b50*/  @P3 STG.E.U16 desc[UR60][R242.64], R251 ;  /* 0x000000fbf2003986 */ /* 0x0003e6000c10153c */
[----:B------:R-:W0:Y:S01]  /*39b60*/  LDC R15, c[0x0][0x228] ;  /* 0x00008a00ff0f7b82 */ /* 0x000e220000000800 */
[----:B-1----:R-:W-:Y:S02]  /*39b70*/  IMAD.MOV.U32 R14, RZ, RZ, R241 ;  /* 0x000000ffff0e7224 */ /* 0x002fe400078e00f1 */
[----:B------:R-:W-:Y:S02]  /*39b80*/  IMAD.MOV.U32 R27, RZ, RZ, R240 ;  /* 0x000000ffff1b7224 */ /* 0x000fe400078e00f0 */
[----:B------:R-:W-:Y:S01]  /*39b90*/  IMAD.WIDE R240, R0, 0x2, R18 ;  /* 0x0000000200f07825 */ /* 0x000fe200078e0212 */
[----:B------:R-:W3:Y:S02]  /*39ba0*/  LDL.LU R243, [R1+0x504] ;  /* 0x0005040001f37983 */ /* 0x000ee40000300800 */
[----:B------:R-:W1:Y:S02]  /*39bb0*/  LDC R237, c[0x0][0x248] ;  /* 0x00009200ffed7b82 */ /* 0x000e640000000800 */
[----:B------:R0:W-:Y:S01]  /*39bc0*/  @P2 STG.E.U16 desc[UR60][R240.64], R238 ;  /* 0x000000eef0002986 */ /* 0x0001e2000c10153c */
[----:B------:R-:W-:Y:S01]  /*39bd0*/  ISETP.GE.AND P0, PT, R252, R8, PT ;  /* 0x00000008fc00720c */ /* 0x000fe20003f06270 */
[----:B0-----:R-:W-:-:S04]  /*39be0*/  IMAD.WIDE R240, R0, 0x2, R244 ;  /* 0x0000000200f07825 */ /* 0x001fc800078e02f4 */
[----:B------:R-:W0:Y:S01]  /*39bf0*/  LDC R8, c[0x0][0x228] ;  /* 0x00008a00ff087b82 */ /* 0x000e220000000800 */
[----:B----4-:R-:W-:Y:S01]  /*39c00*/  PRMT R252, R249, 0x7632, R252 ;  /* 0x00007632f9fc7816 */ /* 0x010fe200000000fc */
[----:B------:R4:W-:Y:S04]  /*39c10*/  @P1 STG.E.U16 desc[UR60][R240.64], R249 ;  /* 0x000000f9f0001986 */ /* 0x0009e8000c10153c */
[----:B----4-:R-:W4:Y:S01]  /*39c20*/  LDL.LU R249, [R1+0x134] ;  /* 0x0001340001f97983 */ /* 0x010f220000300800 */
[----:B------:R-:W-:-:S03]  /*39c30*/  IMAD.WIDE R238, R0, 0x2, R246 ;  /* 0x0000000200ee7825 */ /* 0x000fc600078e02f6 */
[----:B------:R-:W4:Y:S04]  /*39c40*/  LDL.LU R251, [R1+0x124] ;  /* 0x0001240001fb7983 */ /* 0x000f280000300800 */
[----:B------:R0:W-:Y:S01]  /*39c50*/  @P4 STG.E.U16 desc[UR60][R238.64], R252 ;  /* 0x000000fcee004986 */ /* 0x0001e2000c10153c */
[----:B------:R-:W-:Y:S02]  /*39c60*/  ISETP.LT.AND P2, PT, R20, R236, !P0 ;  /* 0x000000ec1400720c */ /* 0x000fe40004741270 */
[----:B--2---:R-:W-:Y:S02]  /*39c70*/  ISETP.LT.AND P3, PT, R17, R30, !P0 ;  /* 0x0000001e1100720c */ /* 0x004fe40004761270 */
[----:B------:R-:W-:Y:S01]  /*39c80*/  ISETP.LT.AND P6, PT, R22, R26, !P0 ;  /* 0x0000001a1600720c */ /* 0x000fe200047c1270 */
[----:B-1----:R-:W-:Y:S01]  /*39c90*/  IMAD.IADD R0, R0, 0x1, R237 ;  /* 0x0000000100007824 */ /* 0x002fe200078e02ed */
[----:B------:R-:W-:Y:S01]  /*39ca0*/  ISETP.LT.AND P0, PT, R21, R15, !P0 ;  /* 0x0000000f1500720c */ /* 0x000fe20004701270 */
[----:B------:R-:W1:Y:S01]  /*39cb0*/  LDC R236, c[0x0][0x248] ;  /* 0x00009200ffec7b82 */ /* 0x000e620000000800 */
[----:B0-----:R-:W-:-:S07]  /*39cc0*/  VIADD R252, R16, 0x3 ;  /* 0x0000000310fc7836 */ /* 0x001fce0000000000 */
[----:B------:R-:W0:Y:S01]  /*39cd0*/  LDC R30, c[0x0][0x228] ;  /* 0x00008a00ff1e7b82 */ /* 0x000e220000000800 */
[----:B------:R-:W-:-:S07]  /*39ce0*/  ISETP.GE.AND P1, PT, R252, R14, PT ;  /* 0x0000000efc00720c */ /* 0x000fce0003f26270 */
[----:B------:R-:W2:Y:S01]  /*39cf0*/  LDC.64 R14, c[0x0][0x228] ;  /* 0x00008a00ff0e7b82 */ /* 0x000ea20000000a00 */
[----:B------:R-:W-:-:S05]  /*39d00*/  IMAD.WIDE R238, R0, 0x2, R2 ;  /* 0x0000000200ee7825 */ /* 0x000fca00078e0202 */
[----:B---3--:R3:W-:Y:S01]  /*39d10*/  @P3 STG.E.U16 desc[UR60][R238.64], R248 ;  /* 0x000000f8ee003986 */ /* 0x0087e2000c10153c */
[----:B------:R-:W-:Y:S01]  /*39d20*/  PRMT R24, R248, 0x7632, R24 ;  /* 0x00007632f8187816 */ /* 0x000fe20000000018 */
[----:B--2---:R-:W-:Y:S02]  /*39d30*/  IMAD.MOV.U32 R26, RZ, RZ, R15 ;  /* 0x000000ffff1a7224 */ /* 0x004fe400078e000f */
[----:B------:R-:W-:Y:S02]  /*39d40*/  IMAD.MOV.U32 R15, RZ, RZ, R14 ;  /* 0x000000ffff0f7224 */ /* 0x000fe400078e000e */
[----:B------:R-:W2:Y:S04]  /*39d50*/  LDL.LU R14, [R1+0x1db8] ;  /* 0x001db800010e7983 */ /* 0x000ea80000300800 */
[----:B---3--:R-:W3:Y:S04]  /*39d60*/  LDL.LU R238, [R1+0x1db4] ;  /* 0x001db40001ee7983 */ /* 0x008ee80000300800 */
[----:B------:R-:W2:Y:S01]  /*39d70*/  LDL.LU R248, [R1+0x158] ;  /* 0x0001580001f87983 */ /* 0x000ea20000300800 */
[----:B------:R-:W-:Y:S01]  /*39d80*/  IMAD.WIDE R240, R0, 0x2, R18 ;  /* 0x0000000200f07825 */ /* 0x000fe200078e0212 */
[----:B------:R-:W-:-:S03]  /*39d90*/  ISETP.LT.AND P3, PT, R17, R12, !P1 ;  /* 0x0000000c1100720c */ /* 0x000fc60004f61270 */
[----:B-1----:R-:W-:Y:S02]  /*39da0*/  IMAD.IADD R252, R0, 0x1, R236 ;  /* 0x0000000100fc7824 */ /* 0x002fe400078e02ec */
[----:B------:R-:W-:Y:S01]  /*39db0*/  VIADD R239, R16, 0x98 ;  /* 0x0000009810ef7836 */ /* 0x000fe20000000000 */
[----:B------:R1:W-:Y:S01]  /*39dc0*/  @P2 STG.E.U16 desc[UR60][R240.64], R24 ;  /* 0x00000018f0002986 */ /* 0x0003e2000c10153c */
[----:B------:R-:W-:Y:S01]  /*39dd0*/  IMAD.WIDE R236, R0, 0x2, R246 ;  /* 0x0000000200ec7825 */ /* 0x000fe200078e02f6 */
[----:B----4-:R-:W-:-:S03]  /*39de0*/  PRMT R25, R249, 0x7632, R25 ;  /* 0x00007632f9197816 */ /* 0x010fc60000000019 */
[----:B-1----:R-:W-:Y:S01]  /*39df0*/  IMAD.WIDE R240, R0, 0x2, R244 ;  /* 0x0000000200f07825 */ /* 0x002fe200078e02f4 */
[----:B------:R-:W-:Y:S01]  /*39e00*/  PRMT R0, R250, 0x7632, R0 ;  /* 0x00007632fa007816 */ /* 0x000fe20000000000 */
[----:B------:R-:W1:Y:S01]  /*39e10*/  LDC R12, c[0x0][0x228] ;  /* 0x00008a00ff0c7b82 */ /* 0x000e620000000800 */
[----:B------:R-:W-:Y:S01]  /*39e20*/  ISETP.GE.AND P2, PT, R239, R243, PT ;  /* 0x000000f3ef00720c */ /* 0x000fe20003f46270 */
[----:B------:R-:W-:Y:S01]  /*39e30*/  IMAD.WIDE R242, R252, 0x2, R2 ;  /* 0x00000002fcf27825 */ /* 0x000fe200078e0202 */
[----:B------:R4:W-:Y:S04]  /*39e40*/  @P0 STG.E.U16 desc[UR60][R240.64], R250 ;  /* 0x000000faf0000986 */ /* 0x0009e8000c10153c */
[----:B------:R-:W-:Y:S01]  /*39e50*/  @P6 STG.E.U16 desc[UR60][R236.64], R0 ;  /* 0x00000000ec006986 */ /* 0x000fe2000c10153c */
[----:B0-----:R-:W-:Y:S01]  /*39e60*/  ISETP.LT.AND P5, PT, R20, R30, !P1 ;  /* 0x0000001e1400720c */ /* 0x001fe20004fa1270 */
[----:B------:R-:W0:Y:S02]  /*39e70*/  LDC R24, c[0x0][0x228] ;  /* 0x00008a00ff187b82 */ /* 0x000e240000000800 */
[----:B------:R4:W-:Y:S01]  /*39e80*/  @P3 STG.E.U16 desc[UR60][R242.64], R249 ;  /* 0x000000f9f2003986 */ /* 0x0009e2000c10153c */
[----:B------:R-:W-:Y:S01]  /*39e90*/  ISETP.LT.AND P4, PT, R21, R8, !P1 ;  /* 0x000000081500720c */ /* 0x000fe20004f81270 */
[----:B----4-:R-:W-:Y:S01]  /*39ea0*/  IMAD.WIDE R240, R252, 0x2, R18 ;  /* 0x00000002fcf07825 */ /* 0x010fe200078e0212 */
[----:B------:R-:W-:-:S03]  /*39eb0*/  PRMT R6, R251, 0x7632, R6 ;  /* 0x00007632fb067816 */ /* 0x000fc60000000006 */
[----:B------:R-:W4:Y:S01]  /*39ec0*/  LDC R8, c[0x0][0x248] ;  /* 0x00009200ff087b82 */ /* 0x000f220000000800 */
[----:B------:R-:W3:Y:S01]  /*39ed0*/  LDL.LU R249, [R1+0x148] ;  /* 0x0001480001f97983 */ /* 0x000ee20000300800 */
[----:B------:R-:W-:Y:S01]  /*39ee0*/  ISETP.LT.AND P1, PT, R22, R35, !P1 ;  /* 0x000000231600720c */ /* 0x000fe20004f21270 */
[----:B------:R-:W-:-:S05]  /*39ef0*/  IMAD.WIDE R236, R252, 0x2, R244 ;  /* 0x00000002fcec7825 */ /* 0x000fca00078e02f4 */
[----:B------:R-:W0:Y:S01]  /*39f00*/  LDC R30, c[0x0][0x228] ;  /* 0x00008a00ff1e7b82 */ /* 0x000e220000000800 */
[----:B------:R-:W-:Y:S04]  /*39f10*/  @P5 STG.E.U16 desc[UR60][R240.64], R25 ;  /* 0x00000019f0005986 */ /* 0x000fe8000c10153c */
[----:B------:R1:W-:Y:S01]  /*39f20*/  @P4 STG.E.U16 desc[UR60][R236.64], R251 ;  /* 0x000000fbec004986 */ /* 0x0003e2000c10153c */
[----:B------:R-:W-:Y:S02]  /*39f30*/  VIADD R0, R16, 0x4 ;  /* 0x0000000410007836 */ /* 0x000fe40000000000 */
[----:B------:R-:W3:Y:S01]  /*39f40*/  LDC R35, c[0x0][0x248] ;  /* 0x00009200ff237b82 */ /* 0x000ee20000000800 */
[----:B-1----:R-:W-:Y:S01]  /*39f50*/  IMAD.WIDE R236, R252, 0x2, R246 ;  /* 0x00000002fcec7825 */ /* 0x002fe200078e02f6 */
[----:B------:R-:W3:Y:S04]  /*39f60*/  LDL.LU R251, [R1+0x138] ;  /* 0x0001380001fb7983 */ /* 0x000ee80000300800 */
[----:B------:R1:W-:Y:S01]  /*39f70*/  @P1 STG.E.U16 desc[UR60][R236.64], R6 ;  /* 0x00000006ec001986 */ /* 0x0003e2000c10153c */
[----:B------:R-:W-:Y:S01]  /*39f80*/  ISETP.GE.AND P0, PT, R0, R26, PT ;  /* 0x0000001a0000720c */ /* 0x000fe20003f06270 */
[----:B-1----:R-:W1:Y:S03]  /*39f90*/  LDC.64 R236, c[0x0][0x228] ;  /* 0x00008a00ffec7b82 */ /* 0x002e660000000a00 */
[----:B------:R-:W-:Y:S01]  /*39fa0*/  ISETP.LT.AND P5, PT, R17, R12, !P0 ;  /* 0x0000000c1100720c */ /* 0x000fe200047a1270 */
[----:B----4-:R-:W-:-:S04]  /*39fb0*/  IMAD.IADD R0, R252, 0x1, R8 ;  /* 0x00000001fc007824 */ /* 0x010fc800078e0208 */
[----:B------:R-:W-:Y:S01]  /*39fc0*/  IMAD.WIDE R242, R0, 0x2, R2 ;  /* 0x0000000200f27825 */ /* 0x000fe200078e0202 */
[----:B--2---:R-:W-:Y:S01]  /*39fd0*/  PRMT R252, R248, 0x7632, R252 ;  /* 0x00007632f8fc7816 */ /* 0x004fe200000000fc */
[----:B------:R-:W2:Y:S06]  /*39fe0*/  LDC R12, c[0x0][0x228] ;  /* 0x00008a00ff0c7b82 */ /* 0x000eac0000000800 */
[----:B------:R4:W-:Y:S01]  /*39ff0*/  @P5 STG.E.U16 desc[UR60][R242.64], R248 ;  /* 0x000000f8f2005986 */ /* 0x0009e2000c10153c */
[----:B-1----:R-:W-:Y:S01]  /*3a000*/  IMAD.MOV.U32 R6, RZ, RZ, R237 ;  /* 0x000000ffff067224 */ /* 0x002fe200078e00ed */
[----:B0-----:R-:W-:Y:S01]  /*3a010*/  ISETP.LT.AND P4, PT, R20, R24, !P0 ;  /* 0x000000181400720c */ /* 0x001fe20004781270 */
[----:B------:R-:W-:Y:S01]  /*3a020*/  IMAD.MOV.U32 R237, RZ, RZ, R236 ;  /* 0x000000ffffed7224 */ /* 0x000fe200078e00ec */
[----:B------:R-:W-:Y:S01]  /*3a030*/  ISETP.LT.AND P3, PT, R21, R30, !P0 ;  /* 0x0000001e1500720c */ /* 0x000fe20004761270 */
[----:B------:R-:W2:Y:S01]  /*3a040*/  LDL.LU R236, [R1+0x1db0] ;  /* 0x001db00001ec7983 */ /* 0x000ea20000300800 */
[C---:B------:R-:W-:Y:S01]  /*3a050*/  IMAD.WIDE R240, R0.reuse, 0x2, R18 ;  /* 0x0000000200f07825 */ /* 0x040fe200078e0212 */
[----:B------:R-:W0:Y:S02]  /*3a060*/  LDC.64 R24, c[0x0][0x228] ;  /* 0x00008a00ff187b82 */ /* 0x000e240000000a00 */
[----:B----4-:R-:W4:Y:S01]  /*3a070*/  LDL.LU R248, [R1+0x128] ;  /* 0x0001280001f87983 */ /* 0x010f220000300800 */
[----:B------:R-:W-:-:S05]  /*3a080*/  IMAD.WIDE R242, R0, 0x2, R244 ;  /* 0x0000000200f27825 */ /* 0x000fca00078e02f4 */
[----:B------:R-:W-:Y:S01]  /*3a090*/  @P4 STG.E.U16 desc[UR60][R240.64], R252 ;  /* 0x000000fcf0004986 */ /* 0x000fe2000c10153c */
[----:B------:R-:W-:Y:S01]  /*3a0a0*/  ISETP.LT.AND P0, PT, R22, R4, !P0 ;  /* 0x000000041600720c */ /* 0x000fe20004701270 */
[----:B------:R-:W1:Y:S08]  /*3a0b0*/  LDC R8, c[0x0][0x228] ;  /* 0x00008a00ff087b82 */ /* 0x000e700000000800 */
[----:B------:R-:W4:Y:S08]  /*3a0c0*/  LDC R4, c[0x0][0x228] ;  /* 0x00008a00ff047b82 */ /* 0x000f300000000800 */
[----:B------:R-:W4:Y:S01]  /*3a0d0*/  LDC R30, c[0x0][0x248] ;  /* 0x00009200ff1e7b82 */ /* 0x000f220000000800 */
[----:B---3--:R-:W-:Y:S01]  /*3a0e0*/  PRMT R238, R249, 0x7632, R238 ;  /* 0x00007632f9ee7816 */ /* 0x008fe200000000ee */
[----:B------:R3:W-:Y:S04]  /*3a0f0*/  @P3 STG.E.U16 desc[UR60][R242.64], R249 ;  /* 0x000000f9f2003986 */ /* 0x0007e8000c10153c */
[----:B---3--:R-:W3:Y:S01]  /*3a100*/  LDL.LU R249, [R1+0x15c] ;  /* 0x00015c0001f97983 */ /* 0x008ee20000300800 */
[----:B0-----:R-:W-:-:S02]  /*3a110*/  IMAD.MOV.U32 R26, RZ, RZ, R25 ;  /* 0x000000ffff1a7224 */ /* 0x001fc400078e0019 */
[----:B------:R-:W-:Y:S02]  /*3a120*/  IMAD.MOV.U32 R25, RZ, RZ, R24 ;  /* 0x000000ffff197224 */ /* 0x000fe400078e0018 */
[----:B------:R-:W0:Y:S01]  /*3a130*/  LDC R24, c[0x0][0x228] ;  /* 0x00008a00ff187b82 */ /* 0x000e220000000800 */
[----:B------:R-:W-:-:S05]  /*3a140*/  IMAD.WIDE R240, R0, 0x2, R246 ;  /* 0x0000000200f07825 */ /* 0x000fca00078e02f6 */
[----:B------:R1:W-:Y:S01]  /*3a150*/  @P0 STG.E.U16 desc[UR60][R240.64], R238 ;  /* 0x000000eef0000986 */ /* 0x0003e2000c10153c */
[----:B------:R-:W-:Y:S01]  /*3a160*/  VIADD R252, R16, 0x5 ;  /* 0x0000000510fc7836 */ /* 0x000fe20000000000 */
[----:B-1----:R-:W1:Y:S04]  /*3a170*/  LDC.64 R238, c[0x0][0x228] ;  /* 0x00008a00ffee7b82 */ /* 0x002e680000000a00 */
[----:B------:R-:W-:Y:S01]  /*3a180*/  ISETP.GE.AND P1, PT, R252, R26, PT ;  /* 0x0000001afc00720c */ /* 0x000fe20003f26270 */
[----:B------:R-:W-:-:S03]  /*3a190*/  IMAD.IADD R0, R0, 0x1, R35 ;  /* 0x0000000100007824 */ /* 0x000fc600078e0223 */
[----:B--2---:R-:W-:Y:S02]  /*3a1a0*/  ISETP.LT.AND P3, PT, R20, R12, !P1 ;  /* 0x0000000c1400720c */ /* 0x004fe40004f61270 */
[----:B0-----:R-:W-:Y:S02]  /*3a1b0*/  ISETP.LT.AND P4, PT, R17, R24, !P1 ;  /* 0x000000181100720c */ /* 0x001fe40004f81270 */
[----:B------:R-:W-:Y:S01]  /*3a1c0*/  PRMT R34, R251, 0x7632, R34 ;  /* 0x00007632fb227816 */ /* 0x000fe20000000022 */
[----:B------:R-:W-:Y:S01]  /*3a1d0*/  VIADD R252, R16, 0x6 ;  /* 0x0000000610fc7836 */ /* 0x000fe20000000000 */
[----:B------:R-:W-:Y:S01]  /*3a1e0*/  ISETP.LT.AND P5, PT, R22, R10, !P1 ;  /* 0x0000000a1600720c */ /* 0x000fe20004fa1270 */
[----:B------:R-:W-:Y:S01]  /*3a1f0*/  IMAD.WIDE R240, R0, 0x2, R2 ;  /* 0x0000000200f07825 */ /* 0x000fe200078e0202 */
[----:B------:R-:W-:Y:S01]  /*3a200*/  ISETP.LT.AND P1, PT, R21, R8, !P1 ;  /* 0x000000081500720c */ /* 0x000fe20004f21270 */
[----:B------:R-:W0:Y:S08]  /*3a210*/  LDC R26, c[0x0][0x228] ;  /* 0x00008a00ff1a7b82 */ /* 0x000e300000000800 */
[----:B------:R-:W2:Y:S01]  /*3a220*/  LDC R24, c[0x0][0x228] ;  /* 0x00008a00ff187b82 */ /* 0x000ea20000000800 */
[----:B-1----:R-:W-:-:S02]  /*3a230*/  IMAD.MOV.U32 R12, RZ, RZ, R239 ;  /* 0x000000ffff0c7224 */ /* 0x002fc400078e00ef */
[----:B------:R-:W-:Y:S02]  /*3a240*/  IMAD.MOV.U32 R10, RZ, RZ, R238 ;  /* 0x000000ffff0a7224 */ /* 0x000fe400078e00ee */
[----:B------:R-:W-:Y:S01]  /*3a250*/  IMAD.WIDE R238, R0, 0x2, R18 ;  /* 0x0000000200ee7825 */ /* 0x000fe200078e0212 */
[----:B------:R1:W-:Y:S01]  /*3a260*/  @P4 STG.E.U16 desc[UR60][R240.64], R251 ;  /* 0x000000fbf0004986 */ /* 0x0003e2000c10153c */
[----:B------:R-:W-:Y:S01]  /*3a270*/  ISETP.GE.AND P0, PT, R252, R6, PT ;  /* 0x00000006fc00720c */ /* 0x000fe20003f06270 */
[----:B------:R-:W2:Y:S02]  /*3a280*/  LDC R8, c[0x0][0x228] ;  /* 0x00008a00ff087b82 */ /* 0x000ea40000000800 */
[----:B------:R1:W-:Y:S01]  /*3a290*/  @P3 STG.E.U16 desc[UR60][R238.64], R34 ;  /* 0x00000022ee003986 */ /* 0x0003e2000c10153c */
[----:B----4-:R-:W-:-:S05]  /*3a2a0*/  PRMT R252, R248, 0x7632, R252 ;  /* 0x00007632f8fc7816 */ /* 0x010fca00000000fc */
[----:B------:R-:W4:Y:S01]  /*3a2b0*/  LDC R6, c[0x0][0x228] ;  /* 0x00008a00ff067b82 */ /* 0x000f220000000800 */
[----:B-1----:R-:W4:Y:S01]  /*3a2c0*/  LDL.LU R251, [R1+0x14c] ;  /* 0x00014c0001fb7983 */ /* 0x002f220000300800 */
[----:B------:R-:W-:-:S05]  /*3a2d0*/  IMAD.WIDE R238, R0, 0x2, R244 ;  /* 0x0000000200ee7825 */ /* 0x000fca00078e02f4 */
[----:B------:R1:W-:Y:S04]  /*3a2e0*/  @P1 STG.E.U16 desc[UR60][R238.64], R248 ;  /* 0x000000f8ee001986 */ /* 0x0003e8000c10153c */
[----:B-1----:R-:W4:Y:S01]  /*3a2f0*/  LDL.LU R248, [R1+0x13c] ;  /* 0x00013c0001f87983 */ /* 0x002f220000300800 */
[----:B------:R-:W-:Y:S01]  /*3a300*/  ISETP.LT.AND P4, PT, R17, R4, !P0 ;  /* 0x000000041100720c */ /* 0x000fe20004781270 */
[C---:B------:R-:W-:Y:S01]  /*3a310*/  IMAD.WIDE R34, R0.reuse, 0x2, R246 ;  /* 0x0000000200227825 */ /* 0x040fe200078e02f6 */
[----:B------:R-:W1:Y:S03]  /*3a320*/  LDC R4, c[0x0][0x248] ;  /* 0x00009200ff047b82 */ /* 0x000e660000000800 */
[----:B------:R-:W-:-:S04]  /*3a330*/  IMAD.IADD R0, R0, 0x1, R30 ;  /* 0x0000000100007824 */ /* 0x000fc800078e021e */
[----:B------:R-:W-:Y:S01]  /*3a340*/  IMAD.WIDE R238, R0, 0x2, R2 ;  /* 0x0000000200ee7825 */ /* 0x000fe200078e0202 */
[----:B------:R-:W-:Y:S01]  /*3a350*/  @P5 STG.E.U16 desc[UR60][R34.64], R252 ;  /* 0x000000fc22005986 */ /* 0x000fe2000c10153c */
[----:B---3--:R-:W-:-:S03]  /*3a360*/  PRMT R13, R249, 0x7632, R13 ;  /* 0x00007632f90d7816 */ /* 0x008fc6000000000d */
[----:B------:R3:W-:Y:S04]  /*3a370*/  @P4 STG.E.U16 desc[UR60][R238.64], R249 ;  /* 0x000000f9ee004986 */ /* 0x0007e8000c10153c */
[----:B---3--:R-:W3:Y:S01]  /*3a380*/  LDL.LU R249, [R1+0x12c] ;  /* 0x00012c0001f97983 */ /* 0x008ee20000300800 */
[----:B------:R-:W1:Y:S03]  /*3a390*/  LDC.64 R238, c[0x0][0x228] ;  /* 0x00008a00ffee7b82 */ /* 0x000e660000000a00 */
[----:B------:R-:W3:Y:S01]  /*3a3a0*/  LDL.LU R250, [R1+0x110] ;  /* 0x0001100001fa7983 */ /* 0x000ee20000300800 */
[----:B0-----:R-:W-:-:S04]  /*3a3b0*/  ISETP.LT.AND P3, PT, R20, R26, !P0 ;  /* 0x0000001a1400720c */ /* 0x001fc80004761270 */
[----:B------:R-:W0:Y:S01]  /*3a3c0*/  LDC R26, c[0x0][0x228] ;  /* 0x00008a00ff1a7b82 */ /* 0x000e220000000800 */
[----:B------:R-:W-:Y:S01]  /*3a3d0*/  VIADD R252, R16, 0x7 ;  /* 0x0000000710fc7836 */ /* 0x000fe20000000000 */
[----:B------:R-:W-:Y:S01]  /*3a3e0*/  ISETP.LT.AND P5, PT, R22, R27, !P0 ;  /* 0x0000001b1600720c */ /* 0x000fe200047a1270 */
[----:B------:R-:W-:Y:S01]  /*3a3f0*/  IMAD.WIDE R34, R0, 0x2, R18 ;  /* 0x0000000200227825 */ /* 0x000fe200078e0212 */
[----:B--2---:R-:W-:Y:S02]  /*3a400*/  ISETP.LT.AND P0, PT, R21, R24, !P0 ;  /* 0x000000181500720c */ /* 0x004fe40004701270 */
[----:B------:R-:W-:-:S03]  /*3a410*/  ISETP.GE.AND P1, PT, R252, R12, PT ;  /* 0x0000000cfc00720c */ /* 0x000fc60003f26270 */
[----:B------:R2:W-:Y:S01]  /*3a420*/  @P3 STG.E.U16 desc[UR60][R34.64], R13 ;  /* 0x0000000d22003986 */ /* 0x0005e2000c10153c */
[----:B----4-:R-:W-:Y:S01]  /*3a430*/  ISETP.LT.AND P3, PT, R17, R6, !P1 ;  /* 0x000000061100720c */ /* 0x010fe20004f61270 */
[----:B-1----:R-:W-:Y:S02]  /*3a440*/  IMAD.IADD R252, R0, 0x1, R4 ;  /* 0x0000000100fc7824 */ /* 0x002fe400078e0204 */
[----:B------:R-:W-:Y:S02]  /*3a450*/  IMAD.MOV.U32 R24, RZ, RZ, R239 ;  /* 0x000000ffff187224 */ /* 0x000fe400078e00ef */
[----:B------:R-:W-:Y:S01]  /*3a460*/  IMAD.MOV.U32 R12, RZ, RZ, R238 ;  /* 0x000000ffff0c7224 */ /* 0x000fe200078e00ee */
[----:B------:R-:W-:Y:S01]  /*3a470*/  ISETP.LT.AND P4, PT, R20, R8, !P1 ;  /* 0x000000081400720c */ /* 0x000fe20004f81270 */
[C---:B------:R-:W-:Y:S01]  /*3a480*/  IMAD.WIDE R238, R0.reuse, 0x2, R244 ;  /* 0x0000000200ee7825 */ /* 0x040fe200078e02f4 */
[----:B--2---:R-:W1:Y:S03]  /*3a490*/  LDC R13, c[0x0][0x228] ;  /* 0x00008a00ff0d7b82 */ /* 0x004e660000000800 */
[----:B------:R-:W-:-:S05]  /*3a4a0*/  IMAD.WIDE R34, R0, 0x2, R246 ;  /* 0x0000000200227825 */ /* 0x000fca00078e02f6 */
[----:B------:R-:W2:Y:S08]  /*3a4b0*/  LDC R8, c[0x0][0x228] ;  /* 0x00008a00ff087b82 */ /* 0x000eb00000000800 */
[----:B------:R-:W4:Y:S01]  /*3a4c0*/  LDC R6, c[0x0][0x228] ;  /* 0x00008a00ff067b82 */ /* 0x000f220000000800 */
[----:B------:R0:W-:Y:S01]  /*3a4d0*/  @P0 STG.E.U16 desc[UR60][R238.64], R251 ;  /* 0x000000fbee000986 */ /* 0x0001e2000c10153c */
[----:B------:R-:W-:-:S02]  /*3a4e0*/  PRMT R0, R251, 0x7632, R0 ;  /* 0x00007632fb007816 */ /* 0x000fc40000000000 */
[----:B0-----:R-:W-:Y:S01]  /*3a4f0*/  ISETP.LT.AND P0, PT, R21, R26, !P1 ;  /* 0x0000001a1500720c */ /* 0x001fe20004f01270 */
[----:B------:R-:W-:-:S03]  /*3a500*/  IMAD.WIDE R26, R252, 0x2, R2 ;  /* 0x00000002fc1a7825 */ /* 0x000fc600078e0202 */
[----:B------:R-:W0:Y:S01]  /*3a510*/  LDC R4, c[0x0][0x248] ;  /* 0x00009200ff047b82 */ /* 0x000e220000000800 */
[----:B------:R-:W-:Y:S04]  /*3a520*/  @P5 STG.E.U16 desc[UR60][R34.64], R0 ;  /* 0x0000000022005986 */ /* 0x000fe8000c10153c */
[----:B------:R-:W3:Y:S03]  /*3a530*/  LDL.LU R251, [R1+0x100] ;  /* 0x0001000001fb7983 */ /* 0x000ee60000300800 */
[----:B------:R-:W3:Y:S01]  /*3a540*/  LDC R238, c[0x0][0x228] ;  /* 0x00008a00ffee7b82 */ /* 0x000ee20000000800 */
[----:B------:R1:W-:Y:S07]  /*3a550*/  @P3 STG.E.U16 desc[UR60][R26.64], R248 ;  /* 0x000000f81a003986 */ /* 0x0003ee000c10153c */
[----:B-1----:R-:W1:Y:S01]  /*3a560*/  LDC.64 R26, c[0x0][0x228] ;  /* 0x00008a00ff1a7b82 */ /* 0x002e620000000a00 */
[----:B------:R-:W-:Y:S01]  /*3a570*/  ISETP.LT.AND P1, PT, R22, R15, !P1 ;  /* 0x0000000f1600720c */ /* 0x000fe20004f21270 */
[----:B------:R-:W-:Y:S01]  /*3a580*/  IMAD.WIDE R34, R252, 0x2, R18 ;  /* 0x00000002fc227825 */ /* 0x000fe200078e0212 */
[----:B------:R-:W-:-:S02]  /*3a590*/  PRMT R28, R248, 0x7632, R28 ;  /* 0x00007632f81c7816 */ /* 0x000fc4000000001c */
[----:B------:R-:W3:Y:S04]  /*3a5a0*/  LDL.LU R248, [R1+0xf0] ;  /* 0x0000f00001f87983 */ /* 0x000ee80000300800 */
[----:B------:R2:W-:Y:S01]  /*3a5b0*/  @P4 STG.E.U16 desc[UR60][R34.64], R28 ;  /* 0x0000001c22004986 */ /* 0x0005e2000c10153c */
[----:B------:R-:W-:Y:S02]  /*3a5c0*/  VIADD R0, R16, 0x8 ;  /* 0x0000000810007836 */ /* 0x000fe40000000000 */
[----:B-1----:R-:W-:Y:S02]  /*3a5d0*/  IMAD.MOV.U32 R30, RZ, RZ, R27 ;  /* 0x000000ffff1e7224 */ /* 0x002fe400078e001b */
[----:B------:R-:W-:Y:S01]  /*3a5e0*/  IMAD.MOV.U32 R15, RZ, RZ, R26 ;  /* 0x000000ffff0f7224 */ /* 0x000fe200078e001a */
[----:B--2---:R-:W1:Y:S01]  /*3a5f0*/  LDC R28, c[0x0][0x248] ;  /* 0x00009200ff1c7b82 */ /* 0x004e620000000800 */
[----:B------:R-:W-:Y:S01]  /*3a600*/  IMAD.WIDE R26, R252, 0x2, R244 ;  /* 0x00000002fc1a7825 */ /* 0x000fe200078e02f4 */
[----:B------:R-:W-:-:S04]  /*3a610*/  ISETP.GE.AND P3, PT, R0, R24, PT ;  /* 0x000000180000720c */ /* 0x000fc80003f66270 */
[----:B------:R-:W-:Y:S02]  /*3a620*/  ISETP.LT.AND P4, PT, R22, R25, !P3 ;  /* 0x000000191600720c */ /* 0x000fe40005f81270 */
[----:B------:R-:W-:Y:S01]  /*3a630*/  ISETP.LT.AND P5, PT, R21, R13, !P3 ;  /* 0x0000000d1500720c */ /* 0x000fe20005fa1270 */
[----:B0-----:R-:W-:Y:S01]  /*3a640*/  IMAD.IADD R0, R252, 0x1, R4 ;  /* 0x00000001fc007824 */ /* 0x001fe200078e0204 */
[----:B------:R-:W-:Y:S01]  /*3a650*/  ISETP.LT.AND P6, PT, R20, R8, !P3 ;  /* 0x000000081400720c */ /* 0x000fe20005fc1270 */
[----:B------:R-:W-:Y:S01]  /*3a660*/  IMAD.WIDE R34, R252, 0x2, R246 ;  /* 0x00000002fc227825 */ /* 0x000fe200078e02f6 */
[----:B----4-:R-:W-:Y:S01]  /*3a670*/  ISETP.LT.AND P3, PT, R17, R6, !P3 ;  /* 0x000000061100720c */ /* 0x010fe20005f61270 */
[----:B------:R-:W0:Y:S02]  /*3a680*/  LDC R24, c[0x0][0x228] ;  /* 0x00008a00ff187b82 */ /* 0x000e240000000800 */
[----:B------:R-:W-:Y:S01]  /*3a690*/  IMAD.WIDE R240, R0, 0x2, R18 ;  /* 0x0000000200f07825 */ /* 0x000fe200078e0212 */
[----:B---3--:R2:W-:Y:S01]  /*3a6a0*/  @P0 STG.E.U16 desc[UR60][R26.64], R249 ;  /* 0x000000f91a000986 */ /* 0x0085e2000c10153c */
[----:B------:R-:W-:-:S02]  /*3a6b0*/  PRMT R236, R249, 0x7632, R236 ;  /* 0x00007632f9ec7816 */ /* 0x000fc400000000ec */
[----:B------:R-:W-:Y:S02]  /*3a6c0*/  IMAD.WIDE R242, R0, 0x2, R244 ;  /* 0x0000000200f27825 */ /* 0x000fe400078e02f4 */
[----:B------:R-:W3:Y:S01]  /*3a6d0*/  LDC R13, c[0x0][0x228] ;  /* 0x00008a00ff0d7b82 */ /* 0x000ee20000000800 */
[----:B------:R-:W-:Y:S01]  /*3a6e0*/  PRMT R252, R250, 0x7632, R252 ;  /* 0x00007632fafc7816 */ /* 0x000fe200000000fc */
[----:B------:R-:W-:-:S06]  /*3a6f0*/  VIADD R25, R16, 0x9 ;  /* 0x0000000910197836 */ /* 0x000fcc0000000000 */
[----:B------:R-:W4:Y:S08]  /*3a700*/  LDC R6, c[0x0][0x228] ;  /* 0x00008a00ff067b82 */ /* 0x000f300000000800 */
[----:B--2---:R-:W2:Y:S01]  /*3a710*/  LDC.64 R26, c[0x0][0x228] ;  /* 0x00008a00ff1a7b82 */ /* 0x004ea20000000a00 */
[----:B------:R1:W-:Y:S04]  /*3a720*/  @P1 STG.E.U16 desc[UR60][R34.64], R236 ;  /* 0x000000ec22001986 */ /* 0x0003e8000c10153c */
[----:B-1----:R-:W3:Y:S01]  /*3a730*/  LDL.LU.64 R34, [R1+0x1da8] ;  /* 0x001da80001227983 */ /* 0x002ee20000300a00 */
[----:B------:R-:W-:-:S02]  /*3a740*/  ISETP.GE.AND P0, PT, R25, R30, PT ;  /* 0x0000001e1900720c */ /* 0x000fc40003f06270 */
[----:B------:R-:W1:Y:S01]  /*3a750*/  LDC R236, c[0x0][0x228] ;  /* 0x00008a00ffec7b82 */ /* 0x000e620000000800 */
[----:B------:R-:W3:Y:S01]  /*3a760*/  LDL.LU R249, [R1+0xe0] ;  /* 0x0000e00001f97983 */ /* 0x000ee20000300800 */
[----:B--2---:R-:W-:Y:S02]  /*3a770*/  IMAD.MOV.U32 R4, RZ, RZ, R27 ;  /* 0x000000ffff047224 */ /* 0x004fe400078e001b */
[----:B------:R-:W-:-:S04]  /*3a780*/  IMAD.MOV.U32 R8, RZ, RZ, R26 ;  /* 0x000000ffff087224 */ /* 0x000fc800078e001a */
[----:B------:R-:W2:Y:S01]  /*3a790*/  LDC R30, c[0x0][0x248] ;  /* 0x00009200ff1e7b82 */ /* 0x000ea20000000800 */
[----:B------:R-:W-:-:S05]  /*3a7a0*/  IMAD.WIDE R26, R0, 0x2, R2 ;  /* 0x00000002001a7825 */ /* 0x000fca00078e0202 */
[----:B------:R0:W-:Y:S04]  /*3a7b0*/  @P3 STG.E.U16 desc[UR60][R26.64], R250 ;  /* 0x000000fa1a003986 */ /* 0x0001e8000c10153c */
[----:B------:R4:W-:Y:S04]  /*3a7c0*/  @P6 STG.E.U16 desc[UR60][R240.64], R252 ;  /* 0x000000fcf0006986 */ /* 0x0009e8000c10153c */
[----:B0-----:R-:W2:Y:S04]  /*3a7d0*/  LDL.LU.64 R26, [R1+0x1da0] ;  /* 0x001da000011a7983 */ /* 0x001ea80000300a00 */
[----:B----4-:R-:W4:Y:S01]  /*3a7e0*/  LDL.LU R240, [R1+0x1d98] ;  /* 0x001d980001f07983 */ /* 0x010f220000300800 */
[----:B------:R-:W-:Y:S01]  /*3a7f0*/  PRMT R252, R251, 0x7632, R252 ;  /* 0x00007632fbfc7816 */ /* 0x000fe200000000fc */
[----:B------:R-:W0:Y:S02]  /*3a800*/  LDC R241, c[0x0][0x228] ;  /* 0x00008a00fff17b82 */ /* 0x000e240000000800 */
[----:B------:R1:W-:Y:S04]  /*3a810*/  @P5 STG.E.U16 desc[UR60][R242.64], R251 ;  /* 0x000000fbf2005986 */ /* 0x0003e8000c10153c */
[----:B-1----:R-:W2:Y:S01]  /*3a820*/  LDL.LU R251, [R1+0x114] ;  /* 0x0001140001fb7983 */ /* 0x002ea20000300800 */
[----:B------:R-:W-:Y:S01]  /*3a830*/  ISETP.LT.AND P5, PT, R17, R24, !P0 ;  /* 0x000000181100720c */ /* 0x000fe200047a1270 */
[----:B------:R-:W-:-:S04]  /*3a840*/  IMAD.WIDE R24, R0, 0x2, R246 ;  /* 0x0000000200187825 */ /* 0x000fc800078e02f6 */
[----:B------:R-:W-:Y:S01]  /*3a850*/  IMAD.IADD R0, R0, 0x1, R28 ;  /* 0x0000000100007824 */ /* 0x000fe200078e021c */
[----:B------:R1:W-:Y:S01]  /*3a860*/  @P4 STG.E.U16 desc[UR60][R24.64], R252 ;  /* 0x000000fc18004986 */ /* 0x0003e2000c10153c */
[----:B------:R-:W-:Y:S01]  /*3a870*/  ISETP.LT.AND P1, PT, R21, R6, !P0 ;  /* 0x000000061500720c */ /* 0x000fe20004721270 */
[----:B------:R-:W0:Y:S01]  /*3a880*/  LDC R28, c[0x0][0x228] ;  /* 0x00008a00ff1c7b82 */ /* 0x000e220000000800 */
[----:B-1----:R-:W-:Y:S01]  /*3a890*/  IMAD.WIDE R24, R0, 0x2, R2 ;  /* 0x0000000200187825 */ /* 0x002fe200078e0202 */
[----:B---3--:R-:W-:-:S06]  /*3a8a0*/  ISETP.LT.AND P4, PT, R20, R13, !P0 ;  /* 0x0000000d1400720c */ /* 0x008fcc0004781270 */
[----:B------:R-:W1:Y:S01]  /*3a8b0*/  LDC R6, c[0x0][0x228] ;  /* 0x00008a00ff067b82 */ /* 0x000e620000000800 */
[----:B------:R3:W-:Y:S07]  /*3a8c0*/  @P5 STG.E.U16 desc[UR60][R24.64], R248 ;  /* 0x000000f818005986 */ /* 0x0007ee000c10153c */
[----:B---3--:R-:W3:Y:S01]  /*3a8d0*/  LDC.64 R24, c[0x0][0x228] ;  /* 0x00008a00ff187b82 */ /* 0x008ee20000000a00 */
[----:B------:R-:W-:Y:S01]  /*3a8e0*/  ISETP.LT.AND P3, PT, R22, R238, !P0 ;  /* 0x000000ee1600720c */ /* 0x000fe20004761270 */
[----:B------:R-:W-:-:S02]  /*3a8f0*/  VIADD R252, R16, 0xa ;  /* 0x0000000a10fc7836 */ /* 0x000fc40000000000 */
[----:B------:R-:W-:-:S03]  /*3a900*/  IMAD.WIDE R238, R0, 0x2, R244 ;  /* 0x0000000200ee7825 */ /* 0x000fc600078e02f4 */
[----:B------:R-:W-:Y:S01]  /*3a910*/  ISETP.GE.AND P0, PT, R252, R4, PT ;  /* 0x00000004fc00720c */ /* 0x000fe20003f06270 */
[C---:B------:R-:W-:Y:S01]  /*3a920*/  IMAD.WIDE R242, R0.reuse, 0x2, R246 ;  /* 0x0000000200f27825 */ /* 0x040fe200078e02f6 */
[----:B------:R-:W1:Y:S03]  /*3a930*/  LDC R4, c[0x0][0x248] ;  /* 0x00009200ff047b82 */ /* 0x000e660000000800 */
[----:B---3--:R-:W-:Y:S02]  /*3a940*/  IMAD.MOV.U32 R250, RZ, RZ, R25 ;  /* 0x000000fffffa7224 */ /* 0x008fe400078e0019 */
[----:B------:R-:W-:Y:S02]  /*3a950*/  IMAD.MOV.U32 R13, RZ, RZ, R24 ;  /* 0x000000ffff0d7224 */ /* 0x000fe400078e0018 */
[----:B------:R-:W-:Y:S01]  /*3a960*/  IMAD.WIDE R24, R0, 0x2, R18 ;  /* 0x0000000200187825 */ /* 0x000fe200078e0212 */
[----:B----4-:R-:W-:-:S02]  /*3a970*/  PRMT R240, R248, 0x7632, R240 ;  /* 0x00007632f8f07816 */ /* 0x010fc400000000f0 */
[----:B------:R-:W3:Y:S01]  /*3a980*/  LDL.LU R248, [R1+0x104] ;  /* 0x0001040001f87983 */ /* 0x000ee20000300800 */
[----:B------:R-:W-:-:S03]  /*3a990*/  PRMT R252, R249, 0x7632, R252 ;  /* 0x00007632f9fc7816 */ /* 0x000fc600000000fc */
[----:B------:R4:W-:Y:S04]  /*3a9a0*/  @P4 STG.E.U16 desc[UR60][R24.64], R240 ;  /* 0x000000f018004986 */ /* 0x0009e8000c10153c */
[----:B------:R0:W-:Y:S04]  /*3a9b0*/  @P1 STG.E.U16 desc[UR60][R238.64], R249 ;  /* 0x000000f9ee001986 */ /* 0x0001e8000c10153c */
[----:B----4-:R-:W4:Y:S04]  /*3a9c0*/  LDL.LU.64 R24, [R1+0x1d90] ;  /* 0x001d900001187983 */ /* 0x010f280000300a00 */
[----:B0-----:R-:W4:Y:S01]  /*3a9d0*/  LDL.LU R238, [R1+0x1d8c] ;  /* 0x001d8c0001ee7983 */ /* 0x001f220000300800 */
[----:B------:R-:W-:Y:S01]  /*3a9e0*/  ISETP.LT.AND P5, PT, R17, R237, !P0 ;  /* 0x000000ed1100720c */ /* 0x000fe200047a1270 */
[----:B--2---:R-:W-:Y:S01]  /*3a9f0*/  IMAD.IADD R0, R0, 0x1, R30 ;  /* 0x0000000100007824 */ /* 0x004fe200078e021e */
[----:B------:R-:W-:Y:S01]  /*3aa00*/  PRMT R14, R251, 0x7632, R14 ;  /* 0x00007632fb0e7816 */ /* 0x000fe2000000000e */
[----:B------:R-:W4:Y:S01]  /*3aa10*/  LDL.LU R249, [R1+0xf4] ;  /* 0x0000f40001f97983 */ /* 0x000f220000300800 */
[----:B------:R-:W-:Y:S01]  /*3aa20*/  ISETP.LT.AND P4, PT, R20, R236, !P0 ;  /* 0x000000ec1400720c */ /* 0x000fe20004781270 */
[----:B------:R-:W0:Y:S02]  /*3aa30*/  LDC R239, c[0x0][0x228] ;  /* 0x00008a00ffef7b82 */ /* 0x000e240000000800 */
[----:B------:R2:W-:Y:S06]  /*3aa40*/  @P3 STG.E.U16 desc[UR60][R242.64], R252 ;  /* 0x000000fcf2003986 */ /* 0x0005ec000c10153c */
[----:B------:R-:W1:Y:S01]  /*3aa50*/  LDC.64 R236, c[0x0][0x228] ;  /* 0x00008a00ffec7b82 */ /* 0x000e620000000a00 */
[----:B--2---:R-:W-:-:S05]  /*3aa60*/  IMAD.WIDE R242, R0, 0x2, R2 ;  /* 0x0000000200f27825 */ /* 0x004fca00078e0202 */
[----:B------:R2:W-:Y:S04]  /*3aa70*/  @P5 STG.E.U16 desc[UR60][R242.64], R251 ;  /* 0x000000fbf2005986 */ /* 0x0005e8000c10153c */
[----:B--2---:R-:W2:Y:S01]  /*3aa80*/  LDL.LU R251, [R1+0xe4] ;  /* 0x0000e40001fb7983 */ /* 0x004ea20000300800 */
[----:B------:R-:W-:Y:S01]  /*3aa90*/  ISETP.LT.AND P3, PT, R21, R28, !P0 ;  /* 0x0000001c1500720c */ /* 0x000fe20004761270 */
[----:B-1----:R-:W-:Y:S02]  /*3aaa0*/  IMAD.MOV.U32 R240, RZ, RZ, R237 ;  /* 0x000000fffff07224 */ /* 0x002fe400078e00ed */
[----:B------:R-:W-:Y:S01]  /*3aab0*/  IMAD.MOV.U32 R30, RZ, RZ, R236 ;  /* 0x000000ffff1e7224 */ /* 0x000fe200078e00ec */
[----:B------:R-:W1:Y:S01]  /*3aac0*/  LDC R28, c[0x0][0x228] ;  /* 0x00008a00ff1c7b82 */ /* 0x000e620000000800 */
[----:B------:R-:W-:-:S02]  /*3aad0*/  VIADD R252, R16, 0xb ;  /* 0x0000000b10fc7836 */ /* 0x000fc40000000000 */
[----:B------:R-:W-:-:S04]  /*3aae0*/  IMAD.WIDE R236, R0, 0x2, R18 ;  /* 0x0000000200ec7825 */ /* 0x000fc800078e0212 */
[----:B------:R-:W-:Y:S01]  /*3aaf0*/  IMAD.WIDE R242, R0, 0x2, R244 ;  /* 0x0000000200f27825 */ /* 0x000fe200078e02f4 */
[----:B------:R-:W-:Y:S01]  /*3ab00*/  ISETP.GE.AND P1, PT, R252, R250, PT ;  /* 0x000000fafc00720c */ /* 0x000fe20003f26270 */
[----:B------:R0:W-:Y:S02]  /*3ab10*/  @P4 STG.E.U16 desc[UR60][R236.64], R14 ;  /* 0x0000000eec004986 */ /* 0x0001e4000c10153c */
[C---:B------:R-:W-:Y:S02]  /*3ab20*/  IMAD.IADD R252, R0.reuse, 0x1, R4 ;  /* 0x0000000100fc7824 */ /* 0x040fe400078e0204 */
[----:B0-----:R-:W-:Y:S01]  /*3ab30*/  IMAD.WIDE R236, R0, 0x2, R246 ;  /* 0x0000000200ec7825 */ /* 0x001fe200078e02f6 */
[----:B------:R-:W-:Y:S01]  /*3ab40*/  ISETP.LT.AND P0, PT, R22, R241, !P0 ;  /* 0x000000f11600720c */ /* 0x000fe20004701270 */
[----:B------:R-:W0:Y:S01]  /*3ab50*/  LDC R14, c[0x0][0x248] ;  /* 0x00009200ff0e7b82 */ /* 0x000e220000000800 */
[----:B------:R-:W-:Y:S02]  /*3ab60*/  ISETP.LT.AND P5, PT, R17, R10, !P1 ;  /* 0x0000000a1100720c */ /* 0x000fe40004fa1270 */
[----:B------:R-:W-:-:S05]  /*3ab70*/  ISETP.LT.AND P4, PT, R20, R6, !P1 ;  /* 0x000000061400720c */ /* 0x000fca0004f81270 */
[----:B------:R-:W2:Y:S08]  /*3ab80*/  LDC R4, c[0x0][0x228] ;  /* 0x00008a00ff047b82 */ /* 0x000eb00000000800 */
[----:B------:R-:W2:Y:S08]  /*3ab90*/  LDC R6, c[0x0][0x228] ;  /* 0x00008a00ff067b82 */ /* 0x000eb00000000800 */
[----:B------:R-:W2:Y:S01]  /*3aba0*/  LDC R10, c[0x0][0x228] ;  /* 0x00008a00ff0a7b82 */ /* 0x000ea20000000800 */
[----:B---3--:R-:W-:Y:S01]  /*3abb0*/  PRMT R0, R248, 0x7632, R0 ;  /* 0x00007632f8007816 */ /* 0x008fe20000000000 */
[----:B------:R3:W-:Y:S04]  /*3abc0*/  @P3 STG.E.U16 desc[UR60][R242.64], R248 ;  /* 0x000000f8f2003986 */ /* 0x0007e8000c10153c */
[----:B---3--:R-:W3:Y:S01]  /*3abd0*/  LDL.LU R248, [R1+0x118] ;  /* 0x0001180001f87983 */ /* 0x008ee20000300800 */
[----:B------:R-:W-:-:S03]  /*3abe0*/  IMAD.WIDE R242, R252, 0x2, R2 ;  /* 0x00000002fcf27825 */ /* 0x000fc600078e0202 */
[----:B------:R1:W-:Y:S01]  /*3abf0*/  @P0 STG.E.U16 desc[UR60][R236.64], R0 ;  /* 0x00000000ec000986 */ /* 0x0003e2000c10153c */
[----:B----4-:R-:W-:-:S03]  /*3ac00*/  PRMT R25, R249, 0x7632, R25 ;  /* 0x00007632f9197816 */ /* 0x010fc60000000019 */
[----:B------:R4:W-:Y:S01]  /*3ac10*/  @P5 STG.E.U16 desc[UR60][R242.64], R249 ;  /* 0x000000f9f2005986 */ /* 0x0009e2000c10153c */
[----:B-1----:R-:W-:-:S05]  /*3ac20*/  IMAD.WIDE R236, R252, 0x2, R18 ;  /* 0x00000002fcec7825 */ /* 0x002fca00078e0212 */
[----:B------:R1:W-:Y:S01]  /*3ac30*/  @P4 STG.E.U16 desc[UR60][R236.64], R25 ;  /* 0x00000019ec004986 */ /* 0x0003e2000c10153c */
[----:B------:R-:W-:Y:S01]  /*3ac40*/  ISETP.LT.AND P3, PT, R21, R239, !P1 ;  /* 0x000000ef1500720c */ /* 0x000fe20004f61270 */
[----:B------:R-:W-:Y:S01]  /*3ac50*/  VIADD R0, R16, 0xc ;  /* 0x0000000c10007836 */ /* 0x000fe20000000000 */
[----:B------:R-:W3:Y:S01]  /*3ac60*/  LDC R239, c[0x0][0x228] ;  /* 0x00008a00ffef7b82 */ /* 0x000ee20000000800 */
[----:B----4-:R-:W4:Y:S07]  /*3ac70*/  LDL.LU R249, [R1+0x108] ;  /* 0x0001080001f97983 */ /* 0x010f2e0000300800 */
[----:B-1----:R-:W1:Y:S01]  /*3ac80*/  LDC.64 R236, c[0x0][0x228] ;  /* 0x00008a00ffec7b82 */ /* 0x002e620000000a00 */
[----:B------:R-:W-:Y:S01]  /*3ac90*/  ISETP.GE.AND P0, PT, R0, R240, PT ;  /* 0x000000f00000720c */ /* 0x000fe20003f06270 */
[----:B------:R-:W-:-:S03]  /*3aca0*/  IMAD.WIDE R240, R252, 0x2, R244 ;  /* 0x00000002fcf07825 */ /* 0x000fc600078e02f4 */
[----:B------:R-:W-:Y:S01]  /*3acb0*/  ISETP.LT.AND P4, PT, R17, R12, !P0 ;  /* 0x0000000c1100720c */ /* 0x000fe20004781270 */
[----:B0-----:R-:W-:Y:S01]  /*3acc0*/  IMAD.IADD R0, R252, 0x1, R14 ;  /* 0x00000001fc007824 */ /* 0x001fe200078e020e */
[----:B------:R-:W-:Y:S01]  /*3acd0*/  ISETP.LT.AND P1, PT, R22, R28, !P1 ;  /* 0x0000001c1600720c */ /* 0x000fe20004f21270 */
[----:B------:R-:W0:Y:S01]  /*3ace0*/  LDC R14, c[0x0][0x228] ;  /* 0x00008a00ff0e7b82 */ /* 0x000e220000000800 */
[----:B--2---:R2:W-:Y:S01]  /*3acf0*/  @P3 STG.E.U16 desc[UR60][R240.64], R251 ;  /* 0x000000fbf0003986 */ /* 0x0045e2000c10153c */
[----:B-1----:R-:W-:Y:S01]  /*3ad00*/  IMAD.MOV.U32 R25, RZ, RZ, R237 ;  /* 0x000000ffff197224 */ /* 0x002fe200078e00ed */
[----:B------:R-:W-:Y:S01]  /*3ad10*/  ISETP.LT.AND P5, PT, R20, R6, !P0 ;  /* 0x000000061400720c */ /* 0x000fe200047a1270 */
[----:B------:R-:W-:-:S04]  /*3ad20*/  IMAD.MOV.U32 R12, RZ, RZ, R236 ;  /* 0x000000ffff0c7224 */ /* 0x000fc800078e00ec */
[----:B------:R-:W1:Y:S01]  /*3ad30*/  LDC R28, c[0x0][0x248] ;  /* 0x00009200ff1c7b82 */ /* 0x000e620000000800 */
[----:B------:R-:W-:Y:S01]  /*3ad40*/  IMAD.WIDE R236, R252, 0x2, R246 ;  /* 0x00000002fcec7825 */ /* 0x000fe200078e02f6 */
[----:B------:R-:W-:Y:S02]  /*3ad50*/  PRMT R252, R251, 0x7632, R252 ;  /* 0x00007632fbfc7816 */ /* 0x000fe400000000fc */
[----:B--2---:R-:W2:Y:S04]  /*3ad60*/  LDL.LU R251, [R1+0xf8] ;  /* 0x0000f80001fb7983 */ /* 0x004ea80000300800 */
[----:B------:R0:W-:Y:S01]  /*3ad70*/  @P1 STG.E.U16 desc[UR60][R236.64], R252 ;  /* 0x000000fcec001986 */ /* 0x0001e2000c10153c */
[----:B------:R-:W-:-:S04]  /*3ad80*/  IMAD.WIDE R242, R0, 0x2, R2 ;  /* 0x0000000200f27825 */ /* 0x000fc800078e0202 */
[----:B------:R-:W-:Y:S01]  /*3ad90*/  IMAD.WIDE R240, R0, 0x2, R18 ;  /* 0x0000000200f07825 */ /* 0x000fe200078e0212 */
[----:B------:R-:W-:Y:S01]  /*3ada0*/  ISETP.LT.AND P3, PT, R21, R10, !P0 ;  /* 0x0000000a1500720c */ /* 0x000fe20004761270 */
[----:B------:R-:W1:Y:S08]  /*3adb0*/  LDC R6, c[0x0][0x228] ;  /* 0x00008a00ff067b82 */ /* 0x000e700000000800 */
[----:B0-----:R-:W0:Y:S01]  /*3adc0*/  LDC.64 R236, c[0x0][0x228] ;  /* 0x00008a00ffec7b82 */ /* 0x001e220000000a00 */
[----:B------:R-:W-:Y:S01]  /*3add0*/  ISETP.LT.AND P1, PT, R22, R4, !P0 ;  /* 0x000000041600720c */ /* 0x000fe20004721270 */
[----:B0-----:R-:W-:-:S02]  /*3ade0*/  IMAD.MOV.U32 R4, RZ, RZ, R237 ;  /* 0x000000ffff047224 */ /* 0x001fc400078e00ed */
[----:B------:R-:W2:Y:S01]  /*3adf0*/  LDL.LU R237, [R1+0x1d88] ;  /* 0x001d880001ed7983 */ /* 0x000ea20000300800 */
[----:B---3--:R-:W-:-:S03]  /*3ae00*/  PRMT R252, R248, 0x7632, R252 ;  /* 0x00007632f8fc7816 */ /* 0x008fc600000000fc */
[----:B------:R0:W-:Y:S04]  /*3ae10*/  @P4 STG.E.U16 desc[UR60][R242.64], R248 ;  /* 0x000000f8f2004986 */ /* 0x0001e8000c10153c */
[----:B0-----:R-:W3:Y:S04]  /*3ae20*/  LDL.LU R248, [R1+0xe8] ;  /* 0x0000e80001f87983 */ /* 0x001ee80000300800 */
[----:B------:R0:W-:Y:S02]  /*3ae30*/  @P5 STG.E.U16 desc[UR60][R240.64], R252 ;  /* 0x000000fcf0005986 */ /* 0x0001e4000c10153c */
[----:B0-----:R-:W-:-:S05]  /*3ae40*/  VIADD R252, R16, 0xd ;  /* 0x0000000d10fc7836 */ /* 0x001fca0000000000 */
[----:B------:R-:W-:Y:S01]  /*3ae50*/  ISETP.GE.AND P0, PT, R252, R25, PT ;  /* 0x00000019fc00720c */ /* 0x000fe20003f06270 */
[----:B------:R-:W-:Y:S01]  /*3ae60*/  IMAD.WIDE R242, R0, 0x2, R244 ;  /* 0x0000000200f27825 */ /* 0x000fe200078e02f4 */
[----:B----4-:R-:W-:Y:S01]  /*3ae70*/  PRMT R29, R249, 0x7632, R29 ;  /* 0x00007632f91d7816 */ /* 0x010fe2000000001d */
[----:B------:R-:W0:Y:S01]  /*3ae80*/  LDC R25, c[0x0][0x228] ;  /* 0x00008a00ff197b82 */ /* 0x000e220000000800 */
[----:B------:R-:W-:Y:S02]  /*3ae90*/  ISETP.LT.AND P5, PT, R17, R15, !P0 ;  /* 0x0000000f1100720c */ /* 0x000fe400047a1270 */
[----:B------:R-:W-:-:S05]  /*3aea0*/  ISETP.LT.AND P4, PT, R20, R14, !P0 ;  /* 0x0000000e1400720c */ /* 0x000fca0004781270 */
[----:B------:R-:W4:Y:S01]  /*3aeb0*/  LDC.64 R14, c[0x0][0x228] ;  /* 0x00008a00ff0e7b82 */ /* 0x000f220000000a00 */
[C---:B------:R-:W-:Y:S01]  /*3aec0*/  IMAD.WIDE R240, R0.reuse, 0x2, R246 ;  /* 0x0000000200f07825 */ /* 0x040fe200078e02f6 */
[----:B------:R1:W-:Y:S02]  /*3aed0*/  @P3 STG.E.U16 desc[UR60][R242.64], R249 ;  /* 0x000000f9f2003986 */ /* 0x0003e4000c10153c */
[----:B-1----:R-:W-:Y:S01]  /*3aee0*/  ISETP.LT.AND P3, PT, R21, R6, !P0 ;  /* 0x000000061500720c */ /* 0x002fe20004761270 */
[----:B------:R-:W-:Y:S02]  /*3aef0*/  IMAD.IADD R0, R0, 0x1, R28 ;  /* 0x0000000100007824 */ /* 0x000fe400078e021c */
[----:B------:R-:W-:Y:S01]  /*3af00*/  IMAD.MOV.U32 R10, RZ, RZ, R236 ;  /* 0x000000ffff0a7224 */ /* 0x000fe200078e00ec */
[----:B------:R1:W-:Y:S04]  /*3af10*/  @P1 STG.E.U16 desc[UR60][R240.64], R29 ;  /* 0x0000001df0001986 */ /* 0x0003e8000c10153c */
[----:B------:R-:W3:Y:S01]  /*3af20*/  LDL.LU R249, [R1+0x11c] ;  /* 0x00011c0001f97983 */ /* 0x000ee20000300800 */
[----:B------:R-:W0:Y:S01]  /*3af30*/  LDC R242, c[0x0][0x248] ;  /* 0x00009200fff27b82 */ /* 0x000e220000000800 */
[----:B----4-:R-:W-:Y:S01]  /*3af40*/  IMAD.MOV.U32 R6, RZ, RZ, R14 ;  /* 0x000000ffff067224 */ /* 0x010fe200078e000e */
[----:B--2---:R-:W-:Y:S01]  /*3af50*/  PRMT R238, R251, 0x7632, R238 ;  /* 0x00007632fbee7816 */ /* 0x004fe200000000ee */
[----:B------:R-:W-:-:S02]  /*3af60*/  IMAD.MOV.U32 R236, RZ, RZ, R15 ;  /* 0x000000ffffec7224 */ /* 0x000fc400078e000f */
[----:B------:R-:W-:Y:S01]  /*3af70*/  VIADD R252, R16, 0xe ;  /* 0x0000000e10fc7836 */ /* 0x000fe20000000000 */
[----:B------:R-:W-:Y:S01]  /*3af80*/  ISETP.LT.AND P0, PT, R22, R239, !P0 ;  /* 0x000000ef1600720c */ /* 0x000fe20004701270 */
[C---:B------:R-:W-:Y:S01]  /*3af90*/  IMAD.WIDE R14, R0.reuse, 0x2, R2 ;  /* 0x00000002000e7825 */ /* 0x040fe200078e0202 */
[----:B-1----:R-:W1:Y:S04]  /*3afa0*/  LDC R29, c[0x0][0x228] ;  /* 0x00008a00ff1d7b82 */ /* 0x002e680000000800 */
[----:B------:R2:W-:Y:S04]  /*3afb0*/  @P5 STG.E.U16 desc[UR60][R14.64], R251 ;  /* 0x000000fb0e005986 */ /* 0x0005e8000c10153c */
[----:B------:R-:W4:Y:S01]  /*3afc0*/  LDC R28, c[0x0][0x228] ;  /* 0x00008a00ff1c7b82 */ /* 0x000f220000000800 */
[----:B--2---:R-:W2:Y:S04]  /*3afd0*/  LDL.LU.64 R14, [R1+0x1d80] ;  /* 0x001d8000010e7983 */ /* 0x004ea80000300a00 */
[----:B------:R-:W4:Y:S01]  /*3afe0*/  LDL.LU R251, [R1+0x10c] ;  /* 0x00010c0001fb7983 */ /* 0x000f220000300800 */
[----:B------:R-:W-:-:S05]  /*3aff0*/  IMAD.WIDE R240, R0, 0x2, R18 ;  /* 0x0000000200f07825 */ /* 0x000fca00078e0212 */
[----:B------:R0:W-:Y:S02]  /*3b000*/  @P4 STG.E.U16 desc[UR60][R240.64], R238 ;  /* 0x000000eef0004986 */ /* 0x0001e4000c10153c */
[----:B0-----:R-:W-:Y:S01]  /*3b010*/  IMAD.WIDE R240, R0, 0x2, R244 ;  /* 0x0000000200f07825 */ /* 0x001fe200078e02f4 */
[----:B---3--:R-:W-:-:S04]  /*3b020*/  PRMT R24, R248, 0x7632, R24 ;  /* 0x00007632f8187816 */ /* 0x008fc80000000018 */
[----:B------:R0:W-:Y:S04]  /*3b030*/  @P3 STG.E.U16 desc[UR60][R240.64], R248 ;  /* 0x000000f8f0003986 */ /* 0x0001e8000c10153c */
[----:B0-----:R-:W3:Y:S01]  /*3b040*/  LDL.LU R248, [R1+0xfc] ;  /* 0x0000fc0001f87983 */ /* 0x001ee20000300800 */
[----:B------:R-:W-:Y:S01]  /*3b050*/  ISETP.GE.AND P1, PT, R252, R4, PT ;  /* 0x00000004fc00720c */ /* 0x000fe20003f26270 */
[----:B------:R-:W-:Y:S01]  /*3b060*/  IMAD.WIDE R238, R0, 0x2, R246 ;  /* 0x0000000200ee7825 */ /* 0x000fe200078e02f6 */
[----:B------:R-:W0:Y:S02]  /*3b070*/  LDC R4, c[0x0][0x228] ;  /* 0x00008a00ff047b82 */ /* 0x000e240000000800 */
[----:B------:R-:W-:Y:S02]  /*3b080*/  ISETP.LT.AND P5, PT, R17, R8, !P1 ;  /* 0x000000081100720c */ /* 0x000fe40004fa1270 */
[----:B------:R-:W-:Y:S01]  /*3b090*/  ISETP.LT.AND P4, PT, R20, R25, !P1 ;  /* 0x000000191400720c */ /* 0x000fe20004f81270 */
[----:B------:R-:W-:Y:S01]  /*3b0a0*/  IMAD.IADD R252, R0, 0x1, R242 ;  /* 0x0000000100fc7824 */ /* 0x000fe200078e02f2 */
[----:B------:R1:W-:Y:S02]  /*3b0b0*/  @P0 STG.E.U16 desc[UR60][R238.64], R24 ;  /* 0x00000018ee000986 */ /* 0x0003e4000c10153c */
[----:B------:R-:W0:Y:S08]  /*3b0c0*/  LDC R8, c[0x0][0x248] ;  /* 0x00009200ff087b82 */ /* 0x000e300000000800 */
[----:B------:R-:W3:Y:S01]  /*3b0d0*/  LDC R241, c[0x0][0x228] ;  /* 0x00008a00fff17b82 */ /* 0x000ee20000000800 */
[----:B-1----:R-:W-:-:S04]  /*3b0e0*/  IMAD.WIDE R238, R252, 0x2, R2 ;  /* 0x00000002fcee7825 */ /* 0x002fc800078e0202 */
[----:B------:R-:W-:-:S03]  /*3b0f0*/  IMAD.WIDE R24, R252, 0x2, R18 ;  /* 0x00000002fc187825 */ /* 0x000fc600078e0212 */
[----:B------:R-:W1:Y:S01]  /*3b100*/  LDC R240, c[0x0][0x228] ;  /* 0x00008a00fff07b82 */ /* 0x000e620000000800 */
[----:B------:R0:W-:Y:S01]  /*3b110*/  @P5 STG.E.U16 desc[UR60][R238.64], R249 ;  /* 0x000000f9ee005986 */ /* 0x0001e2000c10153c */
[----:B------:R-:W-:-:S06]  /*3b120*/  VIADD R0, R16, 0xf ;  /* 0x0000000f10007836 */ /* 0x000fcc0000000000 */
[----:B0-----:R-:W0:Y:S01]  /*3b130*/  LDC.64 R238, c[0x0][0x228] ;  /* 0x00008a00ffee7b82 */ /* 0x001e220000000a00 */
[----:B--2---:R-:W-:Y:S02]  /*3b140*/  PRMT R15, R249, 0x7632, R15 ;  /* 0x00007632f90f7816 */ /* 0x004fe4000000000f */
[----:B------:R-:W-:Y:S01]  /*3b150*/  ISETP.LT.AND P3, PT, R22, R29, !P1 ;  /* 0x0000001d1600720c */ /* 0x000fe20004f61270 */
[----:B------:R-:W2:Y:S04]  /*3b160*/  LDL.LU R249, [R1+0xec] ;  /* 0x0000ec0001f97983 */ /* 0x000ea80000300800 */
[----:B------:R1:W-:Y:S01]  /*3b170*/  @P4 STG.E.U16 desc[UR60][R24.64], R15 ;  /* 0x0000000f18004986 */ /* 0x0003e2000c10153c */
[----:B------:R-:W-:Y:S01]  /*3b180*/  ISETP.GE.AND P0, PT, R0, R236, PT ;  /* 0x000000ec0000720c */ /* 0x000fe20003f06270 */
[----:B------:R-:W2:Y:S08]  /*3b190*/  LDC R29, c[0x0][0x228] ;  /* 0x00008a00ff1d7b82 */ /* 0x000eb00000000800 */
[----:B-1----:R-:W1:Y:S01]  /*3b1a0*/  LDC.64 R24, c[0x0][0x228] ;  /* 0x00008a00ff187b82 */ /* 0x002e620000000a00 */
[----:B----4-:R-:W-:-:S02]  /*3b1b0*/  ISETP.LT.AND P1, PT, R21, R28, !P1 ;  /* 0x0000001c1500720c */ /* 0x010fc40004f21270 */
[----:B------:R-:W-:Y:S01]  /*3b1c0*/  ISETP.LT.AND P6, PT, R20, R4, !P0 ;  /* 0x000000041400720c */ /* 0x000fe200047c1270 */
[C---:B------:R-:W-:Y:S01]  /*3b1d0*/  IMAD.IADD R0, R252.reuse, 0x1, R8 ;  /* 0x00000001fc007824 */ /* 0x040fe200078e0208 */
[----:B------:R-:W-:Y:S01]  /*3b1e0*/  ISETP.LT.AND P5, PT, R17, R13, !P0 ;  /* 0x0000000d1100720c */ /* 0x000fe200047a1270 */
[----:B0-----:R-:W-:Y:S02]  /*3b1f0*/  IMAD.MOV.U32 R13, RZ, RZ, R239 ;  /* 0x000000ffff0d7224 */ /* 0x001fe400078e00ef */
[----:B------:R-:W-:Y:S01]  /*3b200*/  IMAD.MOV.U32 R8, RZ, RZ, R238 ;  /* 0x000000ffff087224 */ /* 0x000fe200078e00ee */
[----:B------:R-:W0:Y:S01]  /*3b210*/  LDC R236, c[0x0][0x248] ;  /* 0x00009200ffec7b82 */ /* 0x000e220000000800 */
[----:B------:R-:W-:Y:S01]  /*3b220*/  IMAD.WIDE R238, R252, 0x2, R246 ;  /* 0x00000002fcee7825 */ /* 0x000fe200078e02f6 */
[----:B---3--:R-:W-:-:S03]  /*3b230*/  PRMT R27, R248, 0x7632, R27 ;  /* 0x00007632f81b7816 */ /* 0x008fc6000000001b */
[----:B-1----:R-:W-:-:S03]  /*3b240*/  IMAD.MOV.U32 R242, RZ, RZ, R25 ;  /* 0x000000fffff27224 */ /* 0x002fc600078e0019 */
[----:B------:R-:W1:Y:S01]  /*3b250*/  LDC R28, c[0x0][0x228] ;  /* 0x00008a00ff1c7b82 */ /* 0x000e620000000800 */
[----:B------:R-:W-:Y:S02]  /*3b260*/  IMAD.MOV.U32 R4, RZ, RZ, R24 ;  /* 0x000000ffff047224 */ /* 0x000fe400078e0018 */
[----:B------:R-:W-:Y:S01]  /*3b270*/  IMAD.WIDE R24, R252, 0x2, R244 ;  /* 0x00000002fc187825 */ /* 0x000fe200078e02f4 */
[----:B------:R-:W-:-:S04]  /*3b280*/  PRMT R252, R251, 0x7632, R252 ;  /* 0x00007632fbfc7816 */ /* 0x000fc800000000fc */
[----:B------:R3:W-:Y:S01]  /*3b290*/  @P1 STG.E.U16 desc[UR60][R24.64], R251 ;  /* 0x000000fb18001986 */ /* 0x0007e2000c10153c */
[----:B------:R-:W4:Y:S03]  /*3b2a0*/  LDC R15, c[0x0][0x228] ;  /* 0x00008a00ff0f7b82 */ /* 0x000f260000000800 */
[----:B---3--:R-:W3:Y:S01]  /*3b2b0*/  LDL.LU R251, [R1+0xd0] ;  /* 0x0000d00001fb7983 */ /* 0x008ee20000300800 */
[----:B------:R-:W-:-:S03]  /*3b2c0*/  IMAD.WIDE R24, R0, 0x2, R2 ;  /* 0x0000000200187825 */ /* 0x000fc600078e0202 */
[----:B------:R-:W-:Y:S04]  /*3b2d0*/  @P3 STG.E.U16 desc[UR60][R238.64], R252 ;  /* 0x000000fcee003986 */ /* 0x000fe8000c10153c */
[----:B------:R0:W-:Y:S04]  /*3b2e0*/  @P5 STG.E.U16 desc[UR60][R24.64], R248 ;  /* 0x000000f818005986 */ /* 0x0001e8000c10153c */
[----:B0-----:R-:W4:Y:S01]  /*3b2f0*/  LDL.LU R248, [R1+0xc0] ;  /* 0x0000c00001f87983 */ /* 0x001f220000300800 */
[----:B------:R-:W-:Y:S01]  /*3b300*/  VIADD R252, R16, 0x10 ;  /* 0x0000001010fc7836 */ /* 0x000fe20000000000 */
[----:B------:R-:W-:-:S02]  /*3b310*/  ISETP.LT.AND P4, PT, R21, R241, !P0 ;  /* 0x000000f11500720c */ /* 0x000fc40004781270 */
[----:B------:R-:W-:Y:S02]  /*3b320*/  ISETP.LT.AND P1, PT, R22, R240, !P0 ;  /* 0x000000f01600720c */ /* 0x000fe40004721270 */
[----:B------:R-:W-:Y:S01]  /*3b330*/  ISETP.GE.AND P0, PT, R252, R242, PT ;  /* 0x000000f2fc00720c */ /* 0x000fe20003f06270 */
[----:B------:R-:W-:-:S03]  /*3b340*/  IMAD.WIDE R24, R0, 0x2, R18 ;  /* 0x0000000200187825 */ /* 0x000fc600078e0212 */
[----:B------:R-:W-:Y:S01]  /*3b350*/  ISETP.LT.AND P5, PT, R17, R30, !P0 ;  /* 0x0000001e1100720c */ /* 0x000fe200047a1270 */
[C---:B------:R-:W-:Y:S01]  /*3b360*/  IMAD.WIDE R240, R0.reuse, 0x2, R244 ;  /* 0x0000000200f07825 */ /* 0x040fe200078e02f4 */
[----:B------:R0:W-:Y:S03]  /*3b370*/  @P6 STG.E.U16 desc[UR60][R24.64], R27 ;  /* 0x0000001b18006986 */ /* 0x0001e6000c10153c */
[----:B------:R-:W-:Y:S01]  /*3b380*/  IMAD.WIDE R238, R0, 0x2, R246 ;  /* 0x0000000200ee7825 */ /* 0x000fe200078e02f6 */
[----:B--2---:R-:W-:-:S03]  /*3b390*/  PRMT R237, R249, 0x7632, R237 ;  /* 0x00007632f9ed7816 */ /* 0x004fc600000000ed */
[----:B------:R-:W-:Y:S01]  /*3b3a0*/  IMAD.IADD R0, R0, 0x1, R236 ;  /* 0x0000000100007824 */ /* 0x000fe200078e02ec */
[----:B0-----:R-:W2:Y:S01]  /*3b3b0*/  LDL.LU.64 R24, [R1+0x1d78] ;  /* 0x001d780001187983 */ /* 0x001ea20000300a00 */
[----:B------:R-:W-:Y:S01]  /*3b3c0*/  ISETP.LT.AND P3, PT, R22, R29, !P0 ;  /* 0x0000001d1600720c */ /* 0x000fe20004761270 */
[----:B------:R-:W0:Y:S02]  /*3b3d0*/  LDC R27, c[0x0][0x248] ;  /* 0x00009200ff1b7b82 */ /* 0x000e240000000800 */
[----:B------:R1:W-:Y:S04]  /*3b3e0*/  @P4 STG.E.U16 desc[UR60][R240.64], R249 ;  /* 0x000000f9f0004986 */ /* 0x0003e8000c10153c */
[----:B------:R1:W-:Y:S01]  /*3b3f0*/  @P1 STG.E.U16 desc[UR60][R238.64], R237 ;  /* 0x000000edee001986 */ /* 0x0003e2000c10153c */
[----:B---3--:R-:W-:-:S03]  /*3b400*/  PRMT R11, R251, 0x7632, R11 ;  /* 0x00007632fb0b7816 */ /* 0x008fc6000000000b */
[----:B-1----:R-:W3:Y:S01]  /*3b410*/  LDL.LU R249, [R1+0xb0] ;  /* 0x0000b00001f97983 */ /* 0x002ee20000300800 */
[----:B------:R-:W-:Y:S01]  /*3b420*/  IMAD.WIDE R238, R0, 0x2, R2 ;  /* 0x0000000200ee7825 */ /* 0x000fe200078e0202 */
[----:B------:R-:W1:Y:S02]  /*3b430*/  LDC R236, c[0x0][0x228] ;  /* 0x00008a00ffec7b82 */ /* 0x000e640000000800 */
[----:B------:R-:W2:Y:S01]  /*3b440*/  LDL.LU R250, [R1+0xa0] ;  /* 0x0000a00001fa7983 */ /* 0x000ea20000300800 */
[----:B------:R-:W-:-:S03]  /*3b450*/  ISETP.LT.AND P4, PT, R21, R28, !P0 ;  /* 0x0000001c1500720c */ /* 0x000fc60004781270 */
[----:B------:R0:W-:Y:S01]  /*3b460*/  @P5 STG.E.U16 desc[UR60][R238.64], R251 ;  /* 0x000000fbee005986 */ /* 0x0001e2000c10153c */
[----:B----4-:R-:W-:Y:S01]  /*3b470*/  ISETP.LT.AND P0, PT, R20, R15, !P0 ;  /* 0x0000000f1400720c */ /* 0x010fe20004701270 */
[----:B------:R-:W-:Y:S01]  /*3b480*/  IMAD.WIDE R242, R0, 0x2, R18 ;  /* 0x0000000200f27825 */ /* 0x000fe200078e0212 */
[----:B------:R-:W4:Y:S01]  /*3b490*/  LDC.64 R28, c[0x0][0x228] ;  /* 0x00008a00ff1c7b82 */ /* 0x000f220000000a00 */
[----:B------:R-:W-:Y:S01]  /*3b4a0*/  PRMT R7, R248, 0x7632, R7 ;  /* 0x00007632f8077816 */ /* 0x000fe20000000007 */
[----:B0-----:R-:W2:Y:S01]  /*3b4b0*/  LDL.LU R239, [R1+0x1d74] ;  /* 0x001d740001ef7983 */ /* 0x001ea20000300800 */
[----:B------:R-:W-:-:S05]  /*3b4c0*/  VIADD R252, R16, 0x11 ;  /* 0x0000001110fc7836 */ /* 0x000fca0000000000 */
[----:B------:R-:W0:Y:S01]  /*3b4d0*/  LDC R30, c[0x0][0x228] ;  /* 0x00008a00ff1e7b82 */ /* 0x000e220000000800 */
[----:B------:R-:W2:Y:S01]  /*3b4e0*/  LDL.LU R251, [R1+0xd4] ;  /* 0x0000d40001fb7983 */ /* 0x000ea20000300800 */
[----:B------:R-:W-:-:S03]  /*3b4f0*/  IMAD.WIDE R240, R0, 0x2, R244 ;  /* 0x0000000200f07825 */ /* 0x000fc600078e02f4 */
[----:B------:R-:W-:Y:S04]  /*3b500*/  @P0 STG.E.U16 desc[UR60][R242.64], R11 ;  /* 0x0000000bf2000986 */ /* 0x000fe8000c10153c */
[----:B------:R1:W-:Y:S01]  /*3b510*/  @P4 STG.E.U16 desc[UR60][R240.64], R248 ;  /* 0x000000f8f0004986 */ /* 0x0003e2000c10153c */
[----:B----4-:R-:W-:Y:S02]  /*3b520*/  IMAD.MOV.U32 R237, RZ, RZ, R29 ;  /* 0x000000ffffed7224 */ /* 0x010fe400078e001d */
[----:B------:R-:W4:Y:S01]  /*3b530*/  LDC R29, c[0x0][0x228] ;  /* 0x00008a00ff1d7b82 */ /* 0x000f220000000800 */
[----:B-1----:R-:W2:Y:S01]  /*3b540*/  LDL.LU R248, [R1+0xc4] ;  /* 0x0000c40001f87983 */ /* 0x002ea20000300800 */
[----:B------:R-:W-:Y:S01]  /*3b550*/  ISETP.GE.AND P1, PT, R252, R13, PT ;  /* 0x0000000dfc00720c */ /* 0x000fe20003f26270 */
[----:B------:R-:W-:-:S05]  /*3b560*/  IMAD.MOV.U32 R15, RZ, RZ, R28 ;  /* 0x000000ffff0f7224 */ /* 0x000fca00078e001c */
[----:B------:R-:W1:Y:S01]  /*3b570*/  LDC.64 R242, c[0x0][0x228] ;  /* 0x00008a00fff27b82 */ /* 0x000e620000000a00 */
[----:B------:R-:W-:Y:S01]  /*3b580*/  ISETP.LT.AND P6, PT, R17, R12, !P1 ;  /* 0x0000000c1100720c */ /* 0x000fe20004fc1270 */
[----:B------:R-:W-:-:S06]  /*3b590*/  IMAD.WIDE R12, R0, 0x2, R246 ;  /* 0x00000002000c7825 */ /* 0x000fcc00078e02f6 */
[----:B------:R-:W1:Y:S01]  /*3b5a0*/  LDC R28, c[0x0][0x248] ;  /* 0x00009200ff1c7b82 */ /* 0x000e620000000800 */
[----:B------:R-:W-:Y:S01]  /*3b5b0*/  IMAD.IADD R252, R0, 0x1, R27 ;  /* 0x0000000100fc7824 */ /* 0x000fe200078e021b */
[----:B------:R0:W-:Y:S01]  /*3b5c0*/  @P3 STG.E.U16 desc[UR60][R12.64], R7 ;  /* 0x000000070c003986 */ /* 0x0001e2000c10153c */
[----:B------:R-:W-:-:S05]  /*3b5d0*/  VIADD R0, R16, 0x12 ;  /* 0x0000001210007836 */ /* 0x000fca0000000000 */
[----:B------:R-:W2:Y:S01]  /*3b5e0*/  LDC R11, c[0x0][0x228] ;  /* 0x00008a00ff0b7b82 */ /* 0x000ea20000000800 */
[----:B------:R-:W-:-:S07]  /*3b5f0*/  ISETP.GE.AND P0, PT, R0, R237, PT ;  /* 0x000000ed0000720c */ /* 0x000fce0003f06270 */
[----:B0-----:R-:W0:Y:S01]  /*3b600*/  LDC R13, c[0x0][0x228] ;  /* 0x00008a00ff0d7b82 */ /* 0x001e220000000800 */
[----:B------:R-:W-:-:S07]  /*3b610*/  ISETP.LT.AND P5, PT, R20, R236, !P1 ;  /* 0x000000ec1400720c */ /* 0x000fce0004fa1270 */
[----:B------:R-:W0:Y:S01]  /*3b620*/  LDC R12, c[0x0][0x228] ;  /* 0x00008a00ff0c7b82 */ /* 0x000e220000000800 */
[----:B------:R-:W-:Y:S01]  /*3b630*/  ISETP.LT.AND P4, PT, R21, R30, !P1 ;  /* 0x0000001e1500720c */ /* 0x000fe20004f81270 */
[----:B------:R-:W-:Y:S01]  /*3b640*/  IMAD.WIDE R240, R252, 0x2, R2 ;  /* 0x00000002fcf07825 */ /* 0x000fe200078e0202 */
[----:B------:R-:W-:Y:S02]  /*3b650*/  ISETP.LT.AND P3, PT, R17, R10, !P0 ;  /* 0x0000000a1100720c */ /* 0x000fe40004761270 */
[----:B----4-:R-:W-:-:S03]  /*3b660*/  ISETP.LT.AND P1, PT, R22, R29, !P1 ;  /* 0x0000001d1600720c */ /* 0x010fc60004f21270 */
[----:B------:R-:W4:Y:S01]  /*3b670*/  LDC R10, c[0x0][0x248] ;  /* 0x00009200ff0a7b82 */ /* 0x000f220000000800 */
[C---:B-1----:R-:W-:Y:S02]  /*3b680*/  IMAD.IADD R0, R252.reuse, 0x1, R28 ;  /* 0x00000001fc007824 */ /* 0x042fe400078e021c */
[----:B------:R-:W-:Y:S02]  /*3b690*/  IMAD.MOV.U32 R7, RZ, RZ, R243 ;  /* 0x000000ffff077224 */ /* 0x000fe400078e00f3 */
[----:B------:R-:W-:Y:S02]  /*3b6a0*/  IMAD.MOV.U32 R27, RZ, RZ, R242 ;  /* 0x000000ffff1b7224 */ /* 0x000fe400078e00f2 */
[C---:B------:R-:W-:Y:S01]  /*3b6b0*/  IMAD.WIDE R242, R252.reuse, 0x2, R244 ;  /* 0x00000002fcf27825 */ /* 0x040fe200078e02f4 */
[----:B------:R-:W1:Y:S03]  /*3b6c0*/  LDC R30, c[0x0][0x228] ;  /* 0x00008a00ff1e7b82 */ /* 0x000e660000000800 */
[----:B------:R-:W-:-:S04]  /*3b6d0*/  IMAD.WIDE R236, R252, 0x2, R246 ;  /* 0x00000002fcec7825 */ /* 0x000fc800078e02f6 */
[----:B------:R-:W-:Y:S01]  /*3b6e0*/  IMAD.WIDE R28, R0, 0x2, R2 ;  /* 0x00000002001c7825 */ /* 0x000fe200078e0202 */
[----:B---3--:R3:W-:Y:S01]  /*3b6f0*/  @P6 STG.E.U16 desc[UR60][R240.64], R249 ;  /* 0x000000f9f0006986 */ /* 0x0087e2000c10153c */
[----:B--2---:R-:W-:Y:S02]  /*3b700*/  PRMT R25, R249, 0x7632, R25 ;  /* 0x00007632f9197816 */ /* 0x004fe40000000019 */
[----:B---3--:R-:W-:Y:S01]  /*3b710*/  IMAD.WIDE R240, R252, 0x2, R18 ;  /* 0x00000002fcf07825 */ /* 0x008fe200078e0212 */
[----:B------:R-:W-:-:S04]  /*3b720*/  PRMT R252, R250, 0x7632, R252 ;  /* 0x00007632fafc7816 */ /* 0x000fc800000000fc */
[----:B------:R2:W-:Y:S01]  /*3b730*/  @P5 STG.E.U16 desc[UR60][R240.64], R25 ;  /* 0x00000019f0005986 */ /* 0x0005e2000c10153c */
[----:B0-----:R-:W-:-:S03]  /*3b740*/  ISETP.LT.AND P5, PT, R21, R12, !P0 ;  /* 0x0000000c1500720c */ /* 0x001fc600047a1270 */
[----:B------:R-:W-:Y:S04]  /*3b750*/  @P4 STG.E.U16 desc[UR60][R242.64], R250 ;  /* 0x000000faf2004986 */ /* 0x000fe8000c10153c */
[----:B------:R0:W-:Y:S04]  /*3b760*/  @P1 STG.E.U16 desc[UR60][R236.64], R252 ;  /* 0x000000fcec001986 */ /* 0x0001e8000c10153c */
[----:B------:R3:W-:Y:S01]  /*3b770*/  @P3 STG.E.U16 desc[UR60][R28.64], R251 ;  /* 0x000000fb1c003986 */ /* 0x0007e2000c10153c */
[----:B------:R-:W-:Y:S01]  /*3b780*/  ISETP.LT.AND P3, PT, R22, R13, !P0 ;  /* 0x0000000d1600720c */ /* 0x000fe20004761270 */
[----:B--2---:R-:W2:Y:S01]  /*3b790*/  LDC R25, c[0x0][0x228] ;  /* 0x00008a00ff197b82 */ /* 0x004ea20000000800 */
[----:B------:R-:W-:Y:S01]  /*3b7a0*/  ISETP.LT.AND P0, PT, R20, R11, !P0 ;  /* 0x0000000b1400720c */ /* 0x000fe20004701270 */
[----:B------:R-:W2:Y:S01]  /*3b7b0*/  LDL.LU R240, [R1+0x1d70] ;  /* 0x001d700001f07983 */ /* 0x000ea20000300800 */
[----:B0-----:R-:W-:Y:S01]  /*3b7c0*/  VIADD R252, R16, 0x13 ;  /* 0x0000001310fc7836 */ /* 0x001fe20000000000 */
[----:B------:R-:W-:-:S02]  /*3b7d0*/  PRMT R14, R251, 0x7632, R14 ;  /* 0x00007632fb0e7816 */ /* 0x000fc4000000000e */
[----:B------:R-:W2:Y:S01]  /*3b7e0*/  LDL.LU R249, [R1+0xb4] ;  /* 0x0000b40001f97983 */ /* 0x000ea20000300800 */
[----:B------:R-:W-:Y:S01]  /*3b7f0*/  IMAD.WIDE R242, R0, 0x2, R246 ;  /* 0x0000000200f27825 */ /* 0x000fe200078e02f6 */
[----:B------:R-:W0:Y:S01]  /*3b800*/  LDC.64 R12, c[0x0][0x228] ;  /* 0x00008a00ff0c7b82 */ /* 0x000e220000000a00 */
[----:B------:R-:W-:Y:S01]  /*3b810*/  ISETP.GE.AND P1, PT, R252, R7, PT ;  /* 0x00000007fc00720c */ /* 0x000fe20003f26270 */
[----:B---3--:R-:W3:Y:S01]  /*3b820*/  LDL.LU R251, [R1+0xa4] ;  /* 0x0000a40001fb7983 */ /* 0x008ee20000300800 */
[C---:B----4-:R-:W-:Y:S02]  /*3b830*/  IMAD.IADD R252, R0.reuse, 0x1, R10 ;  /* 0x0000000100fc7824 */ /* 0x050fe400078e020a */
[----:B------:R-:W-:-:S03]  /*3b840*/  IMAD.WIDE R28, R0, 0x2, R18 ;  /* 0x00000002001c7825 */ /* 0x000fc600078e0212 */
[----:B------:R-:W4:Y:S01]  /*3b850*/  LDC R7, c[0x0][0x228] ;  /* 0x00008a00ff077b82 */ /* 0x000f220000000800 */
[----:B------:R-:W-:Y:S01]  /*3b860*/  IMAD.WIDE R10, R0, 0x2, R244 ;  /* 0x00000002000a7825 */ /* 0x000fe200078e02f4 */
[----:B------:R1:W-:Y:S04]  /*3b870*/  @P0 STG.E.U16 desc[UR60][R28.64], R14 ;  /* 0x0000000e1c000986 */ /* 0x0003e8000c10153c */
[----:B------:R1:W-:Y:S04]  /*3b880*/  @P5 STG.E.U16 desc[UR60][R10.64], R248 ;  /* 0x000000f80a005986 */ /* 0x0003e8000c10153c */
[----:B-1----:R-:W4:Y:S01]  /*3b890*/  LDL.LU.64 R28, [R1+0x1d68] ;  /* 0x001d6800011c7983 */ /* 0x002f220000300a00 */
[----:B------:R-:W-:-:S02]  /*3b8a0*/  PRMT R0, R248, 0x7632, R0 ;  /* 0x00007632f8007816 */ /* 0x000fc40000000000 */
[----:B------:R-:W-:Y:S01]  /*3b8b0*/  ISETP.LT.AND P6, PT, R17, R6, !P1 ;  /* 0x000000061100720c */ /* 0x000fe20004fc1270 */
[----:B------:R-:W3:Y:S01]  /*3b8c0*/  LDL.LU R10, [R1+0x1d64] ;  /* 0x001d6400010a7983 */ /* 0x000ee20000300800 */
[----:B------:R-:W-:-:S04]  /*3b8d0*/  IMAD.WIDE R236, R252, 0x2, R2 ;  /* 0x00000002fcec7825 */ /* 0x000fc800078e0202 */
[----:B0-----:R-:W-:Y:S01]  /*3b8e0*/  IMAD.MOV.U32 R238, RZ, RZ, R13 ;  /* 0x000000ffffee7224 */ /* 0x001fe200078e000d */
[----:B------:R-:W4:Y:S01]  /*3b8f0*/  LDL.LU R248, [R1+0xd8] ;  /* 0x0000d80001f87983 */ /* 0x000f220000300800 */
[----:B------:R-:W-:Y:S01]  /*3b900*/  IMAD.MOV.U32 R241, RZ, RZ, R12 ;  /* 0x000000fffff17224 */ /* 0x000fe200078e000c */
[----:B------:R-:W0:Y:S02]  /*3b910*/  LDC R13, c[0x0][0x228] ;  /* 0x00008a00ff0d7b82 */ /* 0x000e240000000800 */
[----:B------:R1:W-:Y:S06]  /*3b920*/  @P3 STG.E.U16 desc[UR60][R242.64], R0 ;  /* 0x00000000f2003986 */ /* 0x0003ec000c10153c */
[----:B------:R-:W0:Y:S01]  /*3b930*/  LDC R12, c[0x0][0x248] ;  /* 0x00009200ff0c7b82 */ /* 0x000e220000000800 */
[----:B------:R-:W-:-:S07]  /*3b940*/  ISETP.LT.AND P4, PT, R20, R30, !P1 ;  /* 0x0000001e1400720c */ /* 0x000fce0004f81270 */
[----:B-1----:R-:W1:Y:S01]  /*3b950*/  LDC.64 R242, c[0x0][0x228] ;  /* 0x00008a00fff27b82 */ /* 0x002e620000000a00 */
[----:B--2---:R-:W-:Y:S01]  /*3b960*/  ISETP.LT.AND P3, PT, R21, R25, !P1 ;  /* 0x000000191500720c */ /* 0x004fe20004f61270 */
[----:B------:R-:W-:-:S05]  /*3b970*/  VIADD R0, R16, 0x14 ;  /* 0x0000001410007836 */ /* 0x000fca0000000000 */
[----:B------:R-:W-:Y:S01]  /*3b980*/  ISETP.GE.AND P0, PT, R0, R238, PT ;  /* 0x000000ee0000720c */ /* 0x000fe20003f06270 */
[----:B------:R-:W2:Y:S01]  /*3b990*/  LDC R6, c[0x0][0x228] ;  /* 0x00008a00ff067b82 */ /* 0x000ea20000000800 */
[----:B0-----:R-:W-:Y:S01]  /*3b9a0*/  ISETP.LT.AND P1, PT, R22, R13, !P1 ;  /* 0x0000000d1600720c */ /* 0x001fe20004f21270 */
[----:B------:R-:W-:-:S06]  /*3b9b0*/  IMAD.IADD R0, R252, 0x1, R12 ;  /* 0x00000001fc007824 */ /* 0x000fcc00078e020c */
[----:B------:R-:W0:Y:S01]  /*3b9c0*/  LDC R14, c[0x0][0x228] ;  /* 0x00008a00ff0e7b82 */ /* 0x000e220000000800 */
[----:B------:R-:W-:-:S04]  /*3b9d0*/  IMAD.WIDE R12, R252, 0x2, R246 ;  /* 0x00000002fc0c7825 */ /* 0x000fc800078e02f6 */
[----:B-1----:R-:W-:-:S03]  /*3b9e0*/  IMAD.MOV.U32 R11, RZ, RZ, R243 ;  /* 0x000000ffff0b7224 */ /* 0x002fc600078e00f3 */
[----:B------:R-:W1:Y:S01]  /*3b9f0*/  LDC R25, c[0x0][0x228] ;  /* 0x00008a00ff197b82 */ /* 0x000e620000000800 */
[----:B------:R-:W-:Y:S02]  /*3ba00*/  IMAD.MOV.U32 R30, RZ, RZ, R242 ;  /* 0x000000ffff1e7224 */ /* 0x000fe400078e00f2 */
[----:B------:R-:W-:Y:S01]  /*3ba10*/  IMAD.WIDE R242, R0, 0x2, R2 ;  /* 0x0000000200f27825 */ /* 0x000fe200078e0202 */
[----:B------:R0:W-:Y:S01]  /*3ba20*/  @P6 STG.E.U16 desc[UR60][R236.64], R249 ;  /* 0x000000f9ec006986 */ /* 0x0001e2000c10153c */
[----:B---3--:R-:W-:-:S03]  /*3ba30*/  PRMT R10, R249, 0x7632, R10 ;  /* 0x00007632f90a7816 */ /* 0x008fc6000000000a */
[----:B0-----:R-:W3:Y:S01]  /*3ba40*/  LDL.LU R249, [R1+0xc8] ;  /* 0x0000c80001f97983 */ /* 0x001ee20000300800 */
[----:B------:R-:W-:Y:S01]  /*3ba50*/  IMAD.WIDE R236, R252, 0x2, R18 ;  /* 0x00000002fcec7825 */ /* 0x000fe200078e0212 */
[----:B------:R-:W-:Y:S02]  /*3ba60*/  ISETP.LT.AND P6, PT, R17, R4, !P0 ;  /* 0x000000041100720c */ /* 0x000fe400047c1270 */
[----:B----4-:R-:W-:Y:S01]  /*3ba70*/  PRMT R9, R248, 0x7632, R9 ;  /* 0x00007632f8097816 */ /* 0x010fe20000000009 */
[----:B------:R-:W0:Y:S01]  /*3ba80*/  LDC R4, c[0x0][0x228] ;  /* 0x00008a00ff047b82 */ /* 0x000e220000000800 */
[----:B------:R4:W-:Y:S02]  /*3ba90*/  @P4 STG.E.U16 desc[UR60][R236.64], R10 ;  /* 0x0000000aec004986 */ /* 0x0009e4000c10153c */
[----:B----4-:R-:W-:Y:S01]  /*3baa0*/  IMAD.WIDE R236, R252, 0x2, R244 ;  /* 0x00000002fcec7825 */ /* 0x010fe200078e02f4 */
[----:B------:R-:W-:-:S04]  /*3bab0*/  PRMT R252, R251, 0x7632, R252 ;  /* 0x00007632fbfc7816 */ /* 0x000fc800000000fc */
[----:B------:R-:W4:Y:S01]  /*3bac0*/  LDC R10, c[0x0][0x248] ;  /* 0x00009200ff0a7b82 */ /* 0x000f220000000800 */
[----:B------:R1:W-:Y:S04]  /*3bad0*/  @P3 STG.E.U16 desc[UR60][R236.64], R251 ;  /* 0x000000fbec003986 */ /* 0x0003e8000c10153c */
[----:B-1----:R-:W4:Y:S04]  /*3bae0*/  LDL.LU R251, [R1+0xb8] ;  /* 0x0000b80001fb7983 */ /* 0x002f280000300800 */
[----:B------:R-:W-:Y:S04]  /*3baf0*/  @P1 STG.E.U16 desc[UR60][R12.64], R252 ;  /* 0x000000fc0c001986 */ /* 0x000fe8000c10153c */
[----:B------:R1:W-:Y:S04]  /*3bb00*/  @P6 STG.E.U16 desc[UR60][R242.64], R248 ;  /* 0x000000f8f2006986 */ /* 0x0003e8000c10153c */
[----:B-1----:R-:W4:Y:S01]  /*3bb10*/  LDL.LU R248, [R1+0xa8] ;  /* 0x0000a80001f87983 */ /* 0x002f220000300800 */
[----:B--2---:R-:W-:-:S02]  /*3bb20*/  ISETP.LT.AND P5, PT, R20, R6, !P0 ;  /* 0x000000061400720c */ /* 0x004fc400047a1270 */
[----:B------:R-:W-:Y:S01]  /*3bb30*/  ISETP.LT.AND P4, PT, R21, R7, !P0 ;  /* 0x000000071500720c */ /* 0x000fe20004781270 */
[----:B------:R-:W-:Y:S02]  /*3bb40*/  VIADD R252, R16, 0x15 ;  /* 0x0000001510fc7836 */ /* 0x000fe40000000000 */
[----:B------:R-:W-:Y:S01]  /*3bb50*/  IMAD.WIDE R236, R0, 0x2, R18 ;  /* 0x0000000200ec7825 */ /* 0x000fe200078e0212 */
[----:B------:R-:W-:Y:S01]  /*3bb60*/  ISETP.LT.AND P1, PT, R22, R14, !P0 ;  /* 0x0000000e1600720c */ /* 0x000fe20004721270 */
[----:B------:R-:W1:Y:S02]  /*3bb70*/  LDC R6, c[0x0][0x228] ;  /* 0x00008a00ff067b82 */ /* 0x000e640000000800 */
[----:B------:R-:W-:Y:S01]  /*3bb80*/  IMAD.WIDE R12, R0, 0x2, R244 ;  /* 0x00000002000c7825 */ /* 0x000fe200078e02f4 */
[----:B------:R-:W-:-:S03]  /*3bb90*/  ISETP.GE.AND P0, PT, R252, R11, PT ;  /* 0x0000000bfc00720c */ /* 0x000fc60003f06270 */
[----:B------:R2:W-:Y:S02]  /*3bba0*/  @P5 STG.E.U16 desc[UR60][R236.64], R9 ;  /* 0x00000009ec005986 */ /* 0x0005e4000c10153c */
[----:B------:R-:W1:Y:S01]  /*3bbb0*/  LDC R7, c[0x0][0x228] ;  /* 0x00008a00ff077b82 */ /* 0x000e620000000800 */
[----:B0-----:R-:W-:-:S07]  /*3bbc0*/  ISETP.LT.AND P3, PT, R20, R4, !P0 ;  /* 0x000000041400720c */ /* 0x001fce0004761270 */
[----:B--2---:R-:W0:Y:S01]  /*3bbd0*/  LDC.64 R236, c[0x0][0x228] ;  /* 0x00008a00ffec7b82 */ /* 0x004e220000000a00 */
[----:B---3--:R2:W-:Y:S01]  /*3bbe0*/  @P4 STG.E.U16 desc[UR60][R12.64], R249 ;  /* 0x000000f90c004986 */ /* 0x0085e2000c10153c */
[----:B------:R-:W-:-:S06]  /*3bbf0*/  ISETP.LT.AND P4, PT, R17, R8, !P0 ;  /* 0x000000081100720c */ /* 0x000fcc0004781270 */
[----:B------:R-:W3:Y:S01]  /*3bc00*/  LDC.64 R8, c[0x0][0x228] ;  /* 0x00008a00ff087b82 */ /* 0x000ee20000000a00 */
[----:B------:R-:W-:-:S07]  /*3bc10*/  PRMT R252, R249, 0x7632, R252 ;  /* 0x00007632f9fc7816 */ /* 0x000fce00000000fc */
[----:B--2---:R-:W2:Y:S01]  /*3bc20*/  LDC.64 R12, c[0x0][0x228] ;  /* 0x00008a00ff0c7b82 */ /* 0x004ea20000000a00 */
[----:B------:R-:W2:Y:S01]  /*3bc30*/  LDL.LU R249, [R1+0xdc] ;  /* 0x0000dc0001f97983 */ /* 0x000ea20000300800 */
[----:B---3--:R-:W-:Y:S02]  /*3bc40*/  IMAD.MOV.U32 R250, RZ, RZ, R9 ;  /* 0x000000fffffa7224 */ /* 0x008fe400078e0009 */
[----:B------:R-:W-:Y:S02]  /*3bc50*/  IMAD.MOV.U32 R11, RZ, RZ, R8 ;  /* 0x000000ffff0b7224 */ /* 0x000fe400078e0008 */
[----:B------:R-:W-:-:S04]  /*3bc60*/  IMAD.WIDE R8, R0, 0x2, R246 ;  /* 0x0000000200087825 */ /* 0x000fc800078e02f6 */
[----:B----4-:R-:W-:Y:S01]  /*3bc70*/  IMAD.IADD R0, R0, 0x1, R10 ;  /* 0x0000000100007824 */ /* 0x010fe200078e020a */
[----:B------:R3:W-:Y:S01]  /*3bc80*/  @P1 STG.E.U16 desc[UR60][R8.64], R252 ;  /* 0x000000fc08001986 */ /* 0x0007e2000c10153c */
[----:B-1----:R-:W-:Y:S01]  /*3bc90*/  ISETP.LT.AND P1, PT, R22, R6, !P0 ;  /* 0x000000061600720c */ /* 0x002fe20004721270 */
[----:B--2---:R-:W-:Y:S01]  /*3bca0*/  IMAD.MOV.U32 R238, RZ, RZ, R13 ;  /* 0x000000ffffee7224 */ /* 0x004fe200078e000d */
[----:B------:R-:W-:Y:S01]  /*3bcb0*/  ISETP.LT.AND P0, PT, R21, R7, !P0 ;  /* 0x000000071500720c */ /* 0x000fe20004701270 */
[C---:B------:R-:W-:Y:S01]  /*3bcc0*/  IMAD.WIDE R242, R0.reuse, 0x2, R2 ;  /* 0x0000000200f27825 */ /* 0x040fe200078e0202 */
[----:B------:R-:W1:Y:S03]  /*3bcd0*/  LDC R6, c[0x0][0x228] ;  /* 0x00008a00ff067b82 */ /* 0x000e660000000800 */
[----:B---3--:R-:W-:Y:S01]  /*3bce0*/  IMAD.WIDE R8, R0, 0x2, R18 ;  /* 0x0000000200087825 */ /* 0x008fe200078e0212 */
[----:B------:R-:W-:Y:S01]  /*3bcf0*/  PRMT R252, R251, 0x7632, R252 ;  /* 0x00007632fbfc7816 */ /* 0x000fe200000000fc */
[----:B------:R2:W-:Y:S03]  /*3bd00*/  @P4 STG.E.U16 desc[UR60][R242.64], R251 ;  /* 0x000000fbf2004986 */ /* 0x0005e6000c10153c */
[----:B------:R-:W3:Y:S01]  /*3bd10*/  LDC R10, c[0x0][0x248] ;  /* 0x00009200ff0a7b82 */ /* 0x000ee20000000800 */
[----:B------:R4:W-:Y:S01]  /*3bd20*/  @P3 STG.E.U16 desc[UR60][R8.64], R252 ;  /* 0x000000fc08003986 */ /* 0x0009e2000c10153c */
[----:B0-----:R-:W-:-:S03]  /*3bd30*/  IMAD.MOV.U32 R13, RZ, RZ, R237 ;  /* 0x000000ffff0d7224 */ /* 0x001fc600078e00ed */
[----:B------:R-:W3:Y:S01]  /*3bd40*/  LDL.LU R237, [R1+0x1d60] ;  /* 0x001d600001ed7983 */ /* 0x000ee20000300800 */
[----:B------:R-:W-:Y:S01]  /*3bd50*/  IMAD.MOV.U32 R14, RZ, RZ, R236 ;  /* 0x000000ffff0e7224 */ /* 0x000fe200078e00ec */
[----:B------:R-:W-:Y:S01]  /*3bd60*/  PRMT R239, R248, 0x7632, R239 ;  /* 0x00007632f8ef7816 */ /* 0x000fe200000000ef */
[----:B------:R-:W-:Y:S01]  /*3bd70*/  IMAD.MOV.U32 R4, RZ, RZ, R12 ;  /* 0x000000ffff047224 */ /* 0x000fe200078e000c */
[----:B--2---:R-:W2:Y:S01]  /*3bd80*/  LDL.LU R251, [R1+0xcc] ;  /* 0x0000cc0001fb7983 */ /* 0x004ea20000300800 */
[----:B------:R-:W0:Y:S01]  /*3bd90*/  LDC R7, c[0x0][0x228] ;  /* 0x00008a00ff077b82 */ /* 0x000e220000000800 */
[----:B----4-:R-:W-:-:S05]  /*3bda0*/  IMAD.WIDE R8, R0, 0x2, R244 ;  /* 0x0000000200087825 */ /* 0x010fca00078e02f4 */
[----:B------:R4:W-:Y:S01]  /*3bdb0*/  @P0 STG.E.U16 desc[UR60][R8.64], R248 ;  /* 0x000000f808000986 */ /* 0x0009e2000c10153c */
[----:B------:R-:W-:Y:S01]  /*3bdc0*/  IMAD.WIDE R242, R0, 0x2, R246 ;  /* 0x0000000200f27825 */ /* 0x000fe200078e02f6 */
[----:B------:R-:W0:Y:S02]  /*3bdd0*/  LDC R12, c[0x0][0x228] ;  /* 0x00008a00ff0c7b82 */ /* 0x000e240000000800 */
[----:B----4-:R-:W4:Y:S01]  /*3bde0*/  LDL.LU.64 R8, [R1+0x1d58] ;  /* 0x001d580001087983 */ /* 0x010f220000300a00 */
[----:B------:R-:W-:-:S03]  /*3bdf0*/  VIADD R236, R16, 0x1a ;  /* 0x0000001a10ec7836 */ /* 0x000fc60000000000 */
[----:B------:R1:W-:Y:S02]  /*3be00*/  @P1 STG.E.U16 desc[UR60][R242.64], R239 ;  /* 0x000000eff2001986 */ /* 0x0003e4000c10153c */
[----:B------:R-:W-:Y:S01]  /*3be10*/  ISETP.GE.AND P0, PT, R236, R238, PT ;  /* 0x000000eeec00720c */ /* 0x000fe20003f06270 */
[----:B------:R-:W-:Y:S01]  /*3be20*/  VIADD R252, R16, 0x16 ;  /* 0x0000001610fc7836 */ /* 0x000fe20000000000 */
[----:B------:R-:W4:Y:S01]  /*3be30*/  LDL.LU R248, [R1+0xbc] ;  /* 0x0000bc0001f87983 */ /* 0x000f220000300800 */
[----:B---3--:R-:W-:Y:S01]  /*3be40*/  IMAD.IADD R0, R0, 0x1, R10 ;  /* 0x0000000100007824 */ /* 0x008fe200078e020a */
[----:B------:R-:W3:Y:S08]  /*3be50*/  LDC R236, c[0x0][0x228] ;  /* 0x00008a00ffec7b82 */ /* 0x000ef00000000800 */
[----:B-1----:R-:W1:Y:S01]  /*3be60*/  LDC.64 R238, c[0x0][0x228] ;  /* 0x00008a00ffee7b82 */ /* 0x002e620000000a00 */
[----:B------:R-:W-:Y:S01]  /*3be70*/  ISETP.GE.AND P6, PT, R252, R250, PT ;  /* 0x000000fafc00720c */ /* 0x000fe20003fc6270 */
[----:B------:R-:W-:-:S03]  /*3be80*/  VIADD R252, R16, 0x17 ;  /* 0x0000001710fc7836 */ /* 0x000fc60000000000 */
[----:B------:R-:W-:Y:S02]  /*3be90*/  ISETP.LT.AND P3, PT, R17, R15, !P6 ;  /* 0x0000000f1100720c */ /* 0x000fe40007761270 */
[----:B------:R-:W-:Y:S01]  /*3bea0*/  ISETP.LT.AND P5, PT, R20, R6, !P6 ;  /* 0x000000061400720c */ /* 0x000fe200077a1270 */
[----:B------:R-:W4:Y:S01]  /*3beb0*/  LDC R243, c[0x0][0x248] ;  /* 0x00009200fff37b82 */ /* 0x000f220000000800 */
[----:B0-----:R-:W-:Y:S02]  /*3bec0*/  ISETP.LT.AND P4, PT, R21, R12, !P6 ;  /* 0x0000000c1500720c */ /* 0x001fe40007781270 */
[----:B------:R-:W-:Y:S01]  /*3bed0*/  ISETP.GE.AND P1, PT, R252, R13, PT ;  /* 0x0000000dfc00720c */ /* 0x000fe20003f26270 */
[----:B------:R-:W-:-:S04]  /*3bee0*/  IMAD.WIDE R12, R0, 0x2, R18 ;  /* 0x00000002000c7825 */ /* 0x000fc800078e0212 */
[----:B------:R-:W0:Y:S01]  /*3bef0*/  LDC R10, c[0x0][0x228] ;  /* 0x00008a00ff0a7b82 */ /* 0x000e220000000800 */
[----:B-1----:R-:W-:Y:S02]  /*3bf00*/  IMAD.MOV.U32 R242, RZ, RZ, R239 ;  /* 0x000000fffff27224 */ /* 0x002fe400078e00ef */
[----:B------:R-:W-:-:S05]  /*3bf10*/  IMAD.MOV.U32 R15, RZ, RZ, R238 ;  /* 0x000000ffff0f7224 */ /* 0x000fca00078e00ee */
[----:B------:R-:W1:Y:S01]  /*3bf20*/  LDC R6, c[0x0][0x228] ;  /* 0x00008a00ff067b82 */ /* 0x000e620000000800 */
[----:B------:R-:W-:Y:S01]  /*3bf30*/  IMAD.WIDE R238, R0, 0x2, R2 ;  /* 0x0000000200ee7825 */ /* 0x000fe200078e0202 */
[----:B------:R-:W-:Y:S02]  /*3bf40*/  ISETP.LT.AND P6, PT, R22, R25, !P6 ;  /* 0x000000191600720c */ /* 0x000fe400077c1270 */
[----:B------:R-:W-:Y:S02]  /*3bf50*/  PRMT R252, R249, 0x7632, R252 ;  /* 0x00007632f9fc7816 */ /* 0x000fe400000000fc */
[----:B------:R0:W-:Y:S04]  /*3bf60*/  @P3 STG.E.U16 desc[UR60][R238.64], R249 ;  /* 0x000000f9ee003986 */ /* 0x0001e8000c10153c */
[----:B------:R1:W-:Y:S04]  /*3bf70*/  @P5 STG.E.U16 desc[UR60][R12.64], R252 ;  /* 0x000000fc0c005986 */ /* 0x0003e8000c10153c */
[----:B0-----:R-:W3:Y:S01]  /*3bf80*/  LDL.LU R249, [R1+0xac] ;  /* 0x0000ac0001f97983 */ /* 0x001ee20000300800 */
[----:B-1----:R-:W-:-:S05]  /*3bf90*/  IMAD.WIDE R12, R0, 0x2, R244 ;  /* 0x00000002000c7825 */ /* 0x002fca00078e02f4 */
[----:B--2---:R0:W-:Y:S04]  /*3bfa0*/  @P4 STG.E.U16 desc[UR60][R12.64], R251 ;  /* 0x000000fb0c004986 */ /* 0x0041e8000c10153c */
[----:B0-----:R-:W3:Y:S01]  /*3bfb0*/  LDL.LU.64 R12, [R1+0x1d50] ;  /* 0x001d5000010c7983 */ /* 0x001ee20000300a00 */
[----:B----4-:R-:W-:Y:S02]  /*3bfc0*/  PRMT R9, R251, 0x7632, R9 ;  /* 0x00007632fb097816 */ /* 0x010fe40000000009 */
[----:B------:R-:W0:Y:S02]  /*3bfd0*/  LDC.64 R250, c[0x0][0x228] ;  /* 0x00008a00fffa7b82 */ /* 0x000e240000000a00 */
[----:B0-----:R-:W-:Y:S02]  /*3bfe0*/  IMAD.MOV.U32 R25, RZ, RZ, R251 ;  /* 0x000000ffff197224 */ /* 0x001fe400078e00fb */
[----:B------:R-:W2:Y:S01]  /*3bff0*/  LDL.LU R251, [R1+0x90] ;  /* 0x0000900001fb7983 */ /* 0x000ea20000300800 */
[----:B------:R-:W-:Y:S01]  /*3c000*/  ISETP.LT.AND P3, PT, R17, R27, !P1 ;  /* 0x0000001b1100720c */ /* 0x000fe20004f61270 */
[----:B------:R-:W-:-:S02]  /*3c010*/  VIADD R252, R16, 0x18 ;  /* 0x0000001810fc7836 */ /* 0x000fc40000000000 */
[----:B------:R-:W0:Y:S01]  /*3c020*/  LDC R27, c[0x0][0x248] ;  /* 0x00009200ff1b7b82 */ /* 0x000e220000000800 */
[----:B------:R-:W-:-:S04]  /*3c030*/  IMAD.WIDE R238, R0, 0x2, R246 ;  /* 0x0000000200ee7825 */ /* 0x000fc800078e02f6 */
[----:B------:R-:W-:Y:S01]  /*3c040*/  IMAD.IADD R0, R0, 0x1, R243 ;  /* 0x0000000100007824 */ /* 0x000fe200078e02f3 */
[----:B------:R-:W-:-:S03]  /*3c050*/  ISETP.GE.AND P4, PT, R252, R242, PT ;  /* 0x000000f2fc00720c */ /* 0x000fc60003f86270 */
[----:B------:R-:W-:Y:S01]  /*3c060*/  IMAD.WIDE R242, R0, 0x2, R2 ;  /* 0x0000000200f27825 */ /* 0x000fe200078e0202 */
[----:B------:R1:W-:Y:S01]  /*3c070*/  @P6 STG.E.U16 desc[UR60][R238.64], R9 ;  /* 0x00000009ee006986 */ /* 0x0003e2000c10153c */
[----:B------:R-:W-:-:S03]  /*3c080*/  PRMT R252, R248, 0x7632, R252 ;  /* 0x00007632f8fc7816 */ /* 0x000fc600000000fc */
[----:B------:R4:W-:Y:S01]  /*3c090*/  @P3 STG.E.U16 desc[UR60][R242.64], R248 ;  /* 0x000000f8f2003986 */ /* 0x0009e2000c10153c */
[----:B------:R-:W-:Y:S01]  /*3c0a0*/  ISETP.LT.AND P5, PT, R20, R7, !P1 ;  /* 0x000000071400720c */ /* 0x000fe20004fa1270 */
[----:B-1----:R-:W1:Y:S02]  /*3c0b0*/  LDC R9, c[0x0][0x228] ;  /* 0x00008a00ff097b82 */ /* 0x002e640000000800 */
[----:B----4-:R-:W4:Y:S01]  /*3c0c0*/  LDL.LU R248, [R1+0x80] ;  /* 0x0000800001f87983 */ /* 0x010f220000300800 */
[----:B------:R-:W-:Y:S02]  /*3c0d0*/  ISETP.LT.AND P6, PT, R22, R10, !P1 ;  /* 0x0000000a1600720c */ /* 0x000fe40004fc1270 */
[----:B------:R-:W-:Y:S01]  /*3c0e0*/  ISETP.LT.AND P1, PT, R21, R6, !P1 ;  /* 0x000000061500720c */ /* 0x000fe20004f21270 */
[C---:B------:R-:W-:Y:S01]  /*3c0f0*/  IMAD.WIDE R238, R0.reuse, 0x2, R18 ;  /* 0x0000000200ee7825 */ /* 0x040fe200078e0212 */
[----:B------:R-:W-:Y:S01]  /*3c100*/  ISETP.LT.AND P3, PT, R17, R241, !P4 ;  /* 0x000000f11100720c */ /* 0x000fe20006761270 */
[----:B------:R-:W1:Y:S02]  /*3c110*/  LDC R10, c[0x0][0x228] ;  /* 0x00008a00ff0a7b82 */ /* 0x000e640000000800 */
[----:B------:R-:W-:-:S02]  /*3c120*/  IMAD.WIDE R242, R0, 0x2, R244 ;  /* 0x0000000200f27825 */ /* 0x000fc400078e02f4 */
[----:B------:R0:W-:Y:S04]  /*3c130*/  @P5 STG.E.U16 desc[UR60][R238.64], R252 ;  /* 0x000000fcee005986 */ /* 0x0001e8000c10153c */
[----:B------:R-:W4:Y:S01]  /*3c140*/  LDC R6, c[0x0][0x228] ;  /* 0x00008a00ff067b82 */ /* 0x000f220000000800 */
[----:B0-----:R-:W-:-:S04]  /*3c150*/  IMAD.WIDE R238, R0, 0x2, R246 ;  /* 0x0000000200ee7825 */ /* 0x001fc800078e02f6 */
[----:B------:R-:W-:Y:S02]  /*3c160*/  IMAD.IADD R0, R0, 0x1, R27 ;  /* 0x0000000100007824 */ /* 0x000fe400078e021b */
[----:B------:R-:W-:Y:S01]  /*3c170*/  VIADD R252, R16, 0x19 ;  /* 0x0000001910fc7836 */ /* 0x000fe20000000000 */
[----:B---3--:R-:W-:Y:S01]  /*3c180*/  PRMT R12, R249, 0x7632, R12 ;  /* 0x00007632f90c7816 */ /* 0x008fe2000000000c */
[----:B------:R0:W-:Y:S03]  /*3c190*/  @P1 STG.E.U16 desc[UR60][R242.64], R249 ;  /* 0x000000f9f2001986 */ /* 0x0001e6000c10153c */
[----:B------:R-:W-:Y:S01]  /*3c1a0*/  ISETP.GE.AND P1, PT, R252, R25, PT ;  /* 0x00000019fc00720c */ /* 0x000fe20003f26270 */
[----:B------:R-:W3:Y:S01]  /*3c1b0*/  LDC R27, c[0x0][0x228] ;  /* 0x00008a00ff1b7b82 */ /* 0x000ee20000000800 */
[----:B------:R1:W-:Y:S04]  /*3c1c0*/  @P6 STG.E.U16 desc[UR60][R238.64], R12 ;  /* 0x0000000cee006986 */ /* 0x0003e8000c10153c */
[----:B0-----:R-:W3:Y:S01]  /*3c1d0*/  LDL.LU R249, [R1+0x70] ;  /* 0x0000700001f97983 */ /* 0x001ee20000300800 */
[----:B------:R-:W-:-:S02]  /*3c1e0*/  IMAD.WIDE R242, R0, 0x2, R2 ;  /* 0x0000000200f27825 */ /* 0x000fc400078e0202 */
[----:B-1----:R-:W0:Y:S01]  /*3c1f0*/  LDC.64 R238, c[0x0][0x228] ;  /* 0x00008a00ffee7b82 */ /* 0x002e220000000a00 */
[----:B--2---:R-:W-:Y:S02]  /*3c200*/  PRMT R252, R251, 0x7632, R252 ;  /* 0x00007632fbfc7816 */ /* 0x004fe400000000fc */
[----:B------:R1:W-:Y:S04]  /*3c210*/  @P3 STG.E.U16 desc[UR60][R242.64], R251 ;  /* 0x000000fbf2003986 */ /* 0x0003e8000c10153c */
[----:B-1----:R-:W2:Y:S01]  /*3c220*/  LDL.LU R251, [R1+0x60] ;  /* 0x0000600001fb7983 */ /* 0x002ea20000300800 */
[----:B------:R-:W-:Y:S01]  /*3c230*/  ISETP.LT.AND P5, PT, R20, R236, !P4 ;  /* 0x000000ec1400720c */ /* 0x000fe200067a1270 */
[----:B0-----:R-:W-:Y:S01]  /*3c240*/  IMAD.MOV.U32 R12, RZ, RZ, R239 ;  /* 0x000000ffff0c7224 */ /* 0x001fe200078e00ef */
[----:B------:R-:W-:Y:S01]  /*3c250*/  ISETP.LT.AND P6, PT, R21, R9, !P4 ;  /* 0x000000091500720c */ /* 0x000fe200067c1270 */
[----:B------:R-:W-:Y:S01]  /*3c260*/  IMAD.MOV.U32 R25, RZ, RZ, R238 ;  /* 0x000000ffff197224 */ /* 0x000fe200078e00ee */
[----:B------:R-:W-:Y:S01]  /*3c270*/  ISETP.LT.AND P4, PT, R22, R10, !P4 ;  /* 0x0000000a1600720c */ /* 0x000fe20006781270 */
[C---:B------:R-:W-:Y:S01]  /*3c280*/  IMAD.WIDE R238, R0.reuse, 0x2, R18 ;  /* 0x0000000200ee7825 */ /* 0x040fe200078e0212 */
[----:B------:R-:W0:Y:S03]  /*3c290*/  LDC R236, c[0x0][0x248] ;  /* 0x00009200ffec7b82 */ /* 0x000e260000000800 */
[----:B------:R-:W-:-:S04]  /*3c2a0*/  IMAD.WIDE R242, R0, 0x2, R246 ;  /* 0x0000000200f27825 */ /* 0x000fc800078e02f6 */
[----:B------:R1:W-:Y:S01]  /*3c2b0*/  @P5 STG.E.U16 desc[UR60][R238.64], R252 ;  /* 0x000000fcee005986 */ /* 0x0003e2000c10153c */
[----:B----4-:R-:W-:Y:S01]  /*3c2c0*/  PRMT R13, R248, 0x7632, R13 ;  /* 0x00007632f80d7816 */ /* 0x010fe2000000000d */
[----:B------:R-:W-:Y:S01]  /*3c2d0*/  IMAD.MOV.U32 R7, RZ, RZ, R250 ;  /* 0x000000ffff077224 */ /* 0x000fe200078e00fa */
[----:B------:R-:W-:Y:S01]  /*3c2e0*/  ISETP.LT.AND P3, PT, R17, R30, !P1 ;  /* 0x0000001e1100720c */ /* 0x000fe20004f61270 */
[----:B------:R-:W4:Y:S01]  /*3c2f0*/  LDC R9, c[0x0][0x228] ;  /* 0x00008a00ff097b82 */ /* 0x000f220000000800 */
[----:B-1----:R-:W-:Y:S01]  /*3c300*/  IMAD.WIDE R238, R0, 0x2, R244 ;  /* 0x0000000200ee7825 */ /* 0x002fe200078e02f4 */
[----:B------:R-:W-:-:S06]  /*3c310*/  ISETP.LT.AND P5, PT, R20, R6, !P1 ;  /* 0x000000061400720c */ /* 0x000fcc0004fa1270 */
[----:B------:R-:W1:Y:S01]  /*3c320*/  LDC R10, c[0x0][0x228] ;  /* 0x00008a00ff0a7b82 */ /* 0x000e620000000800 */
[----:B------:R0:W-:Y:S04]  /*3c330*/  @P6 STG.E.U16 desc[UR60][R238.64], R248 ;  /* 0x000000f8ee006986 */ /* 0x0001e8000c10153c */
[----:B------:R0:W-:Y:S02]  /*3c340*/  @P4 STG.E.U16 desc[UR60][R242.64], R13 ;  /* 0x0000000df2004986 */ /* 0x0001e4000c10153c */
[----:B0-----:R-:W-:Y:S01]  /*3c350*/  IMAD.IADD R252, R0, 0x1, R236 ;  /* 0x0000000100fc7824 */ /* 0x001fe200078e02ec */
[----:B------:R-:W0:Y:S01]  /*3c360*/  LDC R6, c[0x0][0x248] ;  /* 0x00009200ff067b82 */ /* 0x000e220000000800 */
[----:B------:R-:W4:Y:S07]  /*3c370*/  LDL.LU R248, [R1+0x94] ;  /* 0x0000940001f87983 */ /* 0x000f2e0000300800 */
[----:B------:R-:W1:Y:S08]  /*3c380*/  LDC R30, c[0x0][0x228] ;  /* 0x00008a00ff1e7b82 */ /* 0x000e700000000800 */
[----:B------:R-:W0:Y:S01]  /*3c390*/  LDC.64 R242, c[0x0][0x228] ;  /* 0x00008a00fff27b82 */ /* 0x000e220000000a00 */
[----:B---3--:R-:W-:Y:S01]  /*3c3a0*/  ISETP.LT.AND P6, PT, R21, R27, !P1 ;  /* 0x0000001b1500720c */ /* 0x008fe20004fc1270 */
[----:B------:R-:W-:-:S02]  /*3c3b0*/  VIADD R0, R16, 0x24 ;  /* 0x0000002410007836 */ /* 0x000fc40000000000 */
[----:B------:R-:W-:-:S03]  /*3c3c0*/  IMAD.WIDE R238, R252, 0x2, R2 ;  /* 0x00000002fcee7825 */ /* 0x000fc600078e0202 */
[----:B------:R-:W-:Y:S01]  /*3c3d0*/  ISETP.GE.AND P4, PT, R0, R12, PT ;  /* 0x0000000c0000720c */ /* 0x000fe20003f86270 */
[----:B0-----:R-:W-:Y:S02]  /*3c3e0*/  IMAD.MOV.U32 R27, RZ, RZ, R243 ;  /* 0x000000ffff1b7224 */ /* 0x001fe400078e00f3 */
[----:B------:R-:W-:Y:S01]  /*3c3f0*/  IMAD.MOV.U32 R13, RZ, RZ, R242 ;  /* 0x000000ffff0d7224 */ /* 0x000fe200078e00f2 */
[----:B--2---:R-:W-:Y:S01]  /*3c400*/  PRMT R240, R251, 0x7632, R240 ;  /* 0x00007632fbf07816 */ /* 0x004fe200000000f0 */
[----:B------:R0:W-:Y:S01]  /*3c410*/  @P3 STG.E.U16 desc[UR60][R238.64], R249 ;  /* 0x000000f9ee003986 */ /* 0x0001e2000c10153c */
[----:B------:R-:W-:Y:S01]  /*3c420*/  PRMT R0, R249, 0x7632, R0 ;  /* 0x00007632f9007816 */ /* 0x000fe20000000000 */
[----:B------:R-:W-:Y:S01]  /*3c430*/  IMAD.WIDE R242, R252, 0x2, R18 ;  /* 0x00000002fcf27825 */ /* 0x000fe200078e0212 */
[----:B----4-:R-:W-:Y:S01]  /*3c440*/  ISETP.LT.AND P1, PT, R22, R9, !P1 ;  /* 0x000000091600720c */ /* 0x010fe20004f21270 */
[----:B------:R-:W2:Y:S03]  /*3c450*/  LDC R12, c[0x0][0x228] ;  /* 0x00008a00ff0c7b82 */ /* 0x000ea60000000800 */
[----:B------:R3:W-:Y:S01]  /*3c460*/  @P5 STG.E.U16 desc[UR60][R242.64], R0 ;  /* 0x00000000f2005986 */ /* 0x0007e2000c10153c */
[----:B0-----:R-:W-:-:S03]  /*3c470*/  IMAD.WIDE R238, R252, 0x2, R244 ;  /* 0x00000002fcee7825 */ /* 0x001fc600078e02f4 */
[----:B------:R-:W4:Y:S01]  /*3c480*/  LDL.LU R249, [R1+0x84] ;  /* 0x0000840001f97983 */ /* 0x000f220000300800 */
[----:B------:R-:W-:Y:S01]  /*3c490*/  ISETP.LT.AND P3, PT, R17, R11, !P0 ;  /* 0x0000000b1100720c */ /* 0x000fe20004761270 */
[----:B------:R-:W0:Y:S02]  /*3c4a0*/  LDC R9, c[0x0][0x228] ;  /* 0x00008a00ff097b82 */ /* 0x000e240000000800 */
[----:B------:R1:W-:Y:S01]  /*3c4b0*/  @P6 STG.E.U16 desc[UR60][R238.64], R251 ;  /* 0x000000fbee006986 */ /* 0x0003e2000c10153c */
[C---:B---3--:R-:W-:Y:S02]  /*3c4c0*/  IMAD.IADD R0, R252.reuse, 0x1, R6 ;  /* 0x00000001fc007824 */ /* 0x048fe400078e0206 */
[----:B------:R-:W-:Y:S01]  /*3c4d0*/  IMAD.WIDE R242, R252, 0x2, R246 ;  /* 0x00000002fcf27825 */ /* 0x000fe200078e02f6 */
[----:B-1----:R-:W-:Y:S02]  /*3c4e0*/  ISETP.LT.AND P5, PT, R21, R30, !P0 ;  /* 0x0000001e1500720c */ /* 0x002fe400047a1270 */
[----:B------:R-:W1:Y:S08]  /*3c4f0*/  LDC R11, c[0x0][0x228] ;  /* 0x00008a00ff0b7b82 */ /* 0x000e700000000800 */
[----:B------:R-:W3:Y:S01]  /*3c500*/  LDC.64 R250, c[0x0][0x228] ;  /* 0x00008a00fffa7b82 */ /* 0x000ee20000000a00 */
[----:B------:R-:W-:Y:S01]  /*3c510*/  ISETP.LT.AND P6, PT, R20, R10, !P0 ;  /* 0x0000000a1400720c */ /* 0x000fe200047c1270 */
[----:B------:R-:W-:-:S02]  /*3c520*/  VIADD R252, R16, 0x1b ;  /* 0x0000001b10fc7836 */ /* 0x000fc40000000000 */
[----:B------:R-:W-:Y:S01]  /*3c530*/  IMAD.WIDE R238, R0, 0x2, R2 ;  /* 0x0000000200ee7825 */ /* 0x000fe200078e0202 */
[----:B------:R2:W-:Y:S03]  /*3c540*/  @P1 STG.E.U16 desc[UR60][R242.64], R240 ;  /* 0x000000f0f2001986 */ /* 0x0005e6000c10153c */
[----:B------:R-:W0:Y:S01]  /*3c550*/  LDC R6, c[0x0][0x228] ;  /* 0x00008a00ff067b82 */ /* 0x000e220000000800 */
[----:B---3--:R-:W-:-:S07]  /*3c560*/  IMAD.MOV.U32 R236, RZ, RZ, R251 ;  /* 0x000000ffffec7224 */ /* 0x008fce00078e00fb */
[----:B--2---:R-:W2:Y:S01]  /*3c570*/  LDC.64 R240, c[0x0][0x228] ;  /* 0x00008a00fff07b82 */ /* 0x004ea20000000a00 */
[----:B------:R-:W3:Y:S01]  /*3c580*/  LDL.LU R251, [R1+0x74] ;  /* 0x0000740001fb7983 */ /* 0x000ee20000300800 */
[----:B------:R-:W-:Y:S02]  /*3c590*/  ISETP.GE.AND P1, PT, R252, R27, PT ;  /* 0x0000001bfc00720c */ /* 0x000fe40003f26270 */
[----:B------:R-:W-:Y:S01]  /*3c5a0*/  PRMT R252, R248, 0x7632, R252 ;  /* 0x00007632f8fc7816 */ /* 0x000fe200000000fc */
[----:B------:R1:W-:Y:S03]  /*3c5b0*/  @P3 STG.E.U16 desc[UR60][R238.64], R248 ;  /* 0x000000f8ee003986 */ /* 0x0003e6000c10153c */
[----:B------:R-:W0:Y:S01]  /*3c5c0*/  LDC R10, c[0x0][0x248] ;  /* 0x00009200ff0a7b82 */ /* 0x000e220000000800 */
[----:B-1----:R-:W3:Y:S01]  /*3c5d0*/  LDL.LU R248, [R1+0x64] ;  /* 0x0000640001f87983 */ /* 0x002ee20000300800 */
[----:B------:R-:W-:Y:S01]  /*3c5e0*/  IMAD.WIDE R242, R0, 0x2, R18 ;  /* 0x0000000200f27825 */ /* 0x000fe200078e0212 */
[----:B------:R-:W-:-:S03]  /*3c5f0*/  ISETP.LT.AND P3, PT, R17, R14, !P1 ;  /* 0x0000000e1100720c */ /* 0x000fc60004f61270 */
[----:B------:R-:W-:Y:S01]  /*3c600*/  IMAD.WIDE R238, R0, 0x2, R244 ;  /* 0x0000000200ee7825 */ /* 0x000fe200078e02f4 */
[----:B------:R-:W-:Y:S01]  /*3c610*/  ISETP.LT.AND P0, PT, R22, R12, !P0 ;  /* 0x0000000c1600720c */ /* 0x000fe20004701270 */
[----:B------:R-:W-:Y:S01]  /*3c620*/  @P6 STG.E.U16 desc[UR60][R242.64], R252 ;  /* 0x000000fcf2006986 */ /* 0x000fe2000c10153c */
[----:B------:R-:W1:Y:S01]  /*3c630*/  LDC R12, c[0x0][0x228] ;  /* 0x00008a00ff0c7b82 */ /* 0x000e620000000800 */
[----:B--2---:R-:W-:Y:S02]  /*3c640*/  IMAD.MOV.U32 R14, RZ, RZ, R240 ;  /* 0x000000ffff0e7224 */ /* 0x004fe400078e00f0 */
[----:B------:R-:W2:Y:S04]  /*3c650*/  LDL.LU R240, [R1+0x1d4c] ;  /* 0x001d4c0001f07983 */ /* 0x000ea80000300800 */
[----:B----4-:R4:W-:Y:S01]  /*3c660*/  @P5 STG.E.U16 desc[UR60][R238.64], R249 ;  /* 0x000000f9ee005986 */ /* 0x0109e2000c10153c */
[----:B------:R-:W-:-:S03]  /*3c670*/  PRMT R237, R249, 0x7632, R237 ;  /* 0x00007632f9ed7816 */ /* 0x000fc600000000ed */
[----:B----4-:R-:W4:Y:S01]  /*3c680*/  LDL.LU R249, [R1+0x98] ;  /* 0x0000980001f97983 */ /* 0x010f220000300800 */
[----:B------:R-:W-:-:S04]  /*3c690*/  IMAD.WIDE R238, R0, 0x2, R246 ;  /* 0x0000000200ee7825 */ /* 0x000fc800078e02f6 */
[----:B0-----:R-:W-:Y:S01]  /*3c6a0*/  IMAD.IADD R0, R0, 0x1, R10 ;  /* 0x0000000100007824 */ /* 0x001fe200078e020a */
[----:B------:R-:W-:Y:S01]  /*3c6b0*/  @P0 STG.E.U16 desc[UR60][R238.64], R237 ;  /* 0x000000edee000986 */ /* 0x000fe2000c10153c */
[----:B---3--:R-:W-:Y:S02]  /*3c6c0*/  PRMT R24, R251, 0x7632, R24 ;  /* 0x00007632fb187816 */ /* 0x008fe40000000018 */
[----:B------:R-:W-:Y:S01]  /*3c6d0*/  IMAD.WIDE R242, R0, 0x2, R2 ;  /* 0x0000000200f27825 */ /* 0x000fe200078e0202 */
[----:B------:R-:W-:Y:S01]  /*3c6e0*/  ISETP.LT.AND P6, PT, R21, R11, !P1 ;  /* 0x0000000b1500720c */ /* 0x000fe20004fc1270 */
[----:B------:R-:W0:Y:S03]  /*3c6f0*/  LDC R10, c[0x0][0x228] ;  /* 0x00008a00ff0a7b82 */ /* 0x000e260000000800 */
[----:B------:R3:W-:Y:S01]  /*3c700*/  @P3 STG.E.U16 desc[UR60][R242.64], R251 ;  /* 0x000000fbf2003986 */ /* 0x0007e2000c10153c */
[----:B------:R-:W-:-:S04]  /*3c710*/  ISETP.LT.AND P5, PT, R20, R9, !P1 ;  /* 0x000000091400720c */ /* 0x000fc80004fa1270 */
[----:B------:R-:W2:Y:S01]  /*3c720*/  LDC R11, c[0x0][0x228] ;  /* 0x00008a00ff0b7b82 */ /* 0x000ea20000000800 */
[----:B---3--:R-:W3:Y:S01]  /*3c730*/  LDL.LU R251, [R1+0x88] ;  /* 0x0000880001fb7983 */ /* 0x008ee20000300800 */
[----:B------:R-:W-:Y:S02]  /*3c740*/  VIADD R252, R16, 0x1c ;  /* 0x0000001c10fc7836 */ /* 0x000fe40000000000 */
[----:B------:R-:W-:Y:S01]  /*3c750*/  IMAD.WIDE R238, R0, 0x2, R18 ;  /* 0x0000000200ee7825 */ /* 0x000fe200078e0212 */
[----:B------:R-:W-:-:S03]  /*3c760*/  ISETP.LT.AND P1, PT, R22, R6, !P1 ;  /* 0x000000061600720c */ /* 0x000fc60004f21270 */
[----:B------:R-:W0:Y:S01]  /*3c770*/  LDC R9, c[0x0][0x248] ;  /* 0x00009200ff097b82 */ /* 0x000e220000000800 */
[----:B------:R-:W-:Y:S01]  /*3c780*/  ISETP.GE.AND P0, PT, R252, R236, PT ;  /* 0x000000ecfc00720c */ /* 0x000fe20003f06270 */
[----:B------:R-:W-:Y:S01]  /*3c790*/  IMAD.MOV.U32 R27, RZ, RZ, R241 ;  /* 0x000000ffff1b7224 */ /* 0x000fe200078e00f1 */
[----:B------:R1:W-:Y:S01]  /*3c7a0*/  @P5 STG.E.U16 desc[UR60][R238.64], R24 ;  /* 0x00000018ee005986 */ /* 0x0003e2000c10153c */
[----:B------:R-:W-:Y:S02]  /*3c7b0*/  VIADD R252, R16, 0x1d ;  /* 0x0000001d10fc7836 */ /* 0x000fe40000000000 */
[----:B------:R-:W-:Y:S02]  /*3c7c0*/  IMAD.WIDE R236, R0, 0x2, R244 ;  /* 0x0000000200ec7825 */ /* 0x000fe400078e02f4 */
[----:B------:R-:W4:Y:S01]  /*3c7d0*/  LDC R6, c[0x0][0x228] ;  /* 0x00008a00ff067b82 */ /* 0x000f220000000800 */
[----:B------:R-:W-:Y:S02]  /*3c7e0*/  ISETP.GE.AND P3, PT, R252, R27, PT ;  /* 0x0000001bfc00720c */ /* 0x000fe40003f66270 */
[----:B------:R1:W-:Y:S01]  /*3c7f0*/  @P6 STG.E.U16 desc[UR60][R236.64], R248 ;  /* 0x000000f8ec006986 */ /* 0x0003e2000c10153c */
[----:B------:R-:W-:-:S04]  /*3c800*/  PRMT R252, R248, 0x7632, R252 ;  /* 0x00007632f8fc7816 */ /* 0x000fc800000000fc */
[----:B-1----:R-:W1:Y:S01]  /*3c810*/  LDC.64 R238, c[0x0][0x228] ;  /* 0x00008a00ffee7b82 */ /* 0x002e620000000a00 */
[----:B------:R-:W-:Y:S01]  /*3c820*/  ISETP.LT.AND P5, PT, R17, R15, !P0 ;  /* 0x0000000f1100720c */ /* 0x000fe200047a1270 */
[----:B------:R-:W-:Y:S01]  /*3c830*/  IMAD.WIDE R236, R0, 0x2, R246 ;  /* 0x0000000200ec7825 */ /* 0x000fe200078e02f6 */
[----:B------:R-:W-:Y:S01]  /*3c840*/  ISETP.LT.AND P6, PT, R20, R12, !P0 ;  /* 0x0000000c1400720c */ /* 0x000fe200047c1270 */
[----:B------:R-:W3:Y:S04]  /*3c850*/  LDL.LU R248, [R1+0x78] ;  /* 0x0000780001f87983 */ /* 0x000ee80000300800 */
[----:B------:R-:W3:Y:S01]  /*3c860*/  LDC R242, c[0x0][0x248] ;  /* 0x00009200fff27b82 */ /* 0x000ee20000000800 */
[----:B------:R1:W-:Y:S01]  /*3c870*/  @P1 STG.E.U16 desc[UR60][R236.64], R252 ;  /* 0x000000fcec001986 */ /* 0x0003e2000c10153c */
[----:B--2---:R-:W-:-:S02]  /*3c880*/  ISETP.LT.AND P1, PT, R22, R11, !P0 ;  /* 0x0000000b1600720c */ /* 0x004fc40004721270 */
[----:B0-----:R-:W-:-:S04]  /*3c890*/  ISETP.LT.AND P0, PT, R21, R10, !P0 ;  /* 0x0000000a1500720c */ /* 0x001fc80004701270 */
[----:B------:R-:W0:Y:S01]  /*3c8a0*/  LDC.64 R10, c[0x0][0x228] ;  /* 0x00008a00ff0a7b82 */ /* 0x000e220000000a00 */
[----:B------:R-:W-:Y:S02]  /*3c8b0*/  IMAD.IADD R0, R0, 0x1, R9 ;  /* 0x0000000100007824 */ /* 0x000fe400078e0209 */
[----:B-1----:R-:W-:Y:S02]  /*3c8c0*/  IMAD.MOV.U32 R241, RZ, RZ, R239 ;  /* 0x000000fffff17224 */ /* 0x002fe400078e00ef */
[----:B------:R-:W-:-:S03]  /*3c8d0*/  IMAD.MOV.U32 R24, RZ, RZ, R238 ;  /* 0x000000ffff187224 */ /* 0x000fc600078e00ee */
[----:B------:R-:W1:Y:S01]  /*3c8e0*/  LDC R9, c[0x0][0x228] ;  /* 0x00008a00ff097b82 */ /* 0x000e620000000800 */
[----:B------:R-:W-:-:S04]  /*3c8f0*/  IMAD.WIDE R238, R0, 0x2, R2 ;  /* 0x0000000200ee7825 */ /* 0x000fc800078e0202 */
[----:B------:R-:W-:-:S03]  /*3c900*/  IMAD.WIDE R236, R0, 0x2, R18 ;  /* 0x0000000200ec7825 */ /* 0x000fc600078e0212 */
[----:B------:R-:W2:Y:S01]  /*3c910*/  LDC R12, c[0x0][0x228] ;  /* 0x00008a00ff0c7b82 */ /* 0x000ea20000000800 */
[----:B0-----:R-:W-:Y:S02]  /*3c920*/  IMAD.MOV.U32 R27, RZ, RZ, R11 ;  /* 0x000000ffff1b7224 */ /* 0x001fe400078e000b */
[----:B------:R-:W2:Y:S01]  /*3c930*/  LDL.LU R11, [R1+0x1d48] ;  /* 0x001d4800010b7983 */ /* 0x000ea20000300800 */
[----:B----4-:R-:W-:-:S03]  /*3c940*/  PRMT R252, R249, 0x7632, R252 ;  /* 0x00007632f9fc7816 */ /* 0x010fc600000000fc */
[----:B------:R0:W-:Y:S01]  /*3c950*/  @P5 STG.E.U16 desc[UR60][R238.64], R249 ;  /* 0x000000f9ee005986 */ /* 0x0001e2000c10153c */
[----:B------:R-:W-:-:S03]  /*3c960*/  ISETP.LT.AND P5, PT, R17, R7, !P3 ;  /* 0x000000071100720c */ /* 0x000fc60005fa1270 */
[----:B------:R-:W-:Y:S01]  /*3c970*/  @P6 STG.E.U16 desc[UR60][R236.64], R252 ;  /* 0x000000fcec006986 */ /* 0x000fe2000c10153c */
[----:B------:R-:W-:Y:S01]  /*3c980*/  ISETP.LT.AND P6, PT, R20, R6, !P3 ;  /* 0x000000061400720c */ /* 0x000fe20005fc1270 */
[----:B------:R-:W-:Y:S02]  /*3c990*/  IMAD.WIDE R6, R0, 0x2, R244 ;  /* 0x0000000200067825 */ /* 0x000fe400078e02f4 */
[----:B0-----:R-:W4:Y:S01]  /*3c9a0*/  LDL.LU R249, [R1+0x68] ;  /* 0x0000680001f97983 */ /* 0x001f220000300800 */
[----:B------:R-:W0:Y:S03]  /*3c9b0*/  LDC R238, c[0x0][0x248] ;  /* 0x00009200ffee7b82 */ /* 0x000e260000000800 */
[----:B---3--:R3:W-:Y:S04]  /*3c9c0*/  @P0 STG.E.U16 desc[UR60][R6.64], R251 ;  /* 0x000000fb06000986 */ /* 0x0087e8000c10153c */
[----:B---3--:R-:W3:Y:S01]  /*3c9d0*/  LDL.LU.64 R6, [R1+0x1d40] ;  /* 0x001d400001067983 */ /* 0x008ee20000300a00 */
[----:B------:R-:W-:-:S03]  /*3c9e0*/  PRMT R5, R251, 0x7632, R5 ;  /* 0x00007632fb057816 */ /* 0x000fc60000000005 */
[----:B------:R-:W2:Y:S01]  /*3c9f0*/  LDL.LU R251, [R1+0x9c] ;  /* 0x00009c0001fb7983 */ /* 0x000ea20000300800 */
[----:B------:R-:W-:-:S04]  /*3ca00*/  IMAD.WIDE R236, R0, 0x2, R246 ;  /* 0x0000000200ec7825 */ /* 0x000fc800078e02f6 */
[----:B------:R-:W-:Y:S02]  /*3ca10*/  IMAD.IADD R252, R0, 0x1, R242 ;  /* 0x0000000100fc7824 */ /* 0x000fe400078e02f2 */
[----:B------:R-:W-:Y:S01]  /*3ca20*/  IMAD.MOV.U32 R15, RZ, RZ, R10 ;  /* 0x000000ffff0f7224 */ /* 0x000fe200078e000a */
[----:B------:R0:W-:Y:S01]  /*3ca30*/  @P1 STG.E.U16 desc[UR60][R236.64], R5 ;  /* 0x00000005ec001986 */ /* 0x0001e2000c10153c */
[----:B------:R-:W0:Y:S01]  /*3ca40*/  LDC R10, c[0x0][0x228] ;  /* 0x00008a00ff0a7b82 */ /* 0x000e220000000800 */
[----:B-1----:R-:W-:Y:S01]  /*3ca50*/  ISETP.LT.AND P1, PT, R21, R9, !P3 ;  /* 0x000000091500720c */ /* 0x002fe20005f21270 */
[----:B------:R-:W-:-:S04]  /*3ca60*/  IMAD.WIDE R242, R252, 0x2, R2 ;  /* 0x00000002fcf27825 */ /* 0x000fc800078e0202 */
[C---:B------:R-:W-:Y:S01]  /*3ca70*/  VIADD R0, R16.reuse, 0x1e ;  /* 0x0000001e10007836 */ /* 0x040fe20000000000 */
[----:B------:R1:W-:Y:S01]  /*3ca80*/  @P5 STG.E.U16 desc[UR60][R242.64], R248 ;  /* 0x000000f8f2005986 */ /* 0x0003e2000c10153c */
[----:B------:R-:W-:Y:S01]  /*3ca90*/  VIADD R239, R16, 0x1f ;  /* 0x0000001f10ef7836 */ /* 0x000fe20000000000 */
[----:B------:R-:W2:Y:S01]  /*3caa0*/  LDC R9, c[0x0][0x228] ;  /* 0x00008a00ff097b82 */ /* 0x000ea20000000800 */
[----:B0-----:R-:W-:Y:S01]  /*3cab0*/  IMAD.WIDE R236, R252, 0x2, R18 ;  /* 0x00000002fcec7825 */ /* 0x001fe200078e0212 */
[----:B------:R-:W-:Y:S02]  /*3cac0*/  ISETP.GE.AND P5, PT, R0, R27, PT ;  /* 0x0000001b0000720c */ /* 0x000fe40003fa6270 */
[----:B------:R-:W-:Y:S01]  /*3cad0*/  ISETP.GE.AND P0, PT, R239, R241, PT ;  /* 0x000000f1ef00720c */ /* 0x000fe20003f06270 */
[C---:B------:R-:W-:Y:S02]  /*3cae0*/  IMAD.IADD R0, R252.reuse, 0x1, R238 ;  /* 0x00000001fc007824 */ /* 0x040fe400078e02ee */
[----:B------:R-:W-:Y:S01]  /*3caf0*/  IMAD.WIDE R238, R252, 0x2, R246 ;  /* 0x00000002fcee7825 */ /* 0x000fe200078e02f6 */
[----:B------:R-:W0:Y:S01]  /*3cb00*/  LDC R5, c[0x0][0x228] ;  /* 0x00008a00ff057b82 */ /* 0x000e220000000800 */
[----:B------:R-:W-:-:S07]  /*3cb10*/  ISETP.LT.AND P3, PT, R22, R10, !P3 ;  /* 0x0000000a1600720c */ /* 0x000fce0005f61270 */
[----:B-1----:R-:W1:Y:S08]  /*3cb20*/  LDC.64 R242, c[0x0][0x228] ;  /* 0x00008a00fff27b82 */ /* 0x002e700000000a00 */
[----:B------:R-:W1:Y:S01]  /*3cb30*/  LDC R10, c[0x0][0x248] ;  /* 0x00009200ff0a7b82 */ /* 0x000e620000000800 */
[----:B---3--:R-:W-:Y:S02]  /*3cb40*/  PRMT R7, R248, 0x7632, R7 ;  /* 0x00007632f8077816 */ /* 0x008fe40000000007 */
[----:B------:R-:W3:Y:S04]  /*3cb50*/  LDL.LU R248, [R1+0x8c] ;  /* 0x00008c0001f87983 */ /* 0x000ee80000300800 */
[----:B------:R0:W-:Y:S02]  /*3cb60*/  @P6 STG.E.U16 desc[UR60][R236.64], R7 ;  /* 0x00000007ec006986 */ /* 0x0001e4000c10153c */
[----:B0-----:R-:W-:Y:S01]  /*3cb70*/  IMAD.WIDE R236, R252, 0x2, R244 ;  /* 0x00000002fcec7825 */ /* 0x001fe200078e02f4 */
[----:B----4-:R-:W-:Y:S01]  /*3cb80*/  PRMT R252, R249, 0x7632, R252 ;  /* 0x00007632f9fc7816 */ /* 0x010fe200000000fc */
[----:B------:R-:W0:Y:S03]  /*3cb90*/  LDC R7, c[0x0][0x228] ;  /* 0x00008a00ff077b82 */ /* 0x000e260000000800 */
[----:B------:R4:W-:Y:S01]  /*3cba0*/  @P1 STG.E.U16 desc[UR60][R236.64], R249 ;  /* 0x000000f9ec001986 */ /* 0x0009e2000c10153c */
[----:B------:R-:W-:-:S03]  /*3cbb0*/  ISETP.LT.AND P6, PT, R17, R4, !P5 ;  /* 0x000000041100720c */ /* 0x000fc60006fc1270 */
[----:B----4-:R-:W4:Y:S01]  /*3cbc0*/  LDL.LU R249, [R1+0x7c] ;  /* 0x00007c0001f97983 */ /* 0x010f220000300800 */
[----:B------:R-:W-:-:S03]  /*3cbd0*/  IMAD.WIDE R236, R0, 0x2, R2 ;  /* 0x0000000200ec7825 */ /* 0x000fc600078e0202 */
[----:B------:R1:W-:Y:S06]  /*3cbe0*/  @P3 STG.E.U16 desc[UR60][R238.64], R252 ;  /* 0x000000fcee003986 */ /* 0x0003ec000c10153c */
[----:B--2---:R2:W-:Y:S01]  /*3cbf0*/  @P6 STG.E.U16 desc[UR60][R236.64], R251 ;  /* 0x000000fbec006986 */ /* 0x0045e2000c10153c */
[----:B-1----:R-:W-:-:S03]  /*3cc00*/  PRMT R252, R251, 0x7632, R252 ;  /* 0x00007632fbfc7816 */ /* 0x002fc600000000fc */
[----:B--2---:R-:W2:Y:S01]  /*3cc10*/  LDL.LU R251, [R1+0x6c] ;  /* 0x00006c0001fb7983 */ /* 0x004ea20000300800 */
[----:B------:R-:W-:Y:S01]  /*3cc20*/  ISETP.LT.AND P1, PT, R20, R12, !P5 ;  /* 0x0000000c1400720c */ /* 0x000fe20006f21270 */
[C---:B------:R-:W-:Y:S01]  /*3cc30*/  IMAD.WIDE R238, R0.reuse, 0x2, R18 ;  /* 0x0000000200ee7825 */ /* 0x040fe200078e0212 */
[----:B------:R-:W-:Y:S01]  /*3cc40*/  ISETP.LT.AND P3, PT, R21, R5, !P5 ;  /* 0x000000051500720c */ /* 0x000fe20006f61270 */
[----:B------:R-:W1:Y:S10]  /*3cc50*/  LDC R12, c[0x0][0x228] ;  /* 0x00008a00ff0c7b82 */ /* 0x000e740000000800 */
[----:B------:R0:W-:Y:S01]  /*3cc60*/  @P1 STG.E.U16 desc[UR60][R238.64], R252 ;  /* 0x000000fcee001986 */ /* 0x0001e2000c10153c */
[----:B------:R-:W-:Y:S01]  /*3cc70*/  ISETP.LT.AND P6, PT, R17, R13, !P0 ;  /* 0x0000000d1100720c */ /* 0x000fe200047c1270 */
[----:B------:R-:W-:Y:S01]  /*3cc80*/  IMAD.WIDE R236, R0, 0x2, R244 ;  /* 0x0000000200ec7825 */ /* 0x000fe200078e02f4 */
[----:B------:R-:W2:Y:S08]  /*3cc90*/  LDC R5, c[0x0][0x228] ;  /* 0x00008a00ff057b82 */ /* 0x000eb00000000800 */
[----:B0-----:R-:W0:Y:S01]  /*3cca0*/  LDC.64 R238, c[0x0][0x228] ;  /* 0x00008a00ffee7b82 */ /* 0x001e220000000a00 */
[----:B------:R-:W-:Y:S01]  /*3ccb0*/  ISETP.LT.AND P5, PT, R22, R9, !P5 ;  /* 0x000000091600720c */ /* 0x000fe20006fa1270 */
[----:B------:R-:W-:Y:S01]  /*3ccc0*/  IMAD.MOV.U32 R27, RZ, RZ, R243 ;  /* 0x000000ffff1b7224 */ /* 0x000fe200078e00f3 */
[----:B------:R-:W-:Y:S01]  /*3ccd0*/  ISETP.LT.AND P1, PT, R20, R7, !P0 ;  /* 0x000000071400720c */ /* 0x000fe20004721270 */
[----:B------:R-:W-:-:S02]  /*3cce0*/  VIADD R7, R16, 0x20 ;  /* 0x0000002010077836 */ /* 0x000fc40000000000 */
[C---:B------:R-:W-:Y:S02]  /*3ccf0*/  IMAD.IADD R252, R0.reuse, 0x1, R10 ;  /* 0x0000000100fc7824 */ /* 0x040fe400078e020a */
[----:B------:R-:W-:Y:S01]  /*3cd00*/  IMAD.MOV.U32 R4, RZ, RZ, R242 ;  /* 0x000000ffff047224 */ /* 0x000fe200078e00f2 */
[----:B------:R-:W2:Y:S01]  /*3cd10*/  LDC R10, c[0x0][0x228] ;  /* 0x00008a00ff0a7b82 */ /* 0x000ea20000000800 */
[----:B------:R-:W-:-:S07]  /*3cd20*/  IMAD.WIDE R242, R0, 0x2, R246 ;  /* 0x0000000200f27825 */ /* 0x000fce00078e02f6 */
[----:B------:R-:W2:Y:S08]  /*3cd30*/  LDC R13, c[0x0][0x248] ;  /* 0x00009200ff0d7b82 */ /* 0x000eb00000000800 */
[----:B------:R-:W2:Y:S01]  /*3cd40*/  LDC R9, c[0x0][0x228] ;  /* 0x00008a00ff097b82 */ /* 0x000ea20000000800 */
[----:B---3--:R3:W-:Y:S01]  /*3cd50*/  @P3 STG.E.U16 desc[UR60][R236.64], R248 ;  /* 0x000000f8ec003986 */ /* 0x0087e2000c10153c */
[----:B------:R-:W-:Y:S01]  /*3cd60*/  ISETP.GE.AND P3, PT, R7, R27, PT ;  /* 0x0000001b0700720c */ /* 0x000fe20003f66270 */
[----:B0-----:R-:W-:Y:S01]  /*3cd70*/  IMAD.MOV.U32 R7, RZ, RZ, R238 ;  /* 0x000000ffff077224 */ /* 0x001fe200078e00ee */
[----:B------:R-:W-:Y:S01]  /*3cd80*/  PRMT R26, R248, 0x7632, R26 ;  /* 0x00007632f81a7816 */ /* 0x000fe2000000001a */
[----:B---3--:R-:W-:Y:S01]  /*3cd90*/  IMAD.MOV.U32 R236, RZ, RZ, R239 ;  /* 0x000000ffffec7224 */ /* 0x008fe200078e00ef */
[----:B------:R-:W3:Y:S01]  /*3cda0*/  LDL.LU R248, [R1+0x50] ;  /* 0x0000500001f87983 */ /* 0x000ee20000300800 */
[----:B------:R-:W-:-:S03]  /*3cdb0*/  IMAD.WIDE R238, R252, 0x2, R2 ;  /* 0x00000002fcee7825 */ /* 0x000fc600078e0202 */
[----:B------:R0:W-:Y:S01]  /*3cdc0*/  @P5 STG.E.U16 desc[UR60][R242.64], R26 ;  /* 0x0000001af2005986 */ /* 0x0001e2000c10153c */
[----:B-1----:R-:W-:-:S03]  /*3cdd0*/  ISETP.LT.AND P5, PT, R21, R12, !P0 ;  /* 0x0000000c1500720c */ /* 0x002fc600047a1270 */
[----:B----4-:R1:W-:Y:S01]  /*3cde0*/  @P6 STG.E.U16 desc[UR60][R238.64], R249 ;  /* 0x000000f9ee006986 */ /* 0x0103e2000c10153c */
[C---:B0-----:R-:W-:Y:S01]  /*3cdf0*/  IMAD.WIDE R26, R252.reuse, 0x2, R18 ;  /* 0x00000002fc1a7825 */ /* 0x041fe200078e0212 */
[----:B------:R-:W-:Y:S01]  /*3ce00*/  PRMT R0, R249, 0x7632, R0 ;  /* 0x00007632f9007816 */ /* 0x000fe20000000000 */
[----:B------:R-:W0:Y:S08]  /*3ce10*/  LDC R12, c[0x0][0x228] ;  /* 0x00008a00ff0c7b82 */ /* 0x000e300000000800 */
[----:B-1----:R-:W1:Y:S01]  /*3ce20*/  LDC.64 R238, c[0x0][0x228] ;  /* 0x00008a00ffee7b82 */ /* 0x002e620000000a00 */
[----:B------:R4:W-:Y:S04]  /*3ce30*/  @P1 STG.E.U16 desc[UR60][R26.64], R0 ;  /* 0x000000001a001986 */ /* 0x0009e8000c10153c */
[----:B------:R-:W3:Y:S01]  /*3ce40*/  LDL.LU R249, [R1+0x40] ;  /* 0x0000400001f97983 */ /* 0x000ee20000300800 */
[----:B----4-:R-:W-:Y:S01]  /*3ce50*/  IMAD.WIDE R26, R252, 0x2, R244 ;  /* 0x00000002fc1a7825 */ /* 0x010fe200078e02f4 */
[----:B--2---:R-:W-:-:S04]  /*3ce60*/  PRMT R240, R251, 0x7632, R240 ;  /* 0x00007632fbf07816 */ /* 0x004fc800000000f0 */
[----:B------:R2:W-:Y:S01]  /*3ce70*/  @P5 STG.E.U16 desc[UR60][R26.64], R251 ;  /* 0x000000fb1a005986 */ /* 0x0005e2000c10153c */
[----:B------:R-:W-:Y:S01]  /*3ce80*/  ISETP.LT.AND P5, PT, R21, R10, !P3 ;  /* 0x0000000a1500720c */ /* 0x000fe20005fa1270 */
[----:B-1----:R-:W-:Y:S02]  /*3ce90*/  IMAD.MOV.U32 R237, RZ, RZ, R239 ;  /* 0x000000ffffed7224 */ /* 0x002fe400078e00ef */
[----:B------:R-:W-:Y:S01]  /*3cea0*/  IMAD.MOV.U32 R10, RZ, RZ, R238 ;  /* 0x000000ffff0a7224 */ /* 0x000fe200078e00ee */
[----:B--2---:R-:W2:Y:S04]  /*3ceb0*/  LDL.LU R251, [R1+0x30] ;  /* 0x0000300001fb7983 */ /* 0x004ea80000300800 */
[----:B------:R-:W4:Y:S01]  /*3cec0*/  LDL.LU.64 R238, [R1+0x1d38] ;  /* 0x001d380001ee7983 */ /* 0x000f220000300a00 */
[----:B------:R-:W-:Y:S01]  /*3ced0*/  IMAD.MOV.U32 R30, RZ, RZ, R250 ;  /* 0x000000ffff1e7224 */ /* 0x000fe200078e00fa */
[----:B------:R-:W-:Y:S01]  /*3cee0*/  ISETP.LT.AND P0, PT, R22, R5, !P0 ;  /* 0x000000051600720c */ /* 0x000fe20004701270 */
[----:B------:R-:W-:Y:S01]  /*3cef0*/  IMAD.IADD R0, R252, 0x1, R13 ;  /* 0x00000001fc007824 */ /* 0x000fe200078e020d */
[----:B------:R-:W-:Y:S01]  /*3cf00*/  ISETP.LT.AND P1, PT, R20, R9, !P3 ;  /* 0x000000091400720c */ /* 0x000fe20005f21270 */
[----:B------:R-:W-:Y:S01]  /*3cf10*/  IMAD.WIDE R242, R252, 0x2, R246 ;  /* 0x00000002fcf27825 */ /* 0x000fe200078e02f6 */
[----:B------:R-:W-:Y:S01]  /*3cf20*/  ISETP.LT.AND P6, PT, R17, R30, !P3 ;  /* 0x0000001e1100720c */ /* 0x000fe20005fc1270 */
[----:B------:R-:W1:Y:S02]  /*3cf30*/  LDC R9, c[0x0][0x248] ;  /* 0x00009200ff097b82 */ /* 0x000e640000000800 */
[----:B------:R-:W-:-:S06]  /*3cf40*/  IMAD.WIDE R26, R0, 0x2, R2 ;  /* 0x00000002001a7825 */ /* 0x000fcc00078e0202 */
[----:B------:R0:W-:Y:S01]  /*3cf50*/  @P0 STG.E.U16 desc[UR60][R242.64], R240 ;  /* 0x000000f0f2000986 */ /* 0x0001e2000c10153c */
[----:B------:R-:W-:Y:S01]  /*3cf60*/  VIADD R13, R16, 0x21 ;  /* 0x00000021100d7836 */ /* 0x000fe20000000000 */
[----:B------:R-:W1:Y:S08]  /*3cf70*/  LDC R5, c[0x0][0x228] ;  /* 0x00008a00ff057b82 */ /* 0x000e700000000800 */
[----:B------:R-:W2:Y:S01]  /*3cf80*/  LDC R30, c[0x0][0x228] ;  /* 0x00008a00ff1e7b82 */ /* 0x000ea20000000800 */
[----:B0-----:R-:W-:Y:S01]  /*3cf90*/  IMAD.WIDE R240, R0, 0x2, R18 ;  /* 0x0000000200f07825 */ /* 0x001fe200078e0212 */
[----:B------:R-:W-:-:S02]  /*3cfa0*/  ISETP.GE.AND P0, PT, R13, R236, PT ;  /* 0x000000ec0d00720c */ /* 0x000fc40003f06270 */
[----:B------:R-:W-:-:S04]  /*3cfb0*/  ISETP.LT.AND P3, PT, R22, R12, !P3 ;  /* 0x0000000c1600720c */ /* 0x000fc80005f61270 */
[----:B------:R-:W0:Y:S08]  /*3cfc0*/  LDC R13, c[0x0][0x228] ;  /* 0x00008a00ff0d7b82 */ /* 0x000e300000000800 */
[----:B------:R-:W0:Y:S08]  /*3cfd0*/  LDC.64 R242, c[0x0][0x228] ;  /* 0x00008a00fff27b82 */ /* 0x000e300000000a00 */
[----:B------:R-:W0:Y:S01]  /*3cfe0*/  LDC R12, c[0x0][0x228] ;  /* 0x00008a00ff0c7b82 */ /* 0x000e220000000800 */
[----:B---3--:R3:W-:Y:S01]  /*3cff0*/  @P6 STG.E.U16 desc[UR60][R26.64], R248 ;  /* 0x000000f81a006986 */ /* 0x0087e2000c10153c */
[----:B------:R-:W-:-:S05]  /*3d000*/  PRMT R252, R248, 0x7632, R252 ;  /* 0x00007632f8fc7816 */ /* 0x000fca00000000fc */
[----:B------:R-:W-:Y:S04]  /*3d010*/  @P1 STG.E.U16 desc[UR60][R240.64], R252 ;  /* 0x000000fcf0001986 */ /* 0x000fe8000c10153c */
[----:B---3--:R-:W3:Y:S01]  /*3d020*/  LDL.LU R248, [R1+0x20] ;  /* 0x0000200001f87983 */ /* 0x008ee20000300800 */
[----:B------:R-:W-:-:S05]  /*3d030*/  IMAD.WIDE R26, R0, 0x2, R244 ;  /* 0x00000002001a7825 */ /* 0x000fca00078e02f4 */
[----:B------:R1:W-:Y:S01]  /*3d040*/  @P5 STG.E.U16 desc[UR60][R26.64], R249 ;  /* 0x000000f91a005986 */ /* 0x0003e2000c10153c */
[----:B----4-:R-:W-:-:S03]  /*3d050*/  PRMT R239, R249, 0x7632, R239 ;  /* 0x00007632f9ef7816 */ /* 0x010fc600000000ef */
[----:B-1----:R-:W4:Y:S01]  /*3d060*/  LDL.LU R249, [R1+0x54] ;  /* 0x0000540001f97983 */ /* 0x002f220000300800 */
[----:B------:R-:W-:Y:S01]  /*3d070*/  ISETP.LT.AND P6, PT, R17, R14, !P0 ;  /* 0x0000000e1100720c */ /* 0x000fe200047c1270 */
[C---:B------:R-:W-:Y:S02]  /*3d080*/  IMAD.IADD R252, R0.reuse, 0x1, R9 ;  /* 0x0000000100fc7824 */ /* 0x040fe400078e0209 */
[----:B------:R-:W-:Y:S01]  /*3d090*/  IMAD.WIDE R240, R0, 0x2, R246 ;  /* 0x0000000200f07825 */ /* 0x000fe200078e02f6 */
[----:B------:R-:W-:Y:S01]  /*3d0a0*/  ISETP.LT.AND P1, PT, R20, R5, !P0 ;  /* 0x000000051400720c */ /* 0x000fe20004721270 */
[----:B------:R-:W1:Y:S02]  /*3d0b0*/  LDC R14, c[0x0][0x228] ;  /* 0x00008a00ff0e7b82 */ /* 0x000e640000000800 */
[----:B------:R-:W-:Y:S01]  /*3d0c0*/  IMAD.WIDE R26, R252, 0x2, R2 ;  /* 0x00000002fc1a7825 */ /* 0x000fe200078e0202 */
[----:B------:R-:W-:Y:S01]  /*3d0d0*/  @P3 STG.E.U16 desc[UR60][R240.64], R239 ;  /* 0x000000eff0003986 */ /* 0x000fe2000c10153c */
[----:B--2---:R-:W-:-:S04]  /*3d0e0*/  PRMT R0, R251, 0x7632, R0 ;  /* 0x00007632fb007816 */ /* 0x004fc80000000000 */
[----:B------:R2:W-:Y:S01]  /*3d0f0*/  @P6 STG.E.U16 desc[UR60][R26.64], R251 ;  /* 0x000000fb1a006986 */ /* 0x0005e2000c10153c */
[----:B------:R-:W1:Y:S03]  /*3d100*/  LDC R5, c[0x0][0x248] ;  /* 0x00009200ff057b82 */ /* 0x000e660000000800 */
[----:B--2---:R-:W2:Y:S01]  /*3d110*/  LDL.LU R251, [R1+0x44] ;  /* 0x0000440001fb7983 */ /* 0x004ea20000300800 */
[----:B------:R-:W-:-:S05]  /*3d120*/  IMAD.WIDE R240, R252, 0x2, R18 ;  /* 0x00000002fcf07825 */ /* 0x000fca00078e0212 */
[----:B------:R0:W-:Y:S01]  /*3d130*/  @P1 STG.E.U16 desc[UR60][R240.64], R0 ;  /* 0x00000000f0001986 */ /* 0x0001e2000c10153c */
[----:B------:R-:W-:Y:S01]  /*3d140*/  VIADD R9, R16, 0x22 ;  /* 0x0000002210097836 */ /* 0x000fe20000000000 */
[----:B------:R-:W-:Y:S01]  /*3d150*/  ISETP.LT.AND P5, PT, R21, R30, !P0 ;  /* 0x0000001e1500720c */ /* 0x000fe200047a1270 */
[----:B0-----:R-:W0:Y:S03]  /*3d160*/  LDC.64 R240, c[0x0][0x228] ;  /* 0x00008a00fff07b82 */ /* 0x001e260000000a00 */
[----:B------:R-:W-:Y:S02]  /*3d170*/  ISETP.GE.AND P3, PT, R9, R237, PT ;  /* 0x000000ed0900720c */ /* 0x000fe40003f66270 */
[----:B------:R-:W-:Y:S02]  /*3d180*/  ISETP.LT.AND P0, PT, R22, R13, !P0 ;  /* 0x0000000d1600720c */ /* 0x000fe40004701270 */
[----:B------:R-:W-:Y:S01]  /*3d190*/  ISETP.LT.AND P6, PT, R17, R15, !P3 ;  /* 0x0000000f1100720c */ /* 0x000fe20005fc1270 */
[C---:B------:R-:W-:Y:S01]  /*3d1a0*/  IMAD.WIDE R26, R252.reuse, 0x2, R244 ;  /* 0x00000002fc1a7825 */ /* 0x040fe200078e02f4 */
[----:B------:R-:W2:Y:S03]  /*3d1b0*/  LDC R9, c[0x0][0x228] ;  /* 0x00008a00ff097b82 */ /* 0x000ea60000000800 */
[----:B-1----:R-:W-:-:S02]  /*3d1c0*/  IMAD.IADD R0, R252, 0x1, R5 ;  /* 0x00000001fc007824 */ /* 0x002fc400078e0205 */
[----:B------:R-:W-:Y:S02]  /*3d1d0*/  IMAD.MOV.U32 R30, RZ, RZ, R243 ;  /* 0x000000ffff1e7224 */ /* 0x000fe400078e00f3 */
[----:B------:R-:W-:Y:S02]  /*3d1e0*/  IMAD.MOV.U32 R236, RZ, RZ, R242 ;  /* 0x000000ffffec7224 */ /* 0x000fe400078e00f2 */
[----:B------:R-:W-:-:S04]  /*3d1f0*/  IMAD.WIDE R242, R252, 0x2, R246 ;  /* 0x00000002fcf27825 */ /* 0x000fc800078e02f6 */
[----:B0-----:R-:W-:Y:S01]  /*3d200*/  IMAD.MOV.U32 R237, RZ, RZ, R241 ;  /* 0x000000ffffed7224 */ /* 0x001fe200078e00f1 */
[----:B------:R-:W-:Y:S01]  /*3d210*/  ISETP.LT.AND P1, PT, R20, R12, !P3 ;  /* 0x0000000c1400720c */ /* 0x000fe20005f21270 */
[----:B------:R-:W-:Y:S01]  /*3d220*/  VIADD R15, R16, 0x23 ;  /* 0x00000023100f7836 */ /* 0x000fe20000000000 */
[----:B------:R-:W0:Y:S08]  /*3d230*/  LDC R13, c[0x0][0x228] ;  /* 0x00008a00ff0d7b82 */ /* 0x000e300000000800 */
[----:B------:R-:W1:Y:S08]  /*3d240*/  LDC R12, c[0x0][0x248] ;  /* 0x00009200ff0c7b82 */ /* 0x000e700000000800 */
[----:B------:R-:W0:Y:S01]  /*3d250*/  LDC R5, c[0x0][0x228] ;  /* 0x00008a00ff057b82 */ /* 0x000e220000000800 */
[----:B---3--:R3:W-:Y:S01]  /*3d260*/  @P5 STG.E.U16 desc[UR60][R26.64], R248 ;  /* 0x000000f81a005986 */ /* 0x0087e2000c10153c */
[----:B------:R-:W-:-:S05]  /*3d270*/  PRMT R31, R248, 0x7632, R31 ;  /* 0x00007632f81f7816 */ /* 0x000fca000000001f */
[----:B------:R-:W-:Y:S01]  /*3d280*/  @P0 STG.E.U16 desc[UR60][R242.64], R31 ;  /* 0x0000001ff2000986 */ /* 0x000fe2000c10153c */
[----:B---3--:R-:W-:-:S03]  /*3d290*/  IMAD.WIDE R26, R0, 0x2, R2 ;  /* 0x00000002001a7825 */ /* 0x008fc600078e0202 */
[----:B------:R-:W3:Y:S04]  /*3d2a0*/  LDL.LU R248, [R1+0x34] ;  /* 0x0000340001f87983 */ /* 0x000ee80000300800 */
[----:B------:R-:W3:Y:S04]  /*3d2b0*/  LDL.LU R241, [R1+0x1d30] ;  /* 0x001d300001f17983 */ /* 0x000ee80000300800 */
[----:B----4-:R4:W-:Y:S01]  /*3d2c0*/  @P6 STG.E.U16 desc[UR60][R26.64], R249 ;  /* 0x000000f91a006986 */ /* 0x0109e2000c10153c */
[----:B------:R-:W-:-:S03]  /*3d2d0*/  PRMT R252, R249, 0x7632, R252 ;  /* 0x00007632f9fc7816 */ /* 0x000fc600000000fc */
[----:B----4-:R-:W4:Y:S01]  /*3d2e0*/  LDL.LU R249, [R1+0x24] ;  /* 0x0000240001f97983 */ /* 0x010f220000300800 */
[----:B------:R-:W-:Y:S02]  /*3d2f0*/  ISETP.LT.AND P5, PT, R21, R14, !P3 ;  /* 0x0000000e1500720c */ /* 0x000fe40005fa1270 */
[----:B------:R-:W-:Y:S01]  /*3d300*/  ISETP.GE.AND P0, PT, R15, R30, PT ;  /* 0x0000001e0f00720c */ /* 0x000fe20003f06270 */
[----:B------:R-:W-:-:S04]  /*3d310*/  IMAD.WIDE R30, R0, 0x2, R18 ;  /* 0x00000002001e7825 */ /* 0x000fc800078e0212 */
[----:B------:R-:W-:Y:S01]  /*3d320*/  IMAD.WIDE R26, R0, 0x2, R244 ;  /* 0x00000002001a7825 */ /* 0x000fe200078e02f4 */
[----:B------:R1:W-:Y:S01]  /*3d330*/  @P1 STG.E.U16 desc[UR60][R30.64], R252 ;  /* 0x000000fc1e001986 */ /* 0x0003e2000c10153c */
[----:B--2---:R-:W-:-:S04]  /*3d340*/  PRMT R238, R251, 0x7632, R238 ;  /* 0x00007632fbee7816 */ /* 0x004fc800000000ee */
[----:B------:R2:W-:Y:S01]  /*3d350*/  @P5 STG.E.U16 desc[UR60][R26.64], R251 ;  /* 0x000000fb1a005986 */ /* 0x0005e2000c10153c */
[----:B------:R-:W-:Y:S01]  /*3d360*/  ISETP.LT.AND P3, PT, R22, R9, !P3 ;  /* 0x000000091600720c */ /* 0x000fe20005f61270 */
[C---:B------:R-:W-:Y:S01]  /*3d370*/  IMAD.WIDE R242, R0.reuse, 0x2, R246 ;  /* 0x0000000200f27825 */ /* 0x040fe200078e02f6 */
[----:B------:R-:W2:Y:S03]  /*3d380*/  LDC R15, c[0x0][0x228] ;  /* 0x00008a00ff0f7b82 */ /* 0x000ea60000000800 */
[----:B-1----:R-:W-:Y:S01]  /*3d390*/  IMAD.IADD R252, R0, 0x1, R12 ;  /* 0x0000000100fc7824 */ /* 0x002fe200078e020c */
[----:B0-----:R-:W-:-:S04]  /*3d3a0*/  ISETP.LT.AND P1, PT, R20, R13, !P0 ;  /* 0x0000000d1400720c */ /* 0x001fc80004721270 */
[----:B------:R-:W0:Y:S01]  /*3d3b0*/  LDC R13, c[0x0][0x248] ;  /* 0x00009200ff0d7b82 */ /* 0x000e220000000800 */
[----:B--2---:R-:W2:Y:S01]  /*3d3c0*/  LDL.LU R251, [R1+0x58] ;  /* 0x0000580001fb7983 */ /* 0x004ea20000300800 */
[----:B------:R-:W-:-:S06]  /*3d3d0*/  ISETP.LT.AND P6, PT, R17, R24, !P0 ;  /* 0x000000181100720c */ /* 0x000fcc00047c1270 */
[----:B------:R-:W1:Y:S08]  /*3d3e0*/  LDC R12, c[0x0][0x228] ;  /* 0x00008a00ff0c7b82 */ /* 0x000e700000000800 */
[----:B------:R-:W0:Y:S01]  /*3d3f0*/  LDC.64 R30, c[0x0][0x228] ;  /* 0x00008a00ff1e7b82 */ /* 0x000e220000000a00 */
[----:B------:R-:W-:Y:S01]  /*3d400*/  ISETP.LT.AND P5, PT, R21, R5, !P0 ;  /* 0x000000051500720c */ /* 0x000fe200047a1270 */
[----:B------:R-:W-:Y:S01]  /*3d410*/  IMAD.WIDE R26, R252, 0x2, R2 ;  /* 0x00000002fc1a7825 */ /* 0x000fe200078e0202 */
[----:B------:R1:W-:Y:S03]  /*3d420*/  @P3 STG.E.U16 desc[UR60][R242.64], R238 ;  /* 0x000000eef2003986 */ /* 0x0003e6000c10153c */
[----:B------:R-:W-:-:S02]  /*3d430*/  IMAD.MOV.U32 R14, RZ, RZ, R240 ;  /* 0x000000ffff0e7224 */ /* 0x000fc400078e00f0 */
[----:B------:R-:W2:Y:S01]  /*3d440*/  LDC R9, c[0x0][0x228] ;  /* 0x00008a00ff097b82 */ /* 0x000ea20000000800 */
[----:B-1----:R-:W-:-:S04]  /*3d450*/  IMAD.WIDE R238, R252, 0x2, R18 ;  /* 0x00000002fcee7825 */ /* 0x002fc800078e0212 */
[----:B0-----:R-:W-:Y:S01]  /*3d460*/  IMAD.MOV.U32 R5, RZ, RZ, R30 ;  /* 0x000000ffff057224 */ /* 0x001fe200078e001e */
[----:B------:R-:W-:Y:S01]  /*3d470*/  ISETP.LT.AND P0, PT, R22, R15, !P0 ;  /* 0x0000000f1600720c */ /* 0x000fe20004701270 */
[----:B------:R-:W-:Y:S01]  /*3d480*/  IMAD.MOV.U32 R240, RZ, RZ, R31 ;  /* 0x000000fffff07224 */ /* 0x000fe200078e001f */
[----:B------:R-:W0:Y:S01]  /*3d490*/  LDC R15, c[0x0][0x228] ;  /* 0x00008a00ff0f7b82 */ /* 0x000e220000000800 */
[----:B------:R-:W2:Y:S01]  /*3d4a0*/  LDL.LU.64 R30, [R1+0x1d28] ;  /* 0x001d2800011e7983 */ /* 0x000ea20000300a00 */
[----:B------:R-:W-:-:S05]  /*3d4b0*/  VIADD R24, R16, 0x25 ;  /* 0x0000002510187836 */ /* 0x000fca0000000000 */
[----:B------:R-:W-:Y:S01]  /*3d4c0*/  ISETP.GE.AND P3, PT, R24, R237, PT ;  /* 0x000000ed1800720c */ /* 0x000fe20003f66270 */
[----:B------:R-:W1:Y:S01]  /*3d4d0*/  LDC R242, c[0x0][0x228] ;  /* 0x00008a00fff27b82 */ /* 0x000e620000000800 */
[----:B---3--:R3:W-:Y:S01]  /*3d4e0*/  @P6 STG.E.U16 desc[UR60][R26.64], R248 ;  /* 0x000000f81a006986 */ /* 0x0087e2000c10153c */
[----:B------:R-:W-:-:S05]  /*3d4f0*/  PRMT R0, R248, 0x7632, R0 ;  /* 0x00007632f8007816 */ /* 0x000fca0000000000 */
[----:B------:R0:W-:Y:S01]  /*3d500*/  @P1 STG.E.U16 desc[UR60][R238.64], R0 ;  /* 0x00000000ee001986 */ /* 0x0001e2000c10153c */
[----:B---3--:R-:W-:-:S03]  /*3d510*/  IMAD.WIDE R26, R252, 0x2, R244 ;  /* 0x00000002fc1a7825 */ /* 0x008fc600078e02f4 */
[----:B------:R-:W3:Y:S01]  /*3d520*/  LDL.LU R248, [R1+0x48] ;  /* 0x0000480001f87983 */ /* 0x000ee20000300800 */
[----:B0-----:R-:W-:-:S03]  /*3d530*/  IMAD.IADD R0, R252, 0x1, R13 ;  /* 0x00000001fc007824 */ /* 0x001fc600078e020d */
[----:B----4-:R0:W-:Y:S01]  /*3d540*/  @P5 STG.E.U16 desc[UR60][R26.64], R249 ;  /* 0x000000f91a005986 */ /* 0x0101e2000c10153c */
[----:B------:R-:W-:Y:S02]  /*3d550*/  ISETP.LT.AND P5, PT, R21, R12, !P4 ;  /* 0x0000000c1500720c */ /* 0x000fe400067a1270 */
[----:B------:R-:W4:Y:S01]  /*3d560*/  LDC.64 R12, c[0x0][0x228] ;  /* 0x00008a00ff0c7b82 */ /* 0x000f220000000a00 */
[----:B------:R-:W-:Y:S01]  /*3d570*/  PRMT R241, R249, 0x7632, R241 ;  /* 0x00007632f9f17816 */ /* 0x000fe200000000f1 */
[----:B0-----:R-:W-:Y:S01]  /*3d580*/  IMAD.WIDE R26, R252, 0x2, R246 ;  /* 0x00000002fc1a7825 */ /* 0x001fe200078e02f6 */
[----:B------:R-:W3:Y:S04]  /*3d590*/  LDL.LU R249, [R1+0x38] ;  /* 0x0000380001f97983 */ /* 0x000ee80000300800 */
[----:B------:R0:W-:Y:S01]  /*3d5a0*/  @P0 STG.E.U16 desc[UR60][R26.64], R241 ;  /* 0x000000f11a000986 */ /* 0x0001e2000c10153c */
[----:B----4-:R-:W-:-:S03]  /*3d5b0*/  IMAD.MOV.U32 R24, RZ, RZ, R13 ;  /* 0x000000ffff187224 */ /* 0x010fc600078e000d */
[----:B------:R-:W4:Y:S04]  /*3d5c0*/  LDL.LU R13, [R1+0x1d20] ;  /* 0x001d2000010d7983 */ /* 0x000f280000300800 */
[----:B0-----:R-:W4:Y:S01]  /*3d5d0*/  LDL.LU.64 R26, [R1+0x1d18] ;  /* 0x001d1800011a7983 */ /* 0x001f220000300a00 */
[----:B------:R-:W-:Y:S01]  /*3d5e0*/  ISETP.LT.AND P6, PT, R17, R4, !P4 ;  /* 0x000000041100720c */ /* 0x000fe200067c1270 */
[----:B------:R-:W-:Y:S01]  /*3d5f0*/  IMAD.WIDE R238, R0, 0x2, R2 ;  /* 0x0000000200ee7825 */ /* 0x000fe200078e0202 */
[----:B--2---:R-:W-:Y:S01]  /*3d600*/  PRMT R252, R251, 0x7632, R252 ;  /* 0x00007632fbfc7816 */ /* 0x004fe200000000fc */
[----:B------:R-:W0:Y:S10]  /*3d610*/  LDC R4, c[0x0][0x228] ;  /* 0x00008a00ff047b82 */ /* 0x000e340000000800 */
[----:B------:R2:W-:Y:S04]  /*3d620*/  @P6 STG.E.U16 desc[UR60][R238.64], R251 ;  /* 0x000000fbee006986 */ /* 0x0005e8000c10153c */
[----:B--2---:R-:W2:Y:S01]  /*3d630*/  LDL.LU R251, [R1+0x28] ;  /* 0x0000280001fb7983 */ /* 0x004ea20000300800 */
[----:B------:R-:W-:Y:S01]  /*3d640*/  ISETP.LT.AND P1, PT, R20, R9, !P4 ;  /* 0x000000091400720c */ /* 0x000fe20006721270 */
[----:B------:R-:W-:Y:S01]  /*3d650*/  VIADD R237, R16, 0x2a ;  /* 0x0000002a10ed7836 */ /* 0x000fe20000000000 */
[----:B------:R-:W1:Y:S01]  /*3d660*/  LDC R9, c[0x0][0x248] ;  /* 0x00009200ff097b82 */ /* 0x000e620000000800 */
[----:B------:R-:W-:-:S03]  /*3d670*/  IMAD.WIDE R238, R0, 0x2, R244 ;  /* 0x0000000200ee7825 */ /* 0x000fc600078e02f4 */
[----:B------:R-:W-:Y:S01]  /*3d680*/  ISETP.GE.AND P0, PT, R237, R240, PT ;  /* 0x000000f0ed00720c */ /* 0x000fe20003f06270 */
[----:B------:R-:W-:Y:S01]  /*3d690*/  IMAD.WIDE R240, R0, 0x2, R18 ;  /* 0x0000000200f07825 */ /* 0x000fe200078e0212 */
[----:B0-----:R-:W-:Y:S02]  /*3d6a0*/  ISETP.LT.AND P4, PT, R22, R4, !P4 ;  /* 0x000000041600720c */ /* 0x001fe40006781270 */
[----:B------:R-:W-:Y:S01]  /*3d6b0*/  ISETP.LT.AND P6, PT, R17, R7, !P3 ;  /* 0x000000071100720c */ /* 0x000fe20005fc1270 */
[----:B------:R-:W0:Y:S02]  /*3d6c0*/  LDC R237, c[0x0][0x248] ;  /* 0x00009200ffed7b82 */ /* 0x000e240000000800 */
[----:B------:R1:W-:Y:S01]  /*3d6d0*/  @P1 STG.E.U16 desc[UR60][R240.64], R252 ;  /* 0x000000fcf0001986 */ /* 0x0003e2000c10153c */
[----:B------:R-:W-:-:S05]  /*3d6e0*/  ISETP.LT.AND P1, PT, R20, R15, !P3 ;  /* 0x0000000f1400720c */ /* 0x000fca0005f21270 */
[----:B------:R-:W0:Y:S01]  /*3d6f0*/  LDC R7, c[0x0][0x228] ;  /* 0x00008a00ff077b82 */ /* 0x000e220000000800 */
[----:B-1----:R-:W-:-:S07]  /*3d700*/  IMAD.IADD R252, R0, 0x1, R9 ;  /* 0x0000000100fc7824 */ /* 0x002fce00078e0209 */
[----:B------:R-:W1:Y:S01]  /*3d710*/  LDC R4, c[0x0][0x228] ;  /* 0x00008a00ff047b82 */ /* 0x000e620000000800 */
[----:B------:R-:W-:-:S04]  /*3d720*/  IMAD.WIDE R240, R0, 0x2, R246 ;  /* 0x0000000200f07825 */ /* 0x000fc800078e02f6 */
[----:B------:R-:W-:Y:S01]  /*3d730*/  VIADD R0, R16, 0x26 ;  /* 0x0000002610007836 */ /* 0x000fe20000000000 */
[----:B---3--:R3:W-:Y:S02]  /*3d740*/  @P5 STG.E.U16 desc[UR60][R238.64], R248 ;  /* 0x000000f8ee005986 */ /* 0x0087e4000c10153c */
[----:B---3--:R-:W3:Y:S02]  /*3d750*/  LDC.64 R238, c[0x0][0x228] ;  /* 0x00008a00ffee7b82 */ /* 0x008ee40000000a00 */
[----:B---3--:R-:W-:Y:S02]  /*3d760*/  IMAD.MOV.U32 R9, RZ, RZ, R239 ;  /* 0x000000ffff097224 */ /* 0x008fe400078e00ef */
[----:B------:R-:W-:Y:S02]  /*3d770*/  IMAD.MOV.U32 R15, RZ, RZ, R238 ;  /* 0x000000ffff0f7224 */ /* 0x000fe400078e00ee */
[----:B------:R-:W-:Y:S01]  /*3d780*/  IMAD.WIDE R238, R252, 0x2, R2 ;  /* 0x00000002fcee7825 */ /* 0x000fe200078e0202 */
[----:B----4-:R-:W-:-:S02]  /*3d790*/  PRMT R26, R248, 0x7632, R26 ;  /* 0x00007632f81a7816 */ /* 0x010fc4000000001a */
[----:B------:R-:W3:Y:S04]  /*3d7a0*/  LDL.LU R248, [R1+0x5c] ;  /* 0x00005c0001f87983 */ /* 0x000ee80000300800 */
[----:B------:R4:W-:Y:S01]  /*3d7b0*/  @P4 STG.E.U16 desc[UR60][R240.64], R26 ;  /* 0x0000001af0004986 */ /* 0x0009e2000c10153c */
[----:B------:R-:W-:Y:S02]  /*3d7c0*/  ISETP.GE.AND P4, PT, R0, R24, PT ;  /* 0x000000180000720c */ /* 0x000fe40003f86270 */
[----:B------:R-:W-:Y:S01]  /*3d7d0*/  PRMT R0, R249, 0x7632, R0 ;  /* 0x00007632f9007816 */ /* 0x000fe20000000000 */
[----:B------:R0:W-:Y:S01]  /*3d7e0*/  @P6 STG.E.U16 desc[UR60][R238.64], R249 ;  /* 0x000000f9ee006986 */ /* 0x0001e2000c10153c */
[----:B------:R-:W-:Y:S01]  /*3d7f0*/  ISETP.LT.AND P5, PT, R21, R242, !P3 ;  /* 0x000000f21500720c */ /* 0x000fe20005fa1270 */
[----:B------:R-:W1:Y:S08]  /*3d800*/  LDC R24, c[0x0][0x228] ;  /* 0x00008a00ff187b82 */ /* 0x000e700000000800 */
[----:B----4-:R-:W4:Y:S01]  /*3d810*/  LDC R26, c[0x0][0x228] ;  /* 0x00008a00ff1a7b82 */ /* 0x010f220000000800 */
[----:B0-----:R-:W3:Y:S01]  /*3d820*/  LDL.LU R249, [R1+0x4c] ;  /* 0x00004c0001f97983 */ /* 0x001ee20000300800 */
[----:B------:R-:W-:-:S04]  /*3d830*/  IMAD.WIDE R240, R252, 0x2, R18 ;  /* 0x00000002fcf07825 */ /* 0x000fc800078e0212 */
[----:B------:R-:W-:Y:S01]  /*3d840*/  IMAD.WIDE R238, R252, 0x2, R244 ;  /* 0x00000002fcee7825 */ /* 0x000fe200078e02f4 */
[----:B------:R0:W-:Y:S01]  /*3d850*/  @P1 STG.E.U16 desc[UR60][R240.64], R0 ;  /* 0x00000000f0001986 */ /* 0x0001e2000c10153c */
[----:B--2---:R-:W-:-:S03]  /*3d860*/  PRMT R27, R251, 0x7632, R27 ;  /* 0x00007632fb1b7816 */ /* 0x004fc6000000001b */
[----:B------:R2:W-:Y:S01]  /*3d870*/  @P5 STG.E.U16 desc[UR60][R238.64], R251 ;  /* 0x000000fbee005986 */ /* 0x0005e2000c10153c */
[----:B0-----:R-:W0:Y:S03]  /*3d880*/  LDC.64 R240, c[0x0][0x228] ;  /* 0x00008a00fff07b82 */ /* 0x001e260000000a00 */
[----:B--2---:R-:W2:Y:S01]  /*3d890*/  LDL.LU R251, [R1+0x3c] ;  /* 0x00003c0001fb7983 */ /* 0x004ea20000300800 */
[----:B------:R-:W-:Y:S01]  /*3d8a0*/  ISETP.LT.AND P3, PT, R22, R7, !P3 ;  /* 0x000000071600720c */ /* 0x000fe20005f61270 */
[----:B------:R-:W-:Y:S01]  /*3d8b0*/  IMAD.WIDE R242, R252, 0x2, R246 ;  /* 0x00000002fcf27825 */ /* 0x000fe200078e02f6 */
[----:B------:R-:W-:Y:S02]  /*3d8c0*/  ISETP.LT.AND P6, PT, R17, R10, !P4 ;  /* 0x0000000a1100720c */ /* 0x000fe400067c1270 */
[----:B------:R-:W3:Y:S01]  /*3d8d0*/  LDC R239, c[0x0][0x248] ;  /* 0x00009200ffef7b82 */ /* 0x000ee20000000800 */
[----:B-1----:R-:W-:Y:S01]  /*3d8e0*/  ISETP.LT.AND P1, PT, R20, R4, !P4 ;  /* 0x000000041400720c */ /* 0x002fe20006721270 */
[----:B------:R-:W-:-:S06]  /*3d8f0*/  IMAD.IADD R0, R252, 0x1, R237 ;  /* 0x00000001fc007824 */ /* 0x000fcc00078e02ed */
[----:B------:R-:W1:Y:S01]  /*3d900*/  LDC R10, c[0x0][0x228] ;  /* 0x00008a00ff0a7b82 */ /* 0x000e620000000800 */
[----:B------:R0:W-:Y:S01]  /*3d910*/  @P3 STG.E.U16 desc[UR60][R242.64], R27 ;  /* 0x0000001bf2003986 */ /* 0x0001e2000c10153c */
[----:B----4-:R-:W-:Y:S01]  /*3d920*/  ISETP.LT.AND P3, PT, R21, R26, !P4 ;  /* 0x0000001a1500720c */ /* 0x010fe20006761270 */
[----:B0-----:R-:W-:Y:S02]  /*3d930*/  IMAD.MOV.U32 R238, RZ, RZ, R241 ;  /* 0x000000ffffee7224 */ /* 0x001fe400078e00f1 */
[----:B------:R-:W-:Y:S02]  /*3d940*/  IMAD.MOV.U32 R7, RZ, RZ, R240 ;  /* 0x000000ffff077224 */ /* 0x000fe400078e00f0 */
[C---:B------:R-:W-:Y:S01]  /*3d950*/  IMAD.WIDE R240, R0.reuse, 0x2, R2 ;  /* 0x0000000200f07825 */ /* 0x040fe200078e0202 */
[----:B------:R-:W4:Y:S03]  /*3d960*/  LDL.LU R243, [R1+0x2c] ;  /* 0x00002c0001f37983 */ /* 0x000f260000300800 */
[----:B------:R-:W-:-:S04]  /*3d970*/  IMAD.WIDE R26, R0, 0x2, R18 ;  /* 0x00000002001a7825 */ /* 0x000fc800078e0212 */
[----:B------:R-:W-:-:S05]  /*3d980*/  VIADD R4, R16, 0x27 ;  /* 0x0000002710047836 */ /* 0x000fca0000000000 */
[----:B------:R-:W-:Y:S02]  /*3d990*/  ISETP.GE.AND P5, PT, R4, R9, PT ;  /* 0x000000090400720c */ /* 0x000fe40003fa6270 */
[----:B------:R-:W-:Y:S01]  /*3d9a0*/  ISETP.LT.AND P4, PT, R22, R24, !P4 ;  /* 0x000000181600720c */ /* 0x000fe20006781270 */
[----:B------:R-:W0:Y:S08]  /*3d9b0*/  LDC R9, c[0x0][0x228] ;  /* 0x00008a00ff097b82 */ /* 0x000e300000000800 */
[----:B------:R-:W0:Y:S08]  /*3d9c0*/  LDC R4, c[0x0][0x228] ;  /* 0x00008a00ff047b82 */ /* 0x000e300000000800 */
[----:B------:R-:W0:Y:S01]  /*3d9d0*/  LDC R24, c[0x0][0x228] ;  /* 0x00008a00ff187b82 */ /* 0x000e220000000800 */
[----:B---3--:R-:W-:Y:S01]  /*3d9e0*/  PRMT R252, R248, 0x7632, R252 ;  /* 0x00007632f8fc7816 */ /* 0x008fe200000000fc */
[----:B------:R3:W-:Y:S04]  /*3d9f0*/  @P6 STG.E.U16 desc[UR60][R240.64], R248 ;  /* 0x000000f8f0006986 */ /* 0x0007e8000c10153c */
[----:B------:R1:W-:Y:S01]  /*3da00*/  @P1 STG.E.U16 desc[UR60][R26.64], R252 ;  /* 0x000000fc1a001986 */ /* 0x0003e2000c10153c */
[----:B---3--:R-:W-:Y:S01]  /*3da10*/  IMAD.WIDE R240, R0, 0x2, R244 ;  /* 0x0000000200f07825 */ /* 0x008fe200078e02f4 */
[----:B------:R-:W-:-:S04]  /*3da20*/  PRMT R11, R249, 0x7632, R11 ;  /* 0x00007632f90b7816 */ /* 0x000fc8000000000b */
[----:B------:R3:W-:Y:S01]  /*3da30*/  @P3 STG.E.U16 desc[UR60][R240.64], R249 ;  /* 0x000000f9f0003986 */ /* 0x0007e2000c10153c */
[----:B------:R-:W-:Y:S01]  /*3da40*/  ISETP.LT.AND P6, PT, R17, R236, !P5 ;  /* 0x000000ec1100720c */ /* 0x000fe20006fc1270 */
[----:B-1----:R-:W-:Y:S01]  /*3da50*/  VIADD R252, R16, 0x28 ;  /* 0x0000002810fc7836 */ /* 0x002fe20000000000 */
[----:B------:R-:W1:Y:S08]  /*3da60*/  LDC R27, c[0x0][0x248] ;  /* 0x00009200ff1b7b82 */ /* 0x000e700000000800 */
[----:B---3--:R-:W3:Y:S01]  /*3da70*/  LDC.64 R248, c[0x0][0x228] ;  /* 0x00008a00fff87b82 */ /* 0x008ee20000000a00 */
[----:B------:R-:W-:Y:S01]  /*3da80*/  ISETP.LT.AND P1, PT, R20, R10, !P5 ;  /* 0x0000000a1400720c */ /* 0x000fe20006f21270 */
[----:B------:R-:W4:Y:S01]  /*3da90*/  LDL.LU.64 R240, [R1+0x1d10] ;  /* 0x001d100001f07983 */ /* 0x000f220000300a00 */
[----:B------:R-:W-:Y:S01]  /*3daa0*/  IMAD.WIDE R236, R0, 0x2, R246 ;  /* 0x0000000200ec7825 */ /* 0x000fe200078e02f6 */
[----:B------:R-:W-:-:S03]  /*3dab0*/  ISETP.GE.AND P3, PT, R252, R238, PT ;  /* 0x000000eefc00720c */ /* 0x000fc60003f66270 */
[----:B------:R-:W-:-:S04]  /*3dac0*/  IMAD.IADD R0, R0, 0x1, R239 ;  /* 0x0000000100007824 */ /* 0x000fc800078e02ef */
[----:B------:R-:W-:-:S04]  /*3dad0*/  IMAD.WIDE R238, R0, 0x2, R2 ;  /* 0x0000000200ee7825 */ /* 0x000fc800078e0202 */
[----:B---3--:R-:W-:Y:S02]  /*3dae0*/  IMAD.MOV.U32 R26, RZ, RZ, R249 ;  /* 0x000000ffff1a7224 */ /* 0x008fe400078e00f9 */
[----:B------:R-:W-:Y:S02]  /*3daf0*/  IMAD.MOV.U32 R10, RZ, RZ, R248 ;  /* 0x000000ffff0a7224 */ /* 0x000fe400078e00f8 */
[----:B------:R-:W3:Y:S04]  /*3db00*/  LDL.LU.64 R248, [R1+0x1d08] ;  /* 0x001d080001f87983 */ /* 0x000ee80000300a00 */
[----:B------:R-:W3:Y:S01]  /*3db10*/  LDL.LU R250, [R1+0x10] ;  /* 0x0000100001fa7983 */ /* 0x000ee20000300800 */
[----:B--2---:R-:W-:-:S03]  /*3db20*/  PRMT R252, R251, 0x7632, R252 ;  /* 0x00007632fbfc7816 */ /* 0x004fc600000000fc */
[----:B------:R2:W-:Y:S04]  /*3db30*/  @P4 STG.E.U16 desc[UR60][R236.64], R11 ;  /* 0x0000000bec004986 */ /* 0x0005e8000c10153c */
[----:B------:R0:W-:Y:S01]  /*3db40*/  @P6 STG.E.U16 desc[UR60][R238.64], R251 ;  /* 0x000000fbee006986 */ /* 0x0001e2000c10153c */
[----:B----4-:R-:W-:Y:S01]  /*3db50*/  PRMT R23, R243, 0x7632, R23 ;  /* 0x00007632f3177816 */ /* 0x010fe20000000017 */
[----:B--2---:R-:W2:Y:S02]  /*3db60*/  LDC R11, c[0x0][0x228] ;  /* 0x00008a00ff0b7b82 */ /* 0x004ea40000000800 */
[----:B0-----:R-:W4:Y:S01]  /*3db70*/  LDL.LU R251, [R1] ;  /* 0x0000000001fb7983 */ /* 0x001f220000300800 */
[----:B------:R-:W-:Y:S02]  /*3db80*/  ISETP.LT.AND P4, PT, R22, R9, !P5 ;  /* 0x000000091600720c */ /* 0x000fe40006f81270 */
[----:B------:R-:W-:Y:S01]  /*3db90*/  ISETP.LT.AND P5, PT, R21, R4, !P5 ;  /* 0x000000041500720c */ /* 0x000fe20006fa1270 */
[C---:B------:R-:W-:Y:S01]  /*3dba0*/  IMAD.WIDE R236, R0.reuse, 0x2, R18 ;  /* 0x0000000200ec7825 */ /* 0x040fe200078e0212 */
[----:B------:R-:W-:Y:S01]  /*3dbb0*/  ISETP.LT.AND P6, PT, R17, R25, !P3 ;  /* 0x000000191100720c */ /* 0x000fe20005fc1270 */
[----:B------:R-:W0:Y:S02]  /*3dbc0*/  LDC R9, c[0x0][0x228] ;  /* 0x00008a00ff097b82 */ /* 0x000e240000000800 */
[----:B------:R-:W-:Y:S01]  /*3dbd0*/  IMAD.WIDE R238, R0, 0x2, R244 ;  /* 0x0000000200ee7825 */ /* 0x000fe200078e02f4 */
[----:B------:R1:W-:Y:S01]  /*3dbe0*/  @P1 STG.E.U16 desc[UR60][R236.64], R252 ;  /* 0x000000fcec001986 */ /* 0x0003e2000c10153c */
[----:B------:R-:W-:-:S02]  /*3dbf0*/  ISETP.LT.AND P1, PT, R20, R24, !P3 ;  /* 0x000000181400720c */ /* 0x000fc40005f21270 */
[C---:B------:R-:W-:Y:S02]  /*3dc00*/  IMAD.WIDE R24, R0.reuse, 0x2, R246 ;  /* 0x0000000200187825 */ /* 0x040fe400078e02f6 */
[----:B------:R-:W0:Y:S02]  /*3dc10*/  LDC R4, c[0x0][0x228] ;  /* 0x00008a00ff047b82 */ /* 0x000e240000000800 */
[----:B------:R-:W-:Y:S04]  /*3dc20*/  @P5 STG.E.U16 desc[UR60][R238.64], R243 ;  /* 0x000000f3ee005986 */ /* 0x000fe8000c10153c */
[----:B------:R1:W-:Y:S02]  /*3dc30*/  @P4 STG.E.U16 desc[UR60][R24.64], R23 ;  /* 0x0000001718004986 */ /* 0x0003e4000c10153c */
[----:B-1----:R-:W-:Y:S01]  /*3dc40*/  IMAD.IADD R0, R0, 0x1, R27 ;  /* 0x0000000100007824 */ /* 0x002fe200078e021b */
[----:B------:R-:W1:Y:S08]  /*3dc50*/  LDC R236, c[0x0][0x248] ;  /* 0x00009200ffec7b82 */ /* 0x000e700000000800 */
[----:B------:R-:W0:Y:S01]  /*3dc60*/  LDC.64 R24, c[0x0][0x228] ;  /* 0x00008a00ff187b82 */ /* 0x000e220000000a00 */
[----:B------:R-:W-:-:S02]  /*3dc70*/  VIADD R252, R16, 0x29 ;  /* 0x0000002910fc7836 */ /* 0x000fc40000000000 */
[----:B------:R-:W-:-:S03]  /*3dc80*/  IMAD.WIDE R238, R0, 0x2, R2 ;  /* 0x0000000200ee7825 */ /* 0x000fc600078e0202 */
[----:B------:R-:W-:Y:S02]  /*3dc90*/  ISETP.GE.AND P5, PT, R252, R26, PT ;  /* 0x0000001afc00720c */ /* 0x000fe40003fa6270 */
[----:B--2---:R-:W-:Y:S01]  /*3dca0*/  ISETP.LT.AND P4, PT, R21, R11, !P3 ;  /* 0x0000000b1500720c */ /* 0x004fe20005f81270 */
[----:B------:R-:W2:Y:S01]  /*3dcb0*/  LDC R27, c[0x0][0x228] ;  /* 0x00008a00ff1b7b82 */ /* 0x000ea20000000800 */
[----:B0-----:R-:W-:Y:S02]  /*3dcc0*/  IMAD.MOV.U32 R26, RZ, RZ, R25 ;  /* 0x000000ffff1a7224 */ /* 0x001fe400078e0019 */
[----:B------:R-:W-:-:S05]  /*3dcd0*/  IMAD.MOV.U32 R23, RZ, RZ, R24 ;  /* 0x000000ffff177224 */ /* 0x000fca00078e0018 */
[----:B------:R-:W0:Y:S01]  /*3dce0*/  LDC R11, c[0x0][0x228] ;  /* 0x00008a00ff0b7b82 */ /* 0x000e220000000800 */
[----:B------:R-:W-:Y:S01]  /*3dcf0*/  IMAD.WIDE R24, R0, 0x2, R18 ;  /* 0x0000000200187825 */ /* 0x000fe200078e0212 */
[----:B---3--:R-:W-:Y:S01]  /*3dd00*/  PRMT R252, R250, 0x7632, R252 ;  /* 0x00007632fafc7816 */ /* 0x008fe200000000fc */
[----:B------:R3:W-:Y:S04]  /*3dd10*/  @P6 STG.E.U16 desc[UR60][R238.64], R250 ;  /* 0x000000faee006986 */ /* 0x0007e8000c10153c */
[----:B---3--:R-:W3:Y:S04]  /*3dd20*/  LDL.LU R250, [R1+0x14] ;  /* 0x0000140001fa7983 */ /* 0x008ee80000300800 */
[----:B------:R1:W-:Y:S01]  /*3dd30*/  @P1 STG.E.U16 desc[UR60][R24.64], R252 ;  /* 0x000000fc18001986 */ /* 0x0003e2000c10153c */
[----:B----4-:R-:W-:Y:S01]  /*3dd40*/  PRMT R13, R251, 0x7632, R13 ;  /* 0x00007632fb0d7816 */ /* 0x010fe2000000000d */
[----:B-1----:R-:W-:-:S05]  /*3dd50*/  IMAD.WIDE R24, R0, 0x2, R244 ;  /* 0x0000000200187825 */ /* 0x002fca00078e02f4 */
[----:B------:R1:W-:Y:S04]  /*3dd60*/  @P4 STG.E.U16 desc[UR60][R24.64], R251 ;  /* 0x000000fb18004986 */ /* 0x0003e8000c10153c */
[----:B-1----:R-:W4:Y:S01]  /*3dd70*/  LDL.LU R251, [R1+0x4] ;  /* 0x0000040001fb7983 */ /* 0x002f220000300800 */
[----:B------:R-:W-:Y:S01]  /*3dd80*/  ISETP.LT.AND P3, PT, R22, R9, !P3 ;  /* 0x000000091600720c */ /* 0x000fe20005f61270 */
[----:B------:R-:W-:Y:S01]  /*3dd90*/  IMAD.IADD R252, R0, 0x1, R236 ;  /* 0x0000000100fc7824 */ /* 0x000fe200078e02ec */
[----:B------:R-:W-:Y:S01]  /*3dda0*/  ISETP.LT.AND P1, PT, R20, R4, !P5 ;  /* 0x000000041400720c */ /* 0x000fe20006f21270 */
[----:B------:R-:W-:Y:S01]  /*3ddb0*/  IMAD.WIDE R236, R0, 0x2, R246 ;  /* 0x0000000200ec7825 */ /* 0x000fe200078e02f6 */
[----:B------:R-:W1:Y:S01]  /*3ddc0*/  LDC R4, c[0x0][0x248] ;  /* 0x00009200ff047b82 */ /* 0x000e620000000800 */
[----:B------:R-:W-:-:S07]  /*3ddd0*/  ISETP.LT.AND P6, PT, R17, R14, !P5 ;  /* 0x0000000e1100720c */ /* 0x000fce0006fc1270 */
[----:B------:R-:W1:Y:S01]  /*3dde0*/  LDC R9, c[0x0][0x228] ;  /* 0x00008a00ff097b82 */ /* 0x000e620000000800 */
[----:B------:R0:W-:Y:S01]  /*3ddf0*/  @P3 STG.E.U16 desc[UR60][R236.64], R13 ;  /* 0x0000000dec003986 */ /* 0x0001e2000c10153c */
[----:B--2---:R-:W-:Y:S01]  /*3de00*/  ISETP.LT.AND P4, PT, R21, R27, !P5 ;  /* 0x0000001b1500720c */ /* 0x004fe20006f81270 */
[----:B------:R-:W-:-:S05]  /*3de10*/  IMAD.WIDE R24, R252, 0x2, R2 ;  /* 0x00000002fc187825 */ /* 0x000fca00078e0202 */
[----:B------:R-:W2:Y:S08]  /*3de20*/  LDC R14, c[0x0][0x228] ;  /* 0x00008a00ff0e7b82 */ /* 0x000eb00000000800 */
[----:B0-----:R-:W0:Y:S01]  /*3de30*/  LDC.64 R236, c[0x0][0x228] ;  /* 0x00008a00ffec7b82 */ /* 0x001e220000000a00 */
[----:B------:R-:W-:Y:S01]  /*3de40*/  VIADD R0, R16, 0x34 ;  /* 0x0000003410007836 */ /* 0x000fe20000000000 */
[----:B------:R1:W-:Y:S01]  /*3de50*/  @P6 STG.E.U16 desc[UR60][R24.64], R248 ;  /* 0x000000f818006986 */ /* 0x0003e2000c10153c */
[----:B------:R-:W-:-:S02]  /*3de60*/  ISETP.LT.AND P5, PT, R22, R11, !P5 ;  /* 0x0000000b1600720c */ /* 0x000fc40006fa1270 */
[----:B------:R-:W-:-:S03]  /*3de70*/  ISETP.LT.AND P6, PT, R17, R12, !P0 ;  /* 0x0000000c1100720c */ /* 0x000fc600047c1270 */
[----:B------:R-:W2:Y:S01]  /*3de80*/  LDC R27, c[0x0][0x228] ;  /* 0x00008a00ff1b7b82 */ /* 0x000ea20000000800 */
[----:B------:R-:W-:Y:S01]  /*3de90*/  ISETP.GE.AND P3, PT, R0, R26, PT ;  /* 0x0000001a0000720c */ /* 0x000fe20003f66270 */
[----:B-1----:R-:W-:Y:S01]  /*3dea0*/  IMAD.IADD R0, R252, 0x1, R4 ;  /* 0x00000001fc007824 */ /* 0x002fe200078e0204 */
[----:B------:R-:W-:Y:S01]  /*3deb0*/  PRMT R248, R248, 0x7632, R248 ;  /* 0x00007632f8f87816 */ /* 0x000fe200000000f8 */
[----:B------:R-:W-:-:S04]  /*3dec0*/  IMAD.WIDE R24, R252, 0x2, R244 ;  /* 0x00000002fc187825 */ /* 0x000fc800078e02f4 */
[----:B------:R-:W1:Y:S01]  /*3ded0*/  LDC R11, c[0x0][0x228] ;  /* 0x00008a00ff0b7b82 */ /* 0x000e620000000800 */
[----:B0-----:R-:W-:-:S07]  /*3dee0*/  IMAD.MOV.U32 R238, RZ, RZ, R237 ;  /* 0x000000ffffee7224 */ /* 0x001fce00078e00ed */
[----:B------:R-:W0:Y:S01]  /*3def0*/  LDC R12, c[0x0][0x228] ;  /* 0x00008a00ff0c7b82 */ /* 0x000e220000000800 */
[----:B------:R-:W-:Y:S02]  /*3df00*/  IMAD.MOV.U32 R13, RZ, RZ, R236 ;  /* 0x000000ffff0d7224 */ /* 0x000fe400078e00ec */
[----:B------:R-:W-:-:S05]  /*3df10*/  IMAD.WIDE R236, R252, 0x2, R18 ;  /* 0x00000002fcec7825 */ /* 0x000fca00078e0212 */
[----:B------:R1:W-:Y:S01]  /*3df20*/  @P1 STG.E.U16 desc[UR60][R236.64], R248 ;  /* 0x000000f8ec001986 */ /* 0x0003e2000c10153c */
[----:B------:R-:W-:Y:S01]  /*3df30*/  IMAD.WIDE R242, R252, 0x2, R246 ;  /* 0x00000002fcf27825 */ /* 0x000fe200078e02f6 */
[----:B--2---:R-:W-:Y:S01]  /*3df40*/  ISETP.LT.AND P1, PT, R21, R14, !P0 ;  /* 0x0000000e1500720c */ /* 0x004fe20004721270 */
[----:B------:R-:W2:Y:S01]  /*3df50*/  LDC R4, c[0x0][0x228] ;  /* 0x00008a00ff047b82 */ /* 0x000ea20000000800 */
[----:B------:R1:W-:Y:S01]  /*3df60*/  @P4 STG.E.U16 desc[UR60][R24.64], R240 ;  /* 0x000000f018004986 */ /* 0x0003e2000c10153c */
[----:B------:R-:W-:-:S06]  /*3df70*/  ISETP.LT.AND P4, PT, R20, R9, !P0 ;  /* 0x000000091400720c */ /* 0x000fcc0004781270 */
[----:B------:R-:W2:Y:S01]  /*3df80*/  LDC R9, c[0x0][0x248] ;  /* 0x00009200ff097b82 */ /* 0x000ea20000000800 */
[----:B-1----:R-:W-:Y:S01]  /*3df90*/  PRMT R248, R240, 0x7632, R248 ;  /* 0x00007632f0f87816 */ /* 0x002fe200000000f8 */
[----:B------:R-:W-:-:S06]  /*3dfa0*/  IMAD.WIDE R236, R0, 0x2, R2 ;  /* 0x0000000200ec7825 */ /* 0x000fcc00078e0202 */
[----:B------:R-:W1:Y:S01]  /*3dfb0*/  LDC.64 R24, c[0x0][0x228] ;  /* 0x00008a00ff187b82 */ /* 0x000e620000000a00 */
[----:B------:R0:W-:Y:S01]  /*3dfc0*/  @P5 STG.E.U16 desc[UR60][R242.64], R248 ;  /* 0x000000f8f2005986 */ /* 0x0001e2000c10153c */
[----:B------:R-:W-:Y:S01]  /*3dfd0*/  VIADD R240, R16, 0x2b ;  /* 0x0000002b10f07836 */ /* 0x000fe20000000000 */
[----:B------:R-:W-:-:S04]  /*3dfe0*/  ISETP.LT.AND P0, PT, R22, R27, !P0 ;  /* 0x0000001b1600720c */ /* 0x000fc80004701270 */
[----:B------:R-:W-:Y:S01]  /*3dff0*/  ISETP.GE.AND P5, PT, R240, R238, PT ;  /* 0x000000eef000720c */ /* 0x000fe20003fa6270 */
[C---:B------:R-:W-:Y:S01]  /*3e000*/  IMAD.WIDE R238, R0.reuse, 0x2, R244 ;  /* 0x0000000200ee7825 */ /* 0x040fe200078e02f4 */
[----:B------:R-:W2:Y:S03]  /*3e010*/  LDC R252, c[0x0][0x228] ;  /* 0x00008a00fffc7b82 */ /* 0x000ea60000000800 */
[----:B0-----:R-:W-:-:S04]  /*3e020*/  IMAD.WIDE R242, R0, 0x2, R18 ;  /* 0x0000000200f27825 */ /* 0x001fc800078e0212 */
[----:B-1----:R-:W-:Y:S02]  /*3e030*/  IMAD.MOV.U32 R26, RZ, RZ, R25 ;  /* 0x000000ffff1a7224 */ /* 0x002fe400078e0019 */
[----:B------:R-:W-:Y:S02]  /*3e040*/  IMAD.MOV.U32 R14, RZ, RZ, R24 ;  /* 0x000000ffff0e7224 */ /* 0x000fe400078e0018 */
[----:B------:R-:W2:Y:S04]  /*3e050*/  LDL.LU.64 R24, [R1+0x1d00] ;  /* 0x001d000001187983 */ /* 0x000ea80000300a00 */
[----:B---3--:R0:W-:Y:S01]  /*3e060*/  @P6 STG.E.U16 desc[UR60][R236.64], R250 ;  /* 0x000000faec006986 */ /* 0x0081e2000c10153c */
[----:B------:R-:W-:Y:S01]  /*3e070*/  PRMT R240, R250, 0x7632, R240 ;  /* 0x00007632faf07816 */ /* 0x000fe200000000f0 */
[----:B0-----:R-:W0:Y:S04]  /*3e080*/  LDC.64 R236, c[0x0][0x228] ;  /* 0x00008a00ffec7b82 */ /* 0x001e280000000a00 */
[----:B------:R1:W-:Y:S01]  /*3e090*/  @P4 STG.E.U16 desc[UR60][R242.64], R240 ;  /* 0x000000f0f2004986 */ /* 0x0003e2000c10153c */
[----:B------:R-:W-:-:S02]  /*3e0a0*/  ISETP.LT.AND P6, PT, R17, R15, !P5 ;  /* 0x0000000f1100720c */ /* 0x000fc40006fc1270 */
[----:B------:R-:W-:Y:S02]  /*3e0b0*/  ISETP.LT.AND P4, PT, R21, R12, !P5 ;  /* 0x0000000c1500720c */ /* 0x000fe40006f81270 */
[----:B------:R-:W3:Y:S01]  /*3e0c0*/  LDC R12, c[0x0][0x248] ;  /* 0x00009200ff0c7b82 */ /* 0x000ee20000000800 */
[----:B-1----:R-:W-:Y:S01]  /*3e0d0*/  VIADD R240, R16, 0x2c ;  /* 0x0000002c10f07836 */ /* 0x002fe20000000000 */
[----:B----4-:R1:W-:Y:S01]  /*3e0e0*/  @P1 STG.E.U16 desc[UR60][R238.64], R251 ;  /* 0x000000fbee001986 */ /* 0x0103e2000c10153c */
[----:B------:R-:W-:Y:S02]  /*3e0f0*/  ISETP.LT.AND P1, PT, R20, R11, !P5 ;  /* 0x0000000b1400720c */ /* 0x000fe40006f21270 */
[----:B------:R-:W-:Y:S01]  /*3e100*/  PRMT R248, R251, 0x7632, R248 ;  /* 0x00007632fbf87816 */ /* 0x000fe200000000f8 */
[----:B0-----:R-:W-:Y:S02]  /*3e110*/  IMAD.MOV.U32 R15, RZ, RZ, R237 ;  /* 0x000000ffff0f7224 */ /* 0x001fe400078e00ed */
[----:B------:R-:W0:Y:S01]  /*3e120*/  LDC R11, c[0x0][0x228] ;  /* 0x00008a00ff0b7b82 */ /* 0x000e220000000800 */
[----:B-1----:R-:W-:-:S04]  /*3e130*/  IMAD.WIDE R238, R0, 0x2, R246 ;  /* 0x0000000200ee7825 */ /* 0x002fc800078e02f6 */
[----:B--2---:R-:W-:Y:S01]  /*3e140*/  IMAD.IADD R0, R0, 0x1, R9 ;  /* 0x0000000100007824 */ /* 0x004fe200078e0209 */
[----:B------:R1:W-:Y:S01]  /*3e150*/  @P0 STG.E.U16 desc[UR60][R238.64], R248 ;  /* 0x000000f8ee000986 */ /* 0x0003e2000c10153c */
[----:B------:R-:W-:Y:S01]  /*3e160*/  ISETP.GE.AND P0, PT, R240, R26, PT ;  /* 0x0000001af000720c */ /* 0x000fe20003f06270 */
[----:B------:R-:W-:Y:S01]  /*3e170*/  IMAD.MOV.U32 R237, RZ, RZ, R236 ;  /* 0x000000ffffed7224 */ /* 0x000fe200078e00ec */
[----:B------:R-:W-:Y:S01]  /*3e180*/  ISETP.LT.AND P5, PT, R22, R4, !P5 ;  /* 0x000000041600720c */ /* 0x000fe20006fa1270 */
[C---:B------:R-:W-:Y:S01]  /*3e190*/  IMAD.WIDE R26, R0.reuse, 0x2, R2 ;  /* 0x00000002001a7825 */ /* 0x040fe200078e0202 */
[----:B------:R-:W2:Y:S01]  /*3e1a0*/  LDL.LU R236, [R1+0x1cf8] ;  /* 0x001cf80001ec7983 */ /* 0x000ea20000300800 */
[----:B------:R-:W4:Y:S02]  /*3e1b0*/  LDC R9, c[0x0][0x228] ;  /* 0x00008a00ff097b82 */ /* 0x000f240000000800 */
[----:B------:R-:W-:Y:S01]  /*3e1c0*/  IMAD.WIDE R250, R0, 0x2, R18 ;  /* 0x0000000200fa7825 */ /* 0x000fe200078e0212 */
[----:B------:R-:W2:Y:S01]  /*3e1d0*/  LDL.LU R242, [R1+0x18] ;  /* 0x0000180001f27983 */ /* 0x000ea20000300800 */
[----:B-1----:R-:W-:-:S02]  /*3e1e0*/  PRMT R248, R249, 0x7632, R248 ;  /* 0x00007632f9f87816 */ /* 0x002fc400000000f8 */
[----:B------:R-:W-:Y:S01]  /*3e1f0*/  IMAD.WIDE R238, R0, 0x2, R244 ;  /* 0x0000000200ee7825 */ /* 0x000fe200078e02f4 */
[----:B------:R1:W-:Y:S01]  /*3e200*/  @P6 STG.E.U16 desc[UR60][R26.64], R249 ;  /* 0x000000f91a006986 */ /* 0x0003e2000c10153c */
[----:B------:R-:W2:Y:S03]  /*3e210*/  LDC R4, c[0x0][0x228] ;  /* 0x00008a00ff047b82 */ /* 0x000ea60000000800 */
[----:B------:R3:W-:Y:S04]  /*3e220*/  @P1 STG.E.U16 desc[UR60][R250.64], R248 ;  /* 0x000000f8fa001986 */ /* 0x0007e8000c10153c */
[----:B------:R0:W-:Y:S04]  /*3e230*/  @P4 STG.E.U16 desc[UR60][R238.64], R241 ;  /* 0x000000f1ee004986 */ /* 0x0001e8000c10153c */
[----:B-1----:R-:W2:Y:S01]  /*3e240*/  LDL.LU.64 R26, [R1+0x1cf0] ;  /* 0x001cf000011a7983 */ /* 0x002ea20000300a00 */
[----:B---3--:R-:W1:Y:S03]  /*3e250*/  LDC.64 R250, c[0x0][0x228] ;  /* 0x00008a00fffa7b82 */ /* 0x008e660000000a00 */
[----:B------:R-:W3:Y:S05]  /*3e260*/  LDL.LU R243, [R1+0x8] ;  /* 0x0000080001f37983 */ /* 0x000eea0000300800 */
[----:B0-----:R-:W0:Y:S01]  /*3e270*/  LDC.64 R238, c[0x0][0x228] ;  /* 0x00008a00ffee7b82 */ /* 0x001e220000000a00 */
[----:B------:R-:W-:Y:S01]  /*3e280*/  VIADD R240, R16, 0x2d ;  /* 0x0000002d10f07836 */ /* 0x000fe20000000000 */
[----:B------:R-:W-:-:S04]  /*3e290*/  PRMT R248, R241, 0x7632, R248 ;  /* 0x00007632f1f87816 */ /* 0x000fc800000000f8 */
[----:B------:R-:W-:Y:S01]  /*3e2a0*/  ISETP.GE.AND P6, PT, R240, R15, PT ;  /* 0x0000000ff000720c */ /* 0x000fe20003fc6270 */
[----:B------:R-:W-:-:S05]  /*3e2b0*/  IMAD.WIDE R240, R0, 0x2, R246 ;  /* 0x0000000200f07825 */ /* 0x000fca00078e02f6 */
[----:B------:R4:W-:Y:S01]  /*3e2c0*/  @P5 STG.E.U16 desc[UR60][R240.64], R248 ;  /* 0x000000f8f0005986 */ /* 0x0009e2000c10153c */
[----:B------:R-:W-:Y:S01]  /*3e2d0*/  ISETP.LT.AND P5, PT, R22, R11, !P0 ;  /* 0x0000000b1600720c */ /* 0x000fe200047a1270 */
[----:B-1----:R-:W-:Y:S02]  /*3e2e0*/  IMAD.MOV.U32 R11, RZ, RZ, R250 ;  /* 0x000000ffff0b7224 */ /* 0x002fe400078e00fa */
[----:B0-----:R-:W-:Y:S02]  /*3e2f0*/  IMAD.MOV.U32 R15, RZ, RZ, R239 ;  /* 0x000000ffff0f7224 */ /* 0x001fe400078e00ef */
[----:B------:R-:W-:Y:S02]  /*3e300*/  IMAD.MOV.U32 R239, RZ, RZ, R251 ;  /* 0x000000ffffef7224 */ /* 0x000fe400078e00fb */
[----:B------:R-:W3:Y:S01]  /*3e310*/  LDL.LU.64 R250, [R1+0x1ce8] ;  /* 0x001ce80001fa7983 */ /* 0x000ee20000300a00 */
[----:B------:R-:W-:Y:S02]  /*3e320*/  ISETP.LT.AND P1, PT, R17, R7, !P0 ;  /* 0x000000071100720c */ /* 0x000fe40004721270 */
[----:B------:R-:W-:Y:S01]  /*3e330*/  ISETP.LT.AND P4, PT, R20, R252, !P0 ;  /* 0x000000fc1400720c */ /* 0x000fe20004781270 */
[----:B------:R-:W-:Y:S01]  /*3e340*/  IMAD.IADD R0, R0, 0x1, R12 ;  /* 0x0000000100007824 */ /* 0x000fe200078e020c */
[----:B----4-:R-:W-:Y:S01]  /*3e350*/  ISETP.LT.AND P0, PT, R21, R9, !P0 ;  /* 0x000000091500720c */ /* 0x010fe20004701270 */
[----:B------:R-:W0:Y:S02]  /*3e360*/  LDC R7, c[0x0][0x248] ;  /* 0x00009200ff077b82 */ /* 0x000e240000000800 */
[----:B------:R-:W-:-:S04]  /*3e370*/  IMAD.WIDE R248, R0, 0x2, R2 ;  /* 0x0000000200f87825 */ /* 0x000fc800078e0202 */
[----:B------:R-:W-:Y:S02]  /*3e380*/  IMAD.WIDE R240, R0, 0x2, R18 ;  /* 0x0000000200f07825 */ /* 0x000fe400078e0212 */
[----:B------:R-:W1:Y:S08]  /*3e390*/  LDC R12, c[0x0][0x228] ;  /* 0x00008a00ff0c7b82 */ /* 0x000e700000000800 */
[----:B------:R-:W4:Y:S01]  /*3e3a0*/  LDC R9, c[0x0][0x228] ;  /* 0x00008a00ff097b82 */ /* 0x000f220000000800 */
[----:B--2---:R-:W-:Y:S01]  /*3e3b0*/  PRMT R252, R242, 0x7632, R252 ;  /* 0x00007632f2fc7816 */ /* 0x004fe200000000fc */
[----:B------:R-:W-:Y:S04]  /*3e3c0*/  @P1 STG.E.U16 desc[UR60][R248.64], R242 ;  /* 0x000000f2f8001986 */ /* 0x000fe8000c10153c */
[----:B------:R2:W-:Y:S02]  /*3e3d0*/  @P4 STG.E.U16 desc[UR60][R240.64], R252 ;  /* 0x000000fcf0004986 */ /* 0x0005e4000c10153c */
[----:B--2---:R-:W-:Y:S01]  /*3e3e0*/  IMAD.WIDE R240, R0, 0x2, R244 ;  /* 0x0000000200f07825 */ /* 0x004fe200078e02f4 */
[----:B---3--:R-:W-:-:S04]  /*3e3f0*/  PRMT R6, R243, 0x7632, R6 ;  /* 0x00007632f3067816 */ /* 0x008fc80000000006 */
[----:B------:R2:W-:Y:S01]  /*3e400*/  @P0 STG.E.U16 desc[UR60][R240.64], R243 ;  /* 0x000000f3f0000986 */ /* 0x0005e2000c10153c */
[----:B------:R-:W-:Y:S01]  /*3e410*/  ISETP.LT.AND P1, PT, R17, R10, !P6 ;  /* 0x0000000a1100720c */ /* 0x000fe20007721270 */
[----:B------:R-:W-:Y:S01]  /*3e420*/  IMAD.WIDE R248, R0, 0x2, R246 ;  /* 0x0000000200f87825 */ /* 0x000fe200078e02f6 */
[----:B------:R-:W-:Y:S01]  /*3e430*/  ISETP.LT.AND P4, PT, R20, R4, !P6 ;  /* 0x000000041400720c */ /* 0x000fe20007781270 */
[----:B------:R-:W3:Y:S08]  /*3e440*/  LDC R10, c[0x0][0x228] ;  /* 0x00008a00ff0a7b82 */ /* 0x000ef00000000800 */
[----:B--2---:R-:W2:Y:S01]  /*3e450*/  LDC.64 R242, c[0x0][0x228] ;  /* 0x00008a00fff27b82 */ /* 0x004ea20000000a00 */
[----:B------:R-:W-:-:S02]  /*3e460*/  VIADD R252, R16, 0x2f ;  /* 0x0000002f10fc7836 */ /* 0x000fc40000000000 */
[----:B0-----:R-:W-:Y:S01]  /*3e470*/  IMAD.IADD R0, R0, 0x1, R7 ;  /* 0x0000000100007824 */ /* 0x001fe200078e0207 */
[----:B------:R0:W-:Y:S02]  /*3e480*/  @P5 STG.E.U16 desc[UR60][R248.64], R6 ;  /* 0x00000006f8005986 */ /* 0x0001e4000c10153c */
[----:B------:R-:W-:Y:S01]  /*3e490*/  ISETP.GE.AND P0, PT, R252, R15, PT ;  /* 0x0000000ffc00720c */ /* 0x000fe20003f06270 */
[----:B------:R-:W-:Y:S01]  /*3e4a0*/  VIADD R252, R16, 0x2e ;  /* 0x0000002e10fc7836 */ /* 0x000fe20000000000 */
[----:B------:R-:W3:Y:S01]  /*3e4b0*/  LDL.LU R7, [R1+0x1c] ;  /* 0x00001c0001077983 */ /* 0x000ee20000300800 */
[C---:B------:R-:W-:Y:S01]  /*3e4c0*/  IMAD.WIDE R240, R0.reuse, 0x2, R18 ;  /* 0x0000000200f07825 */ /* 0x040fe200078e0212 */
[----:B------:R-:W4:Y:S02]  /*3e4d0*/  LDC R4, c[0x0][0x248] ;  /* 0x00009200ff047b82 */ /* 0x000f240000000800 */
[----:B------:R-:W3:Y:S01]  /*3e4e0*/  LDL.LU R15, [R1+0xc] ;  /* 0x00000c00010f7983 */ /* 0x000ee20000300800 */
[----:B0-----:R-:W-:-:S05]  /*3e4f0*/  IMAD.WIDE R248, R0, 0x2, R2 ;  /* 0x0000000200f87825 */ /* 0x001fca00078e0202 */
[----:B------:R-:W0:Y:S01]  /*3e500*/  LDC R6, c[0x0][0x228] ;  /* 0x00008a00ff067b82 */ /* 0x000e220000000800 */
[----:B------:R-:W-:Y:S01]  /*3e510*/  PRMT R8, R250, 0x7632, R8 ;  /* 0x00007632fa087816 */ /* 0x000fe20000000008 */
[----:B------:R4:W-:Y:S01]  /*3e520*/  @P1 STG.E.U16 desc[UR60][R248.64], R250 ;  /* 0x000000faf8001986 */ /* 0x0009e2000c10153c */
[----:B------:R-:W-:Y:S01]  /*3e530*/  ISETP.GE.AND P1, PT, R252, R239, PT ;  /* 0x000000effc00720c */ /* 0x000fe20003f26270 */
[----:B--2---:R-:W-:Y:S01]  /*3e540*/  IMAD.MOV.U32 R239, RZ, RZ, R242 ;  /* 0x000000ffffef7224 */ /* 0x004fe200078e00f2 */
[----:B-1----:R-:W-:Y:S01]  /*3e550*/  ISETP.LT.AND P5, PT, R21, R12, !P6 ;  /* 0x0000000c1500720c */ /* 0x002fe200077a1270 */
[----:B------:R1:W-:Y:S02]  /*3e560*/  @P4 STG.E.U16 desc[UR60][R240.64], R8 ;  /* 0x00000008f0004986 */ /* 0x0003e4000c10153c */
[----:B------:R-:W2:Y:S01]  /*3e570*/  LDC R12, c[0x0][0x228] ;  /* 0x00008a00ff0c7b82 */ /* 0x000ea20000000800 */
[----:B----4-:R-:W-:-:S07]  /*3e580*/  IMAD.WIDE R248, R0, 0x2, R244 ;  /* 0x0000000200f87825 */ /* 0x010fce00078e02f4 */
[----:B------:R-:W4:Y:S01]  /*3e590*/  LDC R252, c[0x0][0x228] ;  /* 0x00008a00fffc7b82 */ /* 0x000f220000000800 */
[----:B-1----:R-:W-:Y:S02]  /*3e5a0*/  IMAD.MOV.U32 R8, RZ, RZ, R243 ;  /* 0x000000ffff087224 */ /* 0x002fe400078e00f3 */
[----:B------:R-:W2:Y:S01]  /*3e5b0*/  LDL.LU.64 R242, [R1+0x1ce0] ;  /* 0x001ce00001f27983 */ /* 0x000ea20000300a00 */
[----:B------:R-:W-:-:S04]  /*3e5c0*/  ISETP.LT.AND P6, PT, R22, R9, !P6 ;  /* 0x000000091600720c */ /* 0x000fc800077c1270 */
[----:B------:R-:W1:Y:S01]  /*3e5d0*/  LDC R241, c[0x0][0x228] ;  /* 0x00008a00fff17b82 */ /* 0x000e620000000800 */
[----:B------:R-:W-:Y:S01]  /*3e5e0*/  ISETP.LT.AND P4, PT, R17, R5, !P1 ;  /* 0x000000051100720c */ /* 0x000fe20004f81270 */
[----:B------:R-:W-:-:S06]  /*3e5f0*/  IMAD.IADD R240, R0, 0x1, R4 ;  /* 0x0000000100f07824 */ /* 0x000fcc00078e0204 */
[----:B------:R-:W4:Y:S01]  /*3e600*/  LDC R9, c[0x0][0x248] ;  /* 0x00009200ff097b82 */ /* 0x000f220000000800 */
[----:B------:R-:W-:Y:S01]  /*3e610*/  IMAD.WIDE R4, R0, 0x2, R246 ;  /* 0x0000000200047825 */ /* 0x000fe200078e02f6 */
[----:B---3--:R-:W-:Y:S01]  /*3e620*/  PRMT R250, R15, 0x7632, R250 ;  /* 0x000076320ffa7816 */ /* 0x008fe200000000fa */
[----:B--2---:R2:W-:Y:S01]  /*3e630*/  @P5 STG.E.U16 desc[UR60][R248.64], R242 ;  /* 0x000000f2f8005986 */ /* 0x0045e2000c10153c */
[----:B------:R-:W-:Y:S02]  /*3e640*/  PRMT R0, R242, 0x7632, R0 ;  /* 0x00007632f2007816 */ /* 0x000fe40000000000 */
[----:B------:R-:W-:Y:S02]  /*3e650*/  ISETP.LT.AND P5, PT, R20, R10, !P1 ;  /* 0x0000000a1400720c */ /* 0x000fe40004fa1270 */
[----:B------:R-:W3:Y:S01]  /*3e660*/  LDC R10, c[0x0][0x228] ;  /* 0x00008a00ff0a7b82 */ /* 0x000ee20000000800 */
[----:B------:R1:W-:Y:S01]  /*3e670*/  @P6 STG.E.U16 desc[UR60][R4.64], R0 ;  /* 0x0000000004006986 */ /* 0x0003e2000c10153c */
[----:B0-----:R-:W-:Y:S01]  /*3e680*/  ISETP.LT.AND P6, PT, R21, R6, !P1 ;  /* 0x000000061500720c */ /* 0x001fe20004fc1270 */
[----:B--2---:R-:W-:Y:S01]  /*3e690*/  IMAD.WIDE R248, R240, 0x2, R2 ;  /* 0x00000002f0f87825 */ /* 0x004fe200078e0202 */
[----:B------:R-:W-:-:S04]  /*3e6a0*/  ISETP.LT.AND P1, PT, R22, R12, !P1 ;  /* 0x0000000c1600720c */ /* 0x000fc80004f21270 */
[----:B------:R-:W0:Y:S01]  /*3e6b0*/  LDC R12, c[0x0][0x248] ;  /* 0x00009200ff0c7b82 */ /* 0x000e220000000800 */
[----:B------:R2:W-:Y:S01]  /*3e6c0*/  @P4 STG.E.U16 desc[UR60][R248.64], R7 ;  /* 0x00000007f8004986 */ /* 0x0005e2000c10153c */
[----:B-1----:R-:W-:Y:S02]  /*3e6d0*/  PRMT R0, R7, 0x7632, R0 ;  /* 0x0000763207007816 */ /* 0x002fe40000000000 */
[----:B------:R-:W-:Y:S01]  /*3e6e0*/  ISETP.LT.AND P4, PT, R17, R13, !P0 ;  /* 0x0000000d1100720c */ /* 0x000fe20004781270 */
[----:B------:R-:W-:Y:S01]  /*3e6f0*/  VIADD R242, R16, 0x30 ;  /* 0x0000003010f27836 */ /* 0x000fe20000000000 */
[----:B------:R-:W3:Y:S02]  /*3e700*/  LDL.LU.64 R4, [R1+0x1cd8] ;  /* 0x001cd80001047983 */ /* 0x000ee40000300a00 */
[----:B------:R-:W1:Y:S01]  /*3e710*/  LDC R13, c[0x0][0x228] ;  /* 0x00008a00ff0d7b82 */ /* 0x000e620000000800 */
[----:B--2---:R-:W-:-:S04]  /*3e720*/  IMAD.WIDE R6, R240, 0x2, R18 ;  /* 0x00000002f0067825 */ /* 0x004fc800078e0212 */
[----:B------:R-:W-:Y:S01]  /*3e730*/  IMAD.WIDE R248, R240, 0x2, R244 ;  /* 0x00000002f0f87825 */ /* 0x000fe200078e02f4 */
[----:B------:R4:W-:Y:S01]  /*3e740*/  @P5 STG.E.U16 desc[UR60][R6.64], R0 ;  /* 0x0000000006005986 */ /* 0x0009e2000c10153c */
[----:B------:R-:W-:-:S03]  /*3e750*/  ISETP.LT.AND P5, PT, R20, R241, !P0 ;  /* 0x000000f11400720c */ /* 0x000fc600047a1270 */
[----:B------:R2:W-:Y:S01]  /*3e760*/  @P6 STG.E.U16 desc[UR60][R248.64], R15 ;  /* 0x0000000ff8006986 */ /* 0x0005e2000c10153c */
[----:B------:R-:W-:Y:S01]  /*3e770*/  ISETP.GE.AND P6, PT, R242, R8, PT ;  /* 0x00000008f200720c */ /* 0x000fe20003fc6270 */
[C---:B----4-:R-:W-:Y:S02]  /*3e780*/  IMAD.IADD R0, R240.reuse, 0x1, R9 ;  /* 0x00000001f0007824 */ /* 0x050fe400078e0209 */
[----:B------:R-:W4:Y:S01]  /*3e790*/  LDL.LU.64 R6, [R1+0x1cd0] ;  /* 0x001cd00001067983 */ /* 0x000f220000300a00 */
[----:B------:R-:W-:Y:S01]  /*3e7a0*/  IMAD.WIDE R240, R240, 0x2, R246 ;  /* 0x00000002f0f07825 */ /* 0x000fe200078e02f6 */
[----:B--2---:R-:W2:Y:S03]  /*3e7b0*/  LDC.64 R248, c[0x0][0x228] ;  /* 0x00008a00fff87b82 */ /* 0x004ea60000000a00 */
[----:B------:R-:W-:Y:S01]  /*3e7c0*/  IMAD.WIDE R8, R0, 0x2, R2 ;  /* 0x0000000200087825 */ /* 0x000fe200078e0202 */
[----:B------:R0:W-:Y:S01]  /*3e7d0*/  @P1 STG.E.U16 desc[UR60][R240.64], R250 ;  /* 0x000000faf0001986 */ /* 0x0001e2000c10153c */
[----:B---3--:R-:W-:-:S02]  /*3e7e0*/  ISETP.LT.AND P1, PT, R21, R10, !P0 ;  /* 0x0000000a1500720c */ /* 0x008fc40004721270 */
[----:B------:R-:W-:Y:S01]  /*3e7f0*/  PRMT R242, R251, 0x7632, R242 ;  /* 0x00007632fbf27816 */ /* 0x000fe200000000f2 */
[----:B------:R3:W-:Y:S01]  /*3e800*/  @P4 STG.E.U16 desc[UR60][R8.64], R251 ;  /* 0x000000fb08004986 */ /* 0x0007e2000c10153c */
[----:B------:R-:W-:Y:S01]  /*3e810*/  ISETP.LT.AND P0, PT, R22, R252, !P0 ;  /* 0x000000fc1600720c */ /* 0x000fe20004701270 */
[----:B------:R-:W2:Y:S01]  /*3e820*/  LDC R10, c[0x0][0x228] ;  /* 0x00008a00ff0a7b82 */ /* 0x000ea20000000800 */
[----:B------:R-:W-:Y:S01]  /*3e830*/  ISETP.LT.AND P4, PT, R17, R14, !P6 ;  /* 0x0000000e1100720c */ /* 0x000fe20007781270 */
[----:B0-----:R-:W-:Y:S01]  /*3e840*/  IMAD.WIDE R240, R0, 0x2, R18 ;  /* 0x0000000200f07825 */ /* 0x001fe200078e0212 */
[----:B------:R-:W-:-:S05]  /*3e850*/  PRMT R252, R243, 0x7632, R252 ;  /* 0x00007632f3fc7816 */ /* 0x000fca00000000fc */
[----:B------:R-:W0:Y:S01]  /*3e860*/  LDC R14, c[0x0][0x248] ;  /* 0x00009200ff0e7b82 */ /* 0x000e220000000800 */
[----:B---3--:R-:W3:Y:S04]  /*3e870*/  LDL.LU.64 R8, [R1+0x1cc8] ;  /* 0x001cc80001087983 */ /* 0x008ee80000300a00 */
[----:B------:R1:W-:Y:S02]  /*3e880*/  @P5 STG.E.U16 desc[UR60][R240.64], R242 ;  /* 0x000000f2f0005986 */ /* 0x0003e4000c10153c */
[----:B-1----:R-:W-:Y:S01]  /*3e890*/  ISETP.LT.AND P5, PT, R20, R13, !P6 ;  /* 0x0000000d1400720c */ /* 0x002fe200077a1270 */
[----:B------:R-:W1:Y:S01]  /*3e8a0*/  LDC R15, c[0x0][0x228] ;  /* 0x00008a00ff0f7b82 */ /* 0x000e620000000800 */
[----:B------:R-:W-:-:S04]  /*3e8b0*/  IMAD.WIDE R240, R0, 0x2, R244 ;  /* 0x0000000200f07825 */ /* 0x000fc800078e02f4 */
[C---:B------:R-:W-:Y:S01]  /*3e8c0*/  IMAD.IADD R242, R0.reuse, 0x1, R12 ;  /* 0x0000000100f27824 */ /* 0x040fe200078e020c */
[----:B------:R2:W-:Y:S01]  /*3e8d0*/  @P1 STG.E.U16 desc[UR60][R240.64], R243 ;  /* 0x000000f3f0001986 */ /* 0x0005e2000c10153c */
[----:B------:R-:W-:-:S04]  /*3e8e0*/  IMAD.WIDE R12, R0, 0x2, R246 ;  /* 0x00000002000c7825 */ /* 0x000fc800078e02f6 */
[----:B------:R-:W-:Y:S01]  /*3e8f0*/  IMAD.WIDE R250, R242, 0x2, R2 ;  /* 0x00000002f2fa7825 */ /* 0x000fe200078e0202 */
[----:B------:R2:W-:Y:S03]  /*3e900*/  @P0 STG.E.U16 desc[UR60][R12.64], R252 ;  /* 0x000000fc0c000986 */ /* 0x0005e6000c10153c */
[----:B--2---:R-:W-:Y:S01]  /*3e910*/  VIADD R243, R16, 0x31 ;  /* 0x0000003110f37836 */ /* 0x004fe20000000000 */
[----:B------:R2:W-:Y:S01]  /*3e920*/  @P4 STG.E.U16 desc[UR60][R250.64], R236 ;  /* 0x000000ecfa004986 */ /* 0x0005e2000c10153c */
[----:B------:R-:W0:Y:S03]  /*3e930*/  LDC R241, c[0x0][0x228] ;  /* 0x00008a00fff17b82 */ /* 0x000e260000000800 */
[----:B------:R-:W-:Y:S01]  /*3e940*/  ISETP.GE.AND P0, PT, R243, R249, PT ;  /* 0x000000f9f300720c */ /* 0x000fe20003f06270 */
[----:B------:R-:W-:-:S03]  /*3e950*/  IMAD.WIDE R12, R242, 0x2, R18 ;  /* 0x00000002f20c7825 */ /* 0x000fc600078e0212 */
[----:B------:R-:W-:Y:S01]  /*3e960*/  ISETP.LT.AND P4, PT, R17, R237, !P0 ;  /* 0x000000ed1100720c */ /* 0x000fe20004781270 */
[----:B------:R-:W3:Y:S01]  /*3e970*/  LDC R252, c[0x0][0x228] ;  /* 0x00008a00fffc7b82 */ /* 0x000ee20000000800 */
[----:B------:R-:W4:Y:S01]  /*3e980*/  LDL.LU R237, [R1+0x1cc0] ;  /* 0x001cc00001ed7983 */ /* 0x000f220000300800 */
[----:B--2---:R-:W-:-:S05]  /*3e990*/  PRMT R236, R236, 0x7632, R236 ;  /* 0x00007632ecec7816 */ /* 0x004fca00000000ec */
[----:B------:R2:W-:Y:S01]  /*3e9a0*/  @P5 STG.E.U16 desc[UR60][R12.64], R236 ;  /* 0x000000ec0c005986 */ /* 0x0005e2000c10153c */
[----:B------:R-:W-:Y:S01]  /*3e9b0*/  IMAD.WIDE R250, R242, 0x2, R244 ;  /* 0x00000002f2fa7825 */ /* 0x000fe200078e02f4 */
[----:B------:R-:W3:Y:S02]  /*3e9c0*/  LDC R249, c[0x0][0x248] ;  /* 0x00009200fff97b82 */ /* 0x000ee40000000800 */
[----:B--2---:R-:W2:Y:S01]  /*3e9d0*/  LDL.LU.64 R12, [R1+0x1cb8] ;  /* 0x001cb800010c7983 */ /* 0x004ea20000300a00 */
[----:B0-----:R-:W-:Y:S02]  /*3e9e0*/  ISETP.LT.AND P1, PT, R21, R241, !P6 ;  /* 0x000000f11500720c */ /* 0x001fe40007721270 */
[----:B------:R-:W-:-:S03]  /*3e9f0*/  ISETP.LT.AND P6, PT, R22, R10, !P6 ;  /* 0x0000000a1600720c */ /* 0x000fc600077c1270 */
[----:B------:R-:W0:Y:S01]  /*3ea00*/  LDC.64 R240, c[0x0][0x228] ;  /* 0x00008a00fff07b82 */ /* 0x000e220000000a00 */
[----:B------:R-:W-:Y:S01]  /*3ea10*/  IMAD.IADD R0, R242, 0x1, R14 ;  /* 0x00000001f2007824 */ /* 0x000fe200078e020e */
[----:B-1----:R-:W-:Y:S01]  /*3ea20*/  ISETP.LT.AND P5, PT, R20, R15, !P0 ;  /* 0x0000000f1400720c */ /* 0x002fe200047a1270 */
[----:B------:R-:W-:-:S04]  /*3ea30*/  IMAD.WIDE R14, R242, 0x2, R246 ;  /* 0x00000002f20e7825 */ /* 0x000fc800078e02f6 */
[----:B------:R-:W-:Y:S01]  /*3ea40*/  IMAD.WIDE R242, R0, 0x2, R2 ;  /* 0x0000000200f27825 */ /* 0x000fe200078e0202 */
[----:B------:R-:W1:Y:S01]  /*3ea50*/  LDC R10, c[0x0][0x228] ;  /* 0x00008a00ff0a7b82 */ /* 0x000e620000000800 */
[----:B--2---:R2:W-:Y:S07]  /*3ea60*/  @P1 STG.E.U16 desc[UR60][R250.64], R12 ;  /* 0x0000000cfa001986 */ /* 0x0045ee000c10153c */
[----:B--2---:R-:W2:Y:S01]  /*3ea70*/  LDC R251, c[0x0][0x228] ;  /* 0x00008a00fffb7b82 */ /* 0x004ea20000000800 */
[----:B------:R-:W-:-:S05]  /*3ea80*/  PRMT R236, R12, 0x7632, R236 ;  /* 0x000076320cec7816 */ /* 0x000fca00000000ec */
[----:B------:R0:W-:Y:S04]  /*3ea90*/  @P6 STG.E.U16 desc[UR60][R14.64], R236 ;  /* 0x000000ec0e006986 */ /* 0x0001e8000c10153c */
[----:B---3--:R3:W-:Y:S01]  /*3eaa0*/  @P4 STG.E.U16 desc[UR60][R242.64], R8 ;  /* 0x00000008f2004986 */ /* 0x0087e2000c10153c */
[----:B--2---:R-:W-:Y:S01]  /*3eab0*/  ISETP.LT.AND P1, PT, R21, R251, !P0 ;  /* 0x000000fb1500720c */ /* 0x004fe20004721270 */
[----:B0-----:R-:W-:Y:S01]  /*3eac0*/  IMAD.WIDE R14, R0, 0x2, R18 ;  /* 0x00000002000e7825 */ /* 0x001fe200078e0212 */
[----:B---3--:R-:W-:Y:S01]  /*3ead0*/  PRMT R8, R8, 0x7632, R8 ;  /* 0x0000763208087816 */ /* 0x008fe20000000008 */
[----:B------:R-:W0:Y:S02]  /*3eae0*/  LDC.64 R250, c[0x0][0x228] ;  /* 0x00008a00fffa7b82 */ /* 0x000e240000000a00 */
[----:B------:R-:W-:-:S02]  /*3eaf0*/  IMAD.WIDE R242, R0, 0x2, R244 ;  /* 0x0000000200f27825 */ /* 0x000fc400078e02f4 */
[----:B------:R-:W-:Y:S02]  /*3eb00*/  @P5 STG.E.U16 desc[UR60][R14.64], R8 ;  /* 0x000000080e005986 */ /* 0x000fe4000c10153c */
[----:B------:R-:W-:Y:S02]  /*3eb10*/  VIADD R12, R16, 0x32 ;  /* 0x00000032100c7836 */ /* 0x000fe40000000000 */
[----:B------:R-:W2:Y:S02]  /*3eb20*/  LDC R236, c[0x0][0x228] ;  /* 0x00008a00ffec7b82 */ /* 0x000ea40000000800 */
[----:B------:R3:W-:Y:S01]  /*3eb30*/  @P1 STG.E.U16 desc[UR60][R242.64], R4 ;  /* 0x00000004f2001986 */ /* 0x0007e2000c10153c */
[----:B------:R-:W-:Y:S02]  /*3eb40*/  ISETP.GE.AND P6, PT, R12, R241, PT ;  /* 0x000000f10c00720c */ /* 0x000fe40003fc6270 */
[----:B------:R-:W-:-:S03]  /*3eb50*/  ISETP.LT.AND P0, PT, R22, R252, !P0 ;  /* 0x000000fc1600720c */ /* 0x000fc60004701270 */
[----:B---3--:R-:W3:Y:S01]  /*3eb60*/  LDC R243, c[0x0][0x228] ;  /* 0x00008a00fff37b82 */ /* 0x008ee20000000800 */
[----:B------:R-:W-:Y:S01]  /*3eb70*/  ISETP.LT.AND P4, PT, R17, R11, !P6 ;  /* 0x0000000b1100720c */ /* 0x000fe20007781270 */
[----:B------:R-:W-:Y:S01]  /*3eb80*/  IMAD.IADD R8, R0, 0x1, R249 ;  /* 0x0000000100087824 */ /* 0x000fe200078e02f9 */
[----:B-1----:R-:W-:-:S05]  /*3eb90*/  ISETP.LT.AND P5, PT, R20, R10, !P6 ;  /* 0x0000000a1400720c */ /* 0x002fca00077a1270 */
[----:B------:R-:W1:Y:S01]  /*3eba0*/  LDC R241, c[0x0][0x248] ;  /* 0x00009200fff17b82 */ /* 0x000e620000000800 */
[----:B------:R-:W-:Y:S01]  /*3ebb0*/  PRMT R12, R4, 0x7632, R12 ;  /* 0x00007632040c7816 */ /* 0x000fe2000000000c */
[----:B------:R-:W-:-:S04]  /*3ebc0*/  IMAD.WIDE R10, R0, 0x2, R246 ;  /* 0x00000002000a7825 */ /* 0x000fc800078e02f6 */
[----:B------:R-:W-:Y:S01]  /*3ebd0*/  VIADD R4, R16, 0x33 ;  /* 0x0000003310047836 */ /* 0x000fe20000000000 */
[----:B------:R3:W-:Y:S01]  /*3ebe0*/  @P0 STG.E.U16 desc[UR60][R10.64], R12 ;  /* 0x0000000c0a000986 */ /* 0x0007e2000c10153c */
[----:B------:R-:W-:Y:S01]  /*3ebf0*/  IMAD.WIDE R14, R8, 0x2, R2 ;  /* 0x00000002080e7825 */ /* 0x000fe200078e0202 */
[----:B------:R-:W1:Y:S02]  /*3ec00*/  LDC R252, c[0x0][0x228] ;  /* 0x00008a00fffc7b82 */ /* 0x000e640000000800 */
[----:B0-----:R-:W-:Y:S02]  /*3ec10*/  ISETP.GE.AND P0, PT, R4, R251, PT ;  /* 0x000000fb0400720c */ /* 0x001fe40003f06270 */
[----:B----4-:R0:W-:Y:S02]  /*3ec20*/  @P4 STG.E.U16 desc[UR60][R14.64], R237 ;  /* 0x000000ed0e004986 */ /* 0x0101e4000c10153c */
[----:B------:R-:W-:Y:S02]  /*3ec30*/  ISETP.LT.AND P4, PT, R17, R238, !P0 ;  /* 0x000000ee1100720c */ /* 0x000fe40004781270 */
[----:B---3--:R-:W-:Y:S01]  /*3ec40*/  ISETP.LT.AND P1, PT, R21, R243, !P6 ;  /* 0x000000f31500720c */ /* 0x008fe20007721270 */
[----:B------:R-:W3:Y:S01]  /*3ec50*/  LDC R249, c[0x0][0x228] ;  /* 0x00008a00fff97b82 */ /* 0x000ee20000000800 */
[----:B------:R-:W4:Y:S01]  /*3ec60*/  LDL.LU.64 R10, [R1+0x1cb0] ;  /* 0x001cb000010a7983 */ /* 0x000f220000300a00 */
[----:B--2---:R-:W-:-:S03]  /*3ec70*/  ISETP.LT.AND P6, PT, R22, R236, !P6 ;  /* 0x000000ec1600720c */ /* 0x004fc600077c1270 */
[----:B------:R-:W2:Y:S01]  /*3ec80*/  LDL.LU R238, [R1+0x1ca8] ;  /* 0x001ca80001ee7983 */ /* 0x000ea20000300800 */
[----:B------:R-:W-:Y:S01]  /*3ec90*/  PRMT R0, R237, 0x7632, R0 ;  /* 0x00007632ed007816 */ /* 0x000fe20000000000 */
[C---:B0-----:R-:W-:Y:S01]  /*3eca0*/  IMAD.WIDE R14, R8.reuse, 0x2, R18 ;  /* 0x00000002080e7825 */ /* 0x041fe200078e0212 */
[----:B------:R-:W0:Y:S03]  /*3ecb0*/  LDC R12, c[0x0][0x228] ;  /* 0x00008a00ff0c7b82 */ /* 0x000e260000000800 */
[C---:B------:R-:W-:Y:S01]  /*3ecc0*/  IMAD.WIDE R236, R8.reuse, 0x2, R244 ;  /* 0x0000000208ec7825 */ /* 0x040fe200078e02f4 */
[----:B------:R1:W-:Y:S03]  /*3ecd0*/  @P5 STG.E.U16 desc[UR60][R14.64], R0 ;  /* 0x000000000e005986 */ /* 0x0003e6000c10153c */
[C-C-:B-1----:R-:W-:Y:S01]  /*3ece0*/  IMAD.IADD R4, R8.reuse, 0x1, R241.reuse ;  /* 0x0000000108047824 */ /* 0x142fe200078e02f1 */
[----:B------:R-:W-:Y:S01]  /*3ecf0*/  PRMT R241, R13, 0x7632, R241 ;  /* 0x000076320df17816 */ /* 0x000fe200000000f1 */
[----:B------:R-:W-:Y:S01]  /*3ed00*/  @P1 STG.E.U16 desc[UR60][R236.64], R13 ;  /* 0x0000000dec001986 */ /* 0x000fe2000c10153c */
[----:B------:R-:W1:Y:S01]  /*3ed10*/  LDC.64 R242, c[0x0][0x228] ;  /* 0x00008a00fff27b82 */ /* 0x000e620000000a00 */
[----:B------:R-:W-:-:S07]  /*3ed20*/  IMAD.WIDE R14, R8, 0x2, R246 ;  /* 0x00000002080e7825 */ /* 0x000fce00078e02f6 */
[----:B------:R-:W2:Y:S01]  /*3ed30*/  LDC R251, c[0x0][0x228] ;  /* 0x00008a00fffb7b82 */ /* 0x000ea20000000800 */
[----:B------:R3:W-:Y:S04]  /*3ed40*/  @P6 STG.E.U16 desc[UR60][R14.64], R241 ;  /* 0x000000f10e006986 */ /* 0x0007e8000c10153c */
[----:B---3--:R-:W3:Y:S01]  /*3ed50*/  LDL.LU.64 R14, [R1+0x1ca0] ;  /* 0x001ca000010e7983 */ /* 0x008ee20000300a00 */
[----:B------:R-:W-:Y:S01]  /*3ed60*/  IMAD.WIDE R236, R4, 0x2, R2 ;  /* 0x0000000204ec7825 */ /* 0x000fe200078e0202 */
[----:B------:R-:W-:Y:S01]  /*3ed70*/  ISETP.LT.AND P5, PT, R20, R252, !P0 ;  /* 0x000000fc1400720c */ /* 0x000fe200047a1270 */
[----:B------:R-:W1:Y:S03]  /*3ed80*/  LDC R241, c[0x0][0x248] ;  /* 0x00009200fff17b82 */ /* 0x000e660000000800 */
[----:B------:R1:W-:Y:S01]  /*3ed90*/  @P4 STG.E.U16 desc[UR60][R236.64], R9 ;  /* 0x00000009ec004986 */ /* 0x0003e2000c10153c */
[----:B------:R-:W-:-:S03]  /*3eda0*/  ISETP.LT.AND P4, PT, R17, R239, !P3 ;  /* 0x000000ef1100720c */ /* 0x000fc60005f81270 */
[----:B------:R-:W4:Y:S01]  /*3edb0*/  LDL.LU R239, [R1+0x1c9c] ;  /* 0x001c9c0001ef7983 */ /* 0x000f220000300800 */
[----:B0-----:R-:W-:Y:S01]  /*3edc0*/  ISETP.LT.AND P1, PT, R21, R12, !P0 ;  /* 0x0000000c1500720c */ /* 0x001fe20004721270 */
[----:B------:R-:W-:Y:S01]  /*3edd0*/  VIADD R0, R16, 0x35 ;  /* 0x0000003510007836 */ /* 0x000fe20000000000 */
[----:B------:R-:W-:Y:S01]  /*3ede0*/  ISETP.LT.AND P0, PT, R22, R249, !P0 ;  /* 0x000000f91600720c */ /* 0x000fe20004701270 */
[----:B------:R-:W0:Y:S03]  /*3edf0*/  LDC R252, c[0x0][0x228] ;  /* 0x00008a00fffc7b82 */ /* 0x000e260000000800 */
[----:B-1----:R-:W-:-:S05]  /*3ee00*/  ISETP.GE.AND P6, PT, R0, R243, PT ;  /* 0x000000f30000720c */ /* 0x002fca0003fc6270 */
[----:B------:R-:W1:Y:S01]  /*3ee10*/  LDC R249, c[0x0][0x228] ;  /* 0x00008a00fff97b82 */ /* 0x000e620000000800 */
[----:B------:R-:W-:Y:S01]  /*3ee20*/  PRMT R0, R9, 0x7632, R0 ;  /* 0x0000763209007816 */ /* 0x000fe20000000000 */
[----:B------:R-:W-:-:S04]  /*3ee30*/  IMAD.WIDE R236, R4, 0x2, R18 ;  /* 0x0000000204ec7825 */ /* 0x000fc800078e0212 */
[----:B------:R-:W-:Y:S01]  /*3ee40*/  IMAD.WIDE R8, R4, 0x2, R244 ;  /* 0x0000000204087825 */ /* 0x000fe200078e02f4 */
[----:B------:R-:W-:Y:S01]  /*3ee50*/  @P5 STG.E.U16 desc[UR60][R236.64], R0 ;  /* 0x00000000ec005986 */ /* 0x000fe2000c10153c */
[----:B------:R-:W-:Y:S01]  /*3ee60*/  PRMT R243, R5, 0x7632, R243 ;  /* 0x0000763205f37816 */ /* 0x000fe200000000f3 */
[----:B------:R-:W0:Y:S02]  /*3ee70*/  LDC.64 R12, c[0x0][0x228] ;  /* 0x00008a00ff0c7b82 */ /* 0x000e240000000a00 */
[----:B------:R1:W-:Y:S06]  /*3ee80*/  @P1 STG.E.U16 desc[UR60][R8.64], R5 ;  /* 0x0000000508001986 */ /* 0x0003ec000c10153c */
[----:B-1----:R-:W1:Y:S01]  /*3ee90*/  LDC R5, c[0x0][0x228] ;  /* 0x00008a00ff057b82 */ /* 0x002e620000000800 */
[----:B------:R-:W-:Y:S01]  /*3eea0*/  ISETP.LT.AND P5, PT, R20, R249, !P3 ;  /* 0x000000f91400720c */ /* 0x000fe20005fa1270 */
[----:B------:R-:W-:-:S06]  /*3eeb0*/  IMAD.IADD R0, R4, 0x1, R241 ;  /* 0x0000000104007824 */ /* 0x000fcc00078e02f1 */
[----:B------:R-:W0:Y:S01]  /*3eec0*/  LDC R249, c[0x0][0x248] ;  /* 0x00009200fff97b82 */ /* 0x000e220000000800 */
[----:B------:R-:W-:-:S04]  /*3eed0*/  IMAD.WIDE R236, R4, 0x2, R246 ;  /* 0x0000000204ec7825 */ /* 0x000fc800078e02f6 */
[----:B------:R-:W-:Y:S01]  /*3eee0*/  IMAD.WIDE R8, R0, 0x2, R2 ;  /* 0x0000000200087825 */ /* 0x000fe200078e0202 */
[----:B------:R0:W-:Y:S03]  /*3eef0*/  @P0 STG.E.U16 desc[UR60][R236.64], R243 ;  /* 0x000000f3ec000986 */ /* 0x0001e6000c10153c */
[----:B------:R-:W-:Y:S01]  /*3ef00*/  VIADD R241, R16, 0x3a ;  /* 0x0000003a10f17836 */ /* 0x000fe20000000000 */
[----:B-1----:R-:W-:Y:S02]  /*3ef10*/  ISETP.LT.AND P1, PT, R21, R5, !P3 ;  /* 0x000000051500720c */ /* 0x002fe40005f21270 */
[----:B------:R-:W1:Y:S01]  /*3ef20*/  LDC.64 R4, c[0x0][0x228] ;  /* 0x00008a00ff047b82 */ /* 0x000e620000000a00 */
[----:B0-----:R-:W-:Y:S01]  /*3ef30*/  IMAD.WIDE R236, R0, 0x2, R18 ;  /* 0x0000000200ec7825 */ /* 0x001fe200078e0212 */
[----:B------:R-:W-:-:S06]  /*3ef40*/  ISETP.LT.AND P3, PT, R22, R252, !P3 ;  /* 0x000000fc1600720c */ /* 0x000fcc0005f61270 */
[----:B------:R-:W0:Y:S01]  /*3ef50*/  LDC R243, c[0x0][0x228] ;  /* 0x00008a00fff37b82 */ /* 0x000e220000000800 */
[----:B------:R-:W-:-:S07]  /*3ef60*/  ISETP.GE.AND P0, PT, R241, R13, PT ;  /* 0x0000000df100720c */ /* 0x000fce0003f06270 */
[----:B------:R-:W4:Y:S01]  /*3ef70*/  LDC R252, c[0x0][0x228] ;  /* 0x00008a00fffc7b82 */ /* 0x000f220000000800 */
[----:B------:R-:W-:-:S07]  /*3ef80*/  IMAD.IADD R13, R0, 0x1, R249 ;  /* 0x00000001000d7824 */ /* 0x000fce00078e02f9 */
[----:B------:R-:W4:Y:S01]  /*3ef90*/  LDC R241, c[0x0][0x248] ;  /* 0x00009200fff17b82 */ /* 0x000f220000000800 */
[----:B--2---:R2:W-:Y:S01]  /*3efa0*/  @P4 STG.E.U16 desc[UR60][R8.64], R238 ;  /* 0x000000ee08004986 */ /* 0x0045e2000c10153c */
[----:B------:R-:W-:Y:S02]  /*3efb0*/  ISETP.LT.AND P4, PT, R17, R248, !P6 ;  /* 0x000000f81100720c */ /* 0x000fe40007781270 */
[----:B--2---:R-:W-:Y:S01]  /*3efc0*/  PRMT R238, R238, 0x7632, R238 ;  /* 0x00007632eeee7816 */ /* 0x004fe200000000ee */
[----:B------:R-:W-:-:S04]  /*3efd0*/  IMAD.WIDE R8, R0, 0x2, R244 ;  /* 0x0000000200087825 */ /* 0x000fc800078e02f4 */
[----:B------:R2:W-:Y:S01]  /*3efe0*/  @P5 STG.E.U16 desc[UR60][R236.64], R238 ;  /* 0x000000eeec005986 */ /* 0x0005e2000c10153c */
[----:B------:R-:W-:Y:S02]  /*3eff0*/  ISETP.LT.AND P5, PT, R20, R251, !P6 ;  /* 0x000000fb1400720c */ /* 0x000fe400077a1270 */
[----:B------:R-:W4:Y:S01]  /*3f000*/  LDC R251, c[0x0][0x228] ;  /* 0x00008a00fffb7b82 */ /* 0x000f220000000800 */
[----:B------:R-:W-:-:S04]  /*3f010*/  IMAD.WIDE R248, R0, 0x2, R246 ;  /* 0x0000000200f87825 */ /* 0x000fc800078e02f6 */
[----:B------:R-:W-:Y:S02]  /*3f020*/  VIADD R0, R16, 0x36 ;  /* 0x0000003610007836 */ /* 0x000fe40000000000 */
[----:B--2---:R-:W-:Y:S01]  /*3f030*/  IMAD.WIDE R236, R13, 0x2, R2 ;  /* 0x000000020dec7825 */ /* 0x004fe200078e0202 */
[----:B------:R-:W2:Y:S01]  /*3f040*/  LDC R238, c[0x0][0x228] ;  /* 0x00008a00ffee7b82 */ /* 0x000ea20000000800 */
[----:B---3--:R3:W-:Y:S01]  /*3f050*/  @P1 STG.E.U16 desc[UR60][R8.64], R14 ;  /* 0x0000000e08001986 */ /* 0x0087e2000c10153c */
[----:B0-----:R-:W-:-:S06]  /*3f060*/  ISETP.LT.AND P1, PT, R21, R243, !P6 ;  /* 0x000000f31500720c */ /* 0x001fcc0007721270 */
[----:B------:R-:W0:Y:S01]  /*3f070*/  LDC R243, c[0x0][0x228] ;  /* 0x00008a00fff37b82 */ /* 0x000e220000000800 */
[----:B---3--:R-:W-:-:S07]  /*3f080*/  PRMT R14, R14, 0x7632, R14 ;  /* 0x000076320e0e7816 */ /* 0x008fce000000000e */
[----:B------:R-:W3:Y:S01]  /*3f090*/  LDC.64 R8, c[0x0][0x228] ;  /* 0x00008a00ff087b82 */ /* 0x000ee20000000a00 */
[----:B------:R2:W-:Y:S01]  /*3f0a0*/  @P3 STG.E.U16 desc[UR60][R248.64], R14 ;  /* 0x0000000ef8003986 */ /* 0x0005e2000c10153c */
[----:B-1----:R-:W-:-:S03]  /*3f0b0*/  ISETP.GE.AND P3, PT, R0, R5, PT ;  /* 0x000000050000720c */ /* 0x002fc60003f66270 */
[----:B----4-:R1:W-:Y:S01]  /*3f0c0*/  @P4 STG.E.U16 desc[UR60][R236.64], R10 ;  /* 0x0000000aec004986 */ /* 0x0103e2000c10153c */
[----:B--2---:R-:W-:Y:S01]  /*3f0d0*/  IMAD.WIDE R248, R13, 0x2, R18 ;  /* 0x000000020df87825 */ /* 0x004fe200078e0212 */
[----:B------:R-:W-:Y:S01]  /*3f0e0*/  ISETP.LT.AND P6, PT, R22, R251, !P6 ;  /* 0x000000fb1600720c */ /* 0x000fe200077c1270 */
[----:B------:R-:W2:Y:S01]  /*3f0f0*/  LDC R14, c[0x0][0x228] ;  /* 0x00008a00ff0e7b82 */ /* 0x000ea20000000800 */
[----:B-1----:R-:W-:-:S05]  /*3f100*/  PRMT R10, R10, 0x7632, R10 ;  /* 0x000076320a0a7816 */ /* 0x002fca000000000a */
[----:B------:R1:W-:Y:S01]  /*3f110*/  @P5 STG.E.U16 desc[UR60][R248.64], R10 ;  /* 0x0000000af8005986 */ /* 0x0003e2000c10153c */
[----:B------:R-:W-:Y:S01]  /*3f120*/  ISETP.LT.AND P5, PT, R20, R252, !P3 ;  /* 0x000000fc1400720c */ /* 0x000fe20005fa1270 */
[----:B------:R-:W-:Y:S01]  /*3f130*/  IMAD.WIDE R236, R13, 0x2, R244 ;  /* 0x000000020dec7825 */ /* 0x000fe200078e02f4 */
[----:B------:R-:W4:Y:S01]  /*3f140*/  LDC R252, c[0x0][0x248] ;  /* 0x00009200fffc7b82 */ /* 0x000f220000000800 */
[----:B------:R-:W-:Y:S02]  /*3f150*/  ISETP.LT.AND P4, PT, R17, R240, !P3 ;  /* 0x000000f01100720c */ /* 0x000fe40005f81270 */
[C---:B------:R-:W-:Y:S01]  /*3f160*/  IMAD.IADD R0, R13.reuse, 0x1, R241 ;  /* 0x000000010d007824 */ /* 0x040fe200078e02f1 */
[----:B------:R0:W-:Y:S01]  /*3f170*/  @P1 STG.E.U16 desc[UR60][R236.64], R6 ;  /* 0x00000006ec001986 */ /* 0x0001e2000c10153c */
[----:B------:R-:W-:Y:S02]  /*3f180*/  VIADD R5, R16, 0x37 ;  /* 0x0000003710057836 */ /* 0x000fe40000000000 */
[----:B------:R-:W-:Y:S01]  /*3f190*/  IMAD.WIDE R240, R13, 0x2, R246 ;  /* 0x000000020df07825 */ /* 0x000fe200078e02f6 */
[----:B------:R-:W2:Y:S02]  /*3f1a0*/  LDC R251, c[0x0][0x228] ;  /* 0x00008a00fffb7b82 */ /* 0x000ea40000000800 */
[----:B---3--:R-:W-:Y:S01]  /*3f1b0*/  ISETP.GE.AND P1, PT, R5, R9, PT ;  /* 0x000000090500720c */ /* 0x008fe20003f26270 */
[----:B-1----:R-:W-:Y:S01]  /*3f1c0*/  IMAD.WIDE R248, R0, 0x2, R2 ;  /* 0x0000000200f87825 */ /* 0x002fe200078e0202 */
[----:B0-----:R-:W-:-:S04]  /*3f1d0*/  PRMT R6, R6, 0x7632, R6 ;  /* 0x0000763206067816 */ /* 0x001fc80000000006 */
[----:B------:R-:W0:Y:S01]  /*3f1e0*/  LDC R13, c[0x0][0x228] ;  /* 0x00008a00ff0d7b82 */ /* 0x000e220000000800 */
[----:B------:R-:W-:Y:S01]  /*3f1f0*/  PRMT R5, R239, 0x7632, R5 ;  /* 0x00007632ef057816 */ /* 0x000fe20000000005 */
[----:B------:R1:W-:Y:S04]  /*3f200*/  @P6 STG.E.U16 desc[UR60][R240.64], R6 ;  /* 0x00000006f0006986 */ /* 0x0003e8000c10153c */
[----:B------:R3:W-:Y:S02]  /*3f210*/  @P4 STG.E.U16 desc[UR60][R248.64], R239 ;  /* 0x000000eff8004986 */ /* 0x0007e4000c10153c */
[----:B------:R-:W0:Y:S01]  /*3f220*/  LDC.64 R236, c[0x0][0x228] ;  /* 0x00008a00ffec7b82 */ /* 0x000e220000000a00 */
[----:B-1----:R-:W-:Y:S01]  /*3f230*/  IMAD.WIDE R240, R0, 0x2, R18 ;  /* 0x0000000200f07825 */ /* 0x002fe200078e0212 */
[----:B------:R-:W-:-:S06]  /*3f240*/  ISETP.LT.AND P6, PT, R21, R243, !P3 ;  /* 0x000000f31500720c */ /* 0x000fcc0005fc1270 */
[----:B------:R-:W1:Y:S01]  /*3f250*/  LDC R10, c[0x0][0x228] ;  /* 0x00008a00ff0a7b82 */ /* 0x000e620000000800 */
[----:B------:R4:W-:Y:S01]  /*3f260*/  @P5 STG.E.U16 desc[UR60][R240.64], R5 ;  /* 0x00000005f0005986 */ /* 0x0009e2000c10153c */
[----:B------:R-:W-:Y:S01]  /*3f270*/  ISETP.LT.AND P5, PT, R20, R238, !P1 ;  /* 0x000000ee1400720c */ /* 0x000fe20004fa1270 */
[----:B---3--:R-:W-:Y:S01]  /*3f280*/  IMAD.WIDE R238, R0, 0x2, R244 ;  /* 0x0000000200ee7825 */ /* 0x008fe200078e02f4 */
[----:B------:R-:W-:-:S04]  /*3f290*/  ISETP.LT.AND P4, PT, R17, R250, !P1 ;  /* 0x000000fa1100720c */ /* 0x000fc80004f81270 */
[----:B------:R-:W3:Y:S01]  /*3f2a0*/  LDC R248, c[0x0][0x248] ;  /* 0x00009200fff87b82 */ /* 0x000ee20000000800 */
[----:B----4-:R-:W-:Y:S01]  /*3f2b0*/  IMAD.WIDE R240, R0, 0x2, R246 ;  /* 0x0000000200f07825 */ /* 0x010fe200078e02f6 */
[----:B------:R-:W-:-:S06]  /*3f2c0*/  PRMT R6, R15, 0x7632, R6 ;  /* 0x000076320f067816 */ /* 0x000fcc0000000006 */
[----:B------:R-:W4:Y:S01]  /*3f2d0*/  LDC R9, c[0x0][0x228] ;  /* 0x00008a00ff097b82 */ /* 0x000f220000000800 */
[----:B------:R-:W-:Y:S02]  /*3f2e0*/  IMAD.IADD R0, R0, 0x1, R252 ;  /* 0x0000000100007824 */ /* 0x000fe400078e02fc */
[----:B------:R-:W4:Y:S04]  /*3f2f0*/  LDL.LU R252, [R1+0x210] ;  /* 0x0002100001fc7983 */ /* 0x000f280000300800 */
[----:B------:R-:W4:Y:S01]  /*3f300*/  LDL.LU R250, [R1+0x200] ;  /* 0x0002000001fa7983 */ /* 0x000f220000300800 */
[----:B--2---:R-:W-:Y:S01]  /*3f310*/  ISETP.LT.AND P3, PT, R22, R14, !P3 ;  /* 0x0000000e1600720c */ /* 0x004fe20005f61270 */
[----:B------:R-:W2:Y:S02]  /*3f320*/  LDC R243, c[0x0][0x228] ;  /* 0x00008a00fff37b82 */ /* 0x000ea40000000800 */
[----:B------:R0:W-:Y:S01]  /*3f330*/  @P6 STG.E.U16 desc[UR60][R238.64], R15 ;  /* 0x0000000fee006986 */ /* 0x0001e2000c10153c */
[----:B------:R-:W-:-:S03]  /*3f340*/  VIADD R5, R16, 0x38 ;  /* 0x0000003810057836 */ /* 0x000fc60000000000 */
[----:B------:R-:W2:Y:S02]  /*3f350*/  LDL.LU R249, [R1+0x230] ;  /* 0x0002300001f97983 */ /* 0x000ea40000300800 */
[----:B0-----:R-:W0:Y:S04]  /*3f360*/  LDC.64 R14, c[0x0][0x228] ;  /* 0x00008a00ff0e7b82 */ /* 0x001e280000000a00 */
[----:B------:R1:W-:Y:S01]  /*3f370*/  @P3 STG.E.U16 desc[UR60][R240.64], R6 ;  /* 0x00000006f0003986 */ /* 0x0003e2000c10153c */
[----:B------:R-:W-:Y:S01]  /*3f380*/  ISETP.LT.AND P3, PT, R22, R13, !P1 ;  /* 0x0000000d1600720c */ /* 0x000fe20004f61270 */
[----:B------:R-:W-:Y:S01]  /*3f390*/  IMAD.WIDE R238, R0, 0x2, R18 ;  /* 0x0000000200ee7825 */ /* 0x000fe200078e0212 */
[----:B------:R-:W-:Y:S02]  /*3f3a0*/  ISETP.GE.AND P6, PT, R5, R237, PT ;  /* 0x000000ed0500720c */ /* 0x000fe40003fc6270 */
[----:B------:R-:W-:-:S02]  /*3f3b0*/  ISETP.LT.AND P1, PT, R21, R251, !P1 ;  /* 0x000000fb1500720c */ /* 0x000fc40004f21270 */
[----:B------:R-:W-:Y:S01]  /*3f3c0*/  PRMT R5, R11, 0x7632, R5 ;  /* 0x000076320b057816 */ /* 0x000fe20000000005 */
[----:B------:R-:W2:Y:S01]  /*3f3d0*/  LDL.LU R251, [R1+0x220] ;  /* 0x0002200001fb7983 */ /* 0x000ea20000300800 */
[----:B------:R-:W2:Y:S01]  /*3f3e0*/  LDC R13, c[0x0][0x228] ;  /* 0x00008a00ff0d7b82 */ /* 0x000ea20000000800 */
[----:B-1----:R-:W-:Y:S01]  /*3f3f0*/  IMAD.WIDE R240, R0, 0x2, R2 ;  /* 0x0000000200f07825 */ /* 0x002fe200078e0202 */
[----:B------:R-:W-:-:S04]  /*3f400*/  PRMT R6, R7, 0x7632, R6 ;  /* 0x0000763207067816 */ /* 0x000fc80000000006 */
[----:B------:R1:W-:Y:S01]  /*3f410*/  @P4 STG.E.U16 desc[UR60][R240.64], R11 ;  /* 0x0000000bf0004986 */ /* 0x0003e2000c10153c */
[----:B------:R-:W-:Y:S01]  /*3f420*/  ISETP.LT.AND P4, PT, R17, R23, !P6 ;  /* 0x000000171100720c */ /* 0x000fe20007781270 */
[----:B------:R-:W2:Y:S02]  /*3f430*/  LDC R237, c[0x0][0x248] ;  /* 0x00009200ffed7b82 */ /* 0x000ea40000000800 */
[----:B------:R3:W-:Y:S01]  /*3f440*/  @P5 STG.E.U16 desc[UR60][R238.64], R5 ;  /* 0x00000005ee005986 */ /* 0x0007e2000c10153c */
[----:B------:R-:W-:-:S05]  /*3f450*/  ISETP.LT.AND P5, PT, R20, R10, !P6 ;  /* 0x0000000a1400720c */ /* 0x000fca00077a1270 */
[----:B------:R-:W2:Y:S01]  /*3f460*/  LDC R23, c[0x0][0x228] ;  /* 0x00008a00ff177b82 */ /* 0x000ea20000000800 */
[----:B-1----:R-:W-:-:S04]  /*3f470*/  IMAD.WIDE R10, R0, 0x2, R244 ;  /* 0x00000002000a7825 */ /* 0x002fc800078e02f4 */
[----:B---3--:R-:W-:Y:S01]  /*3f480*/  IMAD.WIDE R238, R0, 0x2, R246 ;  /* 0x0000000200ee7825 */ /* 0x008fe200078e02f6 */
[----:B------:R1:W-:Y:S02]  /*3f490*/  @P1 STG.E.U16 desc[UR60][R10.64], R7 ;  /* 0x000000070a001986 */ /* 0x0003e4000c10153c */
[----:B------:R-:W3:Y:S01]  /*3f4a0*/  LDC R241, c[0x0][0x228] ;  /* 0x00008a00fff17b82 */ /* 0x000ee20000000800 */
[----:B------:R-:W-:Y:S02]  /*3f4b0*/  VIADD R5, R16, 0x39 ;  /* 0x0000003910057836 */ /* 0x000fe40000000000 */
[----:B------:R-:W-:Y:S01]  /*3f4c0*/  IMAD.IADD R0, R0, 0x1, R248 ;  /* 0x0000000100007824 */ /* 0x000fe200078e02f8 */
[----:B------:R1:W-:Y:S01]  /*3f4d0*/  @P3 STG.E.U16 desc[UR60][R238.64], R6 ;  /* 0x00000006ee003986 */ /* 0x0003e2000c10153c */
[----:B----4-:R-:W-:Y:S02]  /*3f4e0*/  ISETP.LT.AND P3, PT, R21, R9, !P6 ;  /* 0x000000091500720c */ /* 0x010fe40007761270 */
[----:B0-----:R-:W-:Y:S01]  /*3f4f0*/  ISETP.GE.AND P1, PT, R5, R15, PT ;  /* 0x0000000f0500720c */ /* 0x001fe20003f26270 */
[----:B------:R-:W0:Y:S01]  /*3f500*/  LDC R248, c[0x0][0x228] ;  /* 0x00008a00fff87b82 */ /* 0x000e220000000800 */
[----:B-1----:R-:W-:-:S04]  /*3f510*/  IMAD.WIDE R10, R0, 0x2, R2 ;  /* 0x00000002000a7825 */ /* 0x002fc800078e0202 */
[----:B------:R-:W-:-:S03]  /*3f520*/  IMAD.WIDE R238, R0, 0x2, R18 ;  /* 0x0000000200ee7825 */ /* 0x000fc600078e0212 */
[----:B------:R-:W1:Y:S01]  /*3f530*/  LDC.64 R6, c[0x0][0x228] ;  /* 0x00008a00ff067b82 */ /* 0x000e620000000a00 */
[----:B--2---:R-:W-:-:S07]  /*3f540*/  ISETP.LT.AND P6, PT, R22, R243, !P6 ;  /* 0x000000f31600720c */ /* 0x004fce00077c1270 */
[----:B------:R-:W2:Y:S01]  /*3f550*/  LDC R240, c[0x0][0x248] ;  /* 0x00009200fff07b82 */ /* 0x000ea20000000800 */
[----:B------:R-:W-:-:S07]  /*3f560*/  IMAD.IADD R9, R0, 0x1, R237 ;  /* 0x0000000100097824 */ /* 0x000fce00078e02ed */
[----:B------:R-:W4:Y:S08]  /*3f570*/  LDC R15, c[0x0][0x228] ;  /* 0x00008a00ff0f7b82 */ /* 0x000f300000000800 */
[----:B------:R-:W2:Y:S08]  /*3f580*/  LDC R237, c[0x0][0x228] ;  /* 0x00008a00ffed7b82 */ /* 0x000eb00000000800 */
[----:B------:R-:W2:Y:S01]  /*3f590*/  LDC R243, c[0x0][0x228] ;  /* 0x00008a00fff37b82 */ /* 0x000ea20000000800 */
[----:B------:R-:W-:Y:S01]  /*3f5a0*/  PRMT R5, R252, 0x7632, R5 ;  /* 0x00007632fc057816 */ /* 0x000fe20000000005 */
[----:B------:R3:W-:Y:S04]  /*3f5b0*/  @P4 STG.E.U16 desc[UR60][R10.64], R252 ;  /* 0x000000fc0a004986 */ /* 0x0007e8000c10153c */
[----:B------:R0:W-:Y:S04]  /*3f5c0*/  @P5 STG.E.U16 desc[UR60][R238.64], R5 ;  /* 0x00000005ee005986 */ /* 0x0001e8000c10153c */
[----:B---3--:R-:W3:Y:S01]  /*3f5d0*/  LDL.LU R252, [R1+0x214] ;  /* 0x0002140001fc7983 */ /* 0x008ee20000300800 */
[----:B0-----:R-:W-:Y:S01]  /*3f5e0*/  IMAD.WIDE R238, R0, 0x2, R244 ;  /* 0x0000000200ee7825 */ /* 0x001fe200078e02f4 */
[----:B------:R-:W-:-:S04]  /*3f5f0*/  PRMT R5, R250, 0x7632, R5 ;  /* 0x00007632fa057816 */ /* 0x000fc80000000005 */
[----:B------:R0:W-:Y:S04]  /*3f600*/  @P3 STG.E.U16 desc[UR60][R238.64], R250 ;  /* 0x000000faee003986 */ /* 0x0001e8000c10153c */
[----:B0-----:R-:W3:Y:S01]  /*3f610*/  LDL.LU R250, [R1+0x204] ;  /* 0x0002040001fa7983 */ /* 0x001ee20000300800 */
[----:B------:R-:W-:Y:S01]  /*3f620*/  ISETP.LT.AND P5, PT, R20, R13, !P1 ;  /* 0x0000000d1400720c */ /* 0x000fe20004fa1270 */
[----:B------:R-:W-:Y:S01]  /*3f630*/  IMAD.WIDE R10, R0, 0x2, R246 ;  /* 0x00000002000a7825 */ /* 0x000fe200078e02f6 */
[----:B------:R-:W0:Y:S01]  /*3f640*/  LDC R13, c[0x0][0x228] ;  /* 0x00008a00ff0d7b82 */ /* 0x000e220000000800 */
[----:B------:R-:W-:-:S03]  /*3f650*/  ISETP.LT.AND P4, PT, R17, R242, !P1 ;  /* 0x000000f21100720c */ /* 0x000fc60004f81270 */
[----:B------:R1:W-:Y:S01]  /*3f660*/  @P6 STG.E.U16 desc[UR60][R10.64], R5 ;  /* 0x000000050a006986 */ /* 0x0003e2000c10153c */
[----:B------:R-:W-:Y:S01]  /*3f670*/  IMAD.WIDE R238, R9, 0x2, R2 ;  /* 0x0000000209ee7825 */ /* 0x000fe200078e0202 */
[----:B------:R-:W-:Y:S02]  /*3f680*/  ISETP.LT.AND P3, PT, R21, R248, !P1 ;  /* 0x000000f81500720c */ /* 0x000fe40004f61270 */
[----:B------:R-:W3:Y:S01]  /*3f690*/  LDC R242, c[0x0][0x248] ;  /* 0x00009200fff27b82 */ /* 0x000ee20000000800 */
[----:B------:R-:W-:-:S07]  /*3f6a0*/  VIADD R0, R16, 0x44 ;  /* 0x0000004410007836 */ /* 0x000fce0000000000 */
[----:B-1----:R-:W1:Y:S01]  /*3f6b0*/  LDC.64 R10, c[0x0][0x228] ;  /* 0x00008a00ff0a7b82 */ /* 0x002e620000000a00 */
[----:B------:R4:W-:Y:S01]  /*3f6c0*/  @P4 STG.E.U16 desc[UR60][R238.64], R249 ;  /* 0x000000f9ee004986 */ /* 0x0009e2000c10153c */
[----:B------:R-:W-:Y:S02]  /*3f6d0*/  ISETP.GE.AND P6, PT, R0, R7, PT ;  /* 0x000000070000720c */ /* 0x000fe40003fc6270 */
[----:B------:R-:W-:Y:S01]  /*3f6e0*/  ISETP.LT.AND P4, PT, R17, R4, !P0 ;  /* 0x000000041100720c */ /* 0x000fe20004781270 */
[----:B------:R-:W-:Y:S01]  /*3f6f0*/  IMAD.WIDE R4, R9, 0x2, R18 ;  /* 0x0000000209047825 */ /* 0x000fe200078e0212 */
[----:B------:R-:W-:Y:S02]  /*3f700*/  PRMT R0, R249, 0x7632, R0 ;  /* 0x00007632f9007816 */ /* 0x000fe40000000000 */
[----:B------:R-:W-:Y:S01]  /*3f710*/  ISETP.LT.AND P1, PT, R22, R241, !P1 ;  /* 0x000000f11600720c */ /* 0x000fe20004f21270 */
[----:B------:R-:W3:Y:S01]  /*3f720*/  LDC R248, c[0x0][0x228] ;  /* 0x00008a00fff87b82 */ /* 0x000ee20000000800 */
[----:B----4-:R-:W-:Y:S01]  /*3f730*/  IMAD.WIDE R238, R9, 0x2, R244 ;  /* 0x0000000209ee7825 */ /* 0x010fe200078e02f4 */
[----:B------:R2:W-:Y:S01]  /*3f740*/  @P5 STG.E.U16 desc[UR60][R4.64], R0 ;  /* 0x0000000004005986 */ /* 0x0005e2000c10153c */
[----:B------:R-:W-:-:S02]  /*3f750*/  ISETP.LT.AND P5, PT, R21, R15, !P0 ;  /* 0x0000000f1500720c */ /* 0x000fc400047a1270 */
[----:B------:R-:W-:Y:S01]  /*3f760*/  VIADD R7, R16, 0x3b ;  /* 0x0000003b10077836 */ /* 0x000fe20000000000 */
[----:B------:R4:W-:Y:S01]  /*3f770*/  @P3 STG.E.U16 desc[UR60][R238.64], R251 ;  /* 0x000000fbee003986 */ /* 0x0009e2000c10153c */
[----:B0-----:R-:W-:Y:S01]  /*3f780*/  ISETP.LT.AND P3, PT, R20, R13, !P0 ;  /* 0x0000000d1400720c */ /* 0x001fe20004761270 */
[----:B------:R-:W0:Y:S01]  /*3f790*/  LDC R249, c[0x0][0x228] ;  /* 0x00008a00fff97b82 */ /* 0x000e220000000800 */
[----:B------:R-:W-:Y:S01]  /*3f7a0*/  PRMT R13, R251, 0x7632, R13 ;  /* 0x00007632fb0d7816 */ /* 0x000fe2000000000d */
[----:B--2---:R-:W-:-:S06]  /*3f7b0*/  IMAD.IADD R0, R9, 0x1, R240 ;  /* 0x0000000109007824 */ /* 0x004fcc00078e02f0 */
[----:B------:R-:W2:Y:S01]  /*3f7c0*/  LDC.64 R4, c[0x0][0x228] ;  /* 0x00008a00ff047b82 */ /* 0x000ea20000000a00 */
[----:B----4-:R-:W-:Y:S01]  /*3f7d0*/  IMAD.WIDE R238, R9, 0x2, R246 ;  /* 0x0000000209ee7825 */ /* 0x010fe200078e02f6 */
[----:B------:R-:W4:Y:S03]  /*3f7e0*/  LDL.LU R251, [R1+0x224] ;  /* 0x0002240001fb7983 */ /* 0x000f260000300800 */
[C---:B------:R-:W-:Y:S01]  /*3f7f0*/  IMAD.WIDE R240, R0.reuse, 0x2, R2 ;  /* 0x0000000200f07825 */ /* 0x040fe200078e0202 */
[----:B------:R1:W-:Y:S02]  /*3f800*/  @P1 STG.E.U16 desc[UR60][R238.64], R13 ;  /* 0x0000000dee001986 */ /* 0x0003e4000c10153c */
[----:B-1----:R-:W-:Y:S01]  /*3f810*/  ISETP.GE.AND P1, PT, R7, R11, PT ;  /* 0x0000000b0700720c */ /* 0x002fe20003f26270 */
[----:B------:R-:W1:Y:S01]  /*3f820*/  LDC R15, c[0x0][0x248] ;  /* 0x00009200ff0f7b82 */ /* 0x000e620000000800 */
[----:B------:R-:W-:-:S07]  /*3f830*/  IMAD.WIDE R238, R0, 0x2, R18 ;  /* 0x0000000200ee7825 */ /* 0x000fce00078e0212 */
[----:B------:R-:W1:Y:S01]  /*3f840*/  LDC R13, c[0x0][0x228] ;  /* 0x00008a00ff0d7b82 */ /* 0x000e620000000800 */
[----:B---3--:R3:W-:Y:S01]  /*3f850*/  @P4 STG.E.U16 desc[UR60][R240.64], R252 ;  /* 0x000000fcf0004986 */ /* 0x0087e2000c10153c */
[----:B------:R-:W-:-:S05]  /*3f860*/  PRMT R7, R252, 0x7632, R7 ;  /* 0x00007632fc077816 */ /* 0x000fca0000000007 */
[----:B------:R0:W-:Y:S01]  /*3f870*/  @P3 STG.E.U16 desc[UR60][R238.64], R7 ;  /* 0x00000007ee003986 */ /* 0x0001e2000c10153c */
[----:B---3--:R-:W-:-:S05]  /*3f880*/  IMAD.WIDE R240, R0, 0x2, R244 ;  /* 0x0000000200f07825 */ /* 0x008fca00078e02f4 */
[----:B------:R3:W-:Y:S01]  /*3f890*/  @P5 STG.E.U16 desc[UR60][R240.64], R250 ;  /* 0x000000faf0005986 */ /* 0x0007e2000c10153c */
[----:B------:R-:W-:-:S03]  /*3f8a0*/  ISETP.LT.AND P5, PT, R20, R237, !P1 ;  /* 0x000000ed1400720c */ /* 0x000fc60004fa1270 */
[----:B------:R-:W4:Y:S01]  /*3f8b0*/  LDL.LU R237, [R1+0x234] ;  /* 0x0002340001ed7983 */ /* 0x000f220000300800 */
[----:B------:R-:W-:Y:S02]  /*3f8c0*/  ISETP.LT.AND P4, PT, R17, R8, !P1 ;  /* 0x000000081100720c */ /* 0x000fe40004f81270 */
[----:B------:R-:W1:Y:S01]  /*3f8d0*/  LDC.64 R8, c[0x0][0x228] ;  /* 0x00008a00ff087b82 */ /* 0x000e620000000a00 */
[----:B------:R-:W-:Y:S01]  /*3f8e0*/  ISETP.LT.AND P0, PT, R22, R248, !P0 ;  /* 0x000000f81600720c */ /* 0x000fe20004701270 */
[----:B0-----:R-:W-:Y:S01]  /*3f8f0*/  IMAD.WIDE R238, R0, 0x2, R246 ;  /* 0x0000000200ee7825 */ /* 0x001fe200078e02f6 */
[----:B------:R-:W-:Y:S01]  /*3f900*/  ISETP.LT.AND P3, PT, R21, R249, !P1 ;  /* 0x000000f91500720c */ /* 0x000fe20004f61270 */
[----:B------:R-:W4:Y:S01]  /*3f910*/  LDL.LU R252, [R1+0x208] ;  /* 0x0002080001fc7983 */ /* 0x000f220000300800 */
[----:B------:R-:W-:Y:S01]  /*3f920*/  PRMT R11, R250, 0x7632, R11 ;  /* 0x00007632fa0b7816 */ /* 0x000fe2000000000b */
[----:B------:R-:W-:Y:S02]  /*3f930*/  VIADD R7, R16, 0x3c ;  /* 0x0000003c10077836 */ /* 0x000fe40000000000 */
[----:B------:R-:W-:Y:S01]  /*3f940*/  IMAD.IADD R0, R0, 0x1, R242 ;  /* 0x0000000100007824 */ /* 0x000fe200078e02f2 */
[----:B------:R-:W-:Y:S01]  /*3f950*/  ISETP.LT.AND P1, PT, R22, R243, !P1 ;  /* 0x000000f31600720c */ /* 0x000fe20004f21270 */
[----:B------:R-:W0:Y:S02]  /*3f960*/  LDC R249, c[0x0][0x228] ;  /* 0x00008a00fff97b82 */ /* 0x000e240000000800 */
[----:B------:R-:W-:-:S02]  /*3f970*/  IMAD.WIDE R242, R0, 0x2, R2 ;  /* 0x0000000200f27825 */ /* 0x000fc400078e0202 */
[----:B------:R3:W-:Y:S01]  /*3f980*/  @P0 STG.E.U16 desc[UR60][R238.64], R11 ;  /* 0x0000000bee000986 */ /* 0x0007e2000c10153c */
[----:B--2---:R-:W-:Y:S01]  /*3f990*/  ISETP.GE.AND P0, PT, R7, R5, PT ;  /* 0x000000050700720c */ /* 0x004fe20003f06270 */
[----:B------:R-:W-:Y:S02]  /*3f9a0*/  VIADD R5, R16, 0x3d ;  /* 0x0000003d10057836 */ /* 0x000fe40000000000 */
[C---:B---3--:R-:W-:Y:S01]  /*3f9b0*/  IMAD.WIDE R240, R0.reuse, 0x2, R244 ;  /* 0x0000000200f07825 */ /* 0x048fe200078e02f4 */
[----:B------:R-:W2:Y:S03]  /*3f9c0*/  LDC R248, c[0x0][0x228] ;  /* 0x00008a00fff87b82 */ /* 0x000ea60000000800 */
[----:B------:R-:W-:-:S05]  /*3f9d0*/  IMAD.WIDE R238, R0, 0x2, R18 ;  /* 0x0000000200ee7825 */ /* 0x000fca00078e0212 */
[----:B------:R-:W3:Y:S08]  /*3f9e0*/  LDC R250, c[0x0][0x228] ;  /* 0x00008a00fffa7b82 */ /* 0x000ef00000000800 */
[----:B------:R-:W3:Y:S01]  /*3f9f0*/  LDC R11, c[0x0][0x228] ;  /* 0x00008a00ff0b7b82 */ /* 0x000ee20000000800 */
[----:B----4-:R-:W-:Y:S01]  /*3fa00*/  PRMT R7, R237, 0x7632, R7 ;  /* 0x00007632ed077816 */ /* 0x010fe20000000007 */
[----:B------:R-:W-:Y:S01]  /*3fa10*/  @P4 STG.E.U16 desc[UR60][R242.64], R237 ;  /* 0x000000edf2004986 */ /* 0x000fe2000c10153c */
[----:B-1----:R-:W-:-:S02]  /*3fa20*/  ISETP.GE.AND P4, PT, R5, R9, PT ;  /* 0x000000090500720c */ /* 0x002fc40003f86270 */
[----:B------:R-:W-:Y:S01]  /*3fa30*/  PRMT R5, R251, 0x7632, R5 ;  /* 0x00007632fb057816 */ /* 0x000fe20000000005 */
[----:B------:R-:W-:Y:S02]  /*3fa40*/  @P5 STG.E.U16 desc[UR60][R238.64], R7 ;  /* 0x00000007ee005986 */ /* 0x000fe4000c10153c */
[----:B------:R-:W1:Y:S02]  /*3fa50*/  LDC R9, c[0x0][0x248] ;  /* 0x00009200ff097b82 */ /* 0x000e640000000800 */
[----:B------:R4:W-:Y:S01]  /*3fa60*/  @P3 STG.E.U16 desc[UR60][R240.64], R251 ;  /* 0x000000fbf0003986 */ /* 0x0009e2000c10153c */
[----:B------:R-:W-:-:S03]  /*3fa70*/  ISETP.LT.AND P3, PT, R20, R13, !P0 ;  /* 0x0000000d1400720c */ /* 0x000fc60004761270 */
[----:B----4-:R-:W4:Y:S01]  /*3fa80*/  LDL.LU R251, [R1+0x238] ;  /* 0x0002380001fb7983 */ /* 0x010f220000300800 */
[----:B------:R-:W-:Y:S01]  /*3fa90*/  ISETP.LT.AND P5, PT, R17, R236, !P0 ;  /* 0x000000ec1100720c */ /* 0x000fe200047a1270 */
[----:B------:R-:W-:Y:S01]  /*3faa0*/  IMAD.WIDE R238, R0, 0x2, R246 ;  /* 0x0000000200ee7825 */ /* 0x000fe200078e02f6 */
[----:B------:R-:W-:Y:S01]  /*3fab0*/  PRMT R7, R252, 0x7632, R7 ;  /* 0x00007632fc077816 */ /* 0x000fe20000000007 */
[----:B------:R-:W3:Y:S01]  /*3fac0*/  LDL.LU R13, [R1+0x218] ;  /* 0x00021800010d7983 */ /* 0x000ee20000300800 */
[----:B------:R-:W4:Y:S01]  /*3fad0*/  LDC.64 R236, c[0x0][0x228] ;  /* 0x00008a00ffec7b82 */ /* 0x000f220000000a00 */
[----:B------:R-:W-:Y:S02]  /*3fae0*/  IMAD.IADD R0, R0, 0x1, R15 ;  /* 0x0000000100007824 */ /* 0x000fe400078e020f */
[----:B------:R2:W-:Y:S01]  /*3faf0*/  @P1 STG.E.U16 desc[UR60][R238.64], R5 ;  /* 0x00000005ee001986 */ /* 0x0005e2000c10153c */
[----:B0-----:R-:W-:Y:S01]  /*3fb00*/  ISETP.LT.AND P1, PT, R22, R249, !P0 ;  /* 0x000000f91600720c */ /* 0x001fe20004721270 */
[----:B------:R-:W-:Y:S01]  /*3fb10*/  IMAD.WIDE R242, R0, 0x2, R2 ;  /* 0x0000000200f27825 */ /* 0x000fe200078e0202 */
[----:B--2---:R-:W-:-:S02]  /*3fb20*/  ISETP.LT.AND P0, PT, R21, R248, !P0 ;  /* 0x000000f81500720c */ /* 0x004fc40004701270 */
[----:B------:R-:W0:Y:S01]  /*3fb30*/  LDC.64 R240, c[0x0][0x228] ;  /* 0x00008a00fff07b82 */ /* 0x000e220000000a00 */
[----:B------:R-:W-:-:S07]  /*3fb40*/  IMAD.WIDE R238, R0, 0x2, R18 ;  /* 0x0000000200ee7825 */ /* 0x000fce00078e0212 */
[----:B------:R-:W2:Y:S01]  /*3fb50*/  LDC R248, c[0x0][0x228] ;  /* 0x00008a00fff87b82 */ /* 0x000ea20000000800 */
[----:B---3--:R3:W-:Y:S01]  /*3fb60*/  @P5 STG.E.U16 desc[UR60][R242.64], R13 ;  /* 0x0000000df2005986 */ /* 0x0087e2000c10153c */
[----:B------:R-:W-:Y:S02]  /*3fb70*/  PRMT R5, R13, 0x7632, R5 ;  /* 0x000076320d057816 */ /* 0x000fe40000000005 */
[----:B------:R-:W-:Y:S01]  /*3fb80*/  ISETP.LT.AND P5, PT, R17, R14, !P4 ;  /* 0x0000000e1100720c */ /* 0x000fe200067a1270 */
[C---:B------:R-:W-:Y:S02]  /*3fb90*/  IMAD.WIDE R14, R0.reuse, 0x2, R244 ;  /* 0x00000002000e7825 */ /* 0x040fe400078e02f4 */
[----:B------:R-:W-:Y:S04]  /*3fba0*/  @P3 STG.E.U16 desc[UR60][R238.64], R5 ;  /* 0x00000005ee003986 */ /* 0x000fe8000c10153c */
[----:B---3--:R-:W3:Y:S01]  /*3fbb0*/  LDL.LU R243, [R1+0x228] ;  /* 0x0002280001f37983 */ /* 0x008ee20000300800 */
[----:B------:R-:W2:Y:S03]  /*3fbc0*/  LDC R13, c[0x0][0x248] ;  /* 0x00009200ff0d7b82 */ /* 0x000ea60000000800 */
[----:B------:R1:W-:Y:S05]  /*3fbd0*/  @P0 STG.E.U16 desc[UR60][R14.64], R252 ;  /* 0x000000fc0e000986 */ /* 0x0003ea000c10153c */
[----:B------:R-:W3:Y:S01]  /*3fbe0*/  LDC R242, c[0x0][0x228] ;  /* 0x00008a00fff27b82 */ /* 0x000ee20000000800 */
[----:B-1----:R-:W3:Y:S01]  /*3fbf0*/  LDL.LU R252, [R1+0x21c] ;  /* 0x00021c0001fc7983 */ /* 0x002ee20000300800 */
[----:B------:R-:W-:-:S03]  /*3fc00*/  IMAD.WIDE R238, R0, 0x2, R246 ;  /* 0x0000000200ee7825 */ /* 0x000fc600078e02f6 */
[----:B------:R-:W3:Y:S01]  /*3fc10*/  LDL.LU R249, [R1+0x20c] ;  /* 0x00020c0001f97983 */ /* 0x000ee20000300800 */
[----:B------:R-:W-:Y:S01]  /*3fc20*/  IMAD.IADD R0, R0, 0x1, R9 ;  /* 0x0000000100007824 */ /* 0x000fe200078e0209 */
[----:B------:R-:W-:Y:S01]  /*3fc30*/  ISETP.LT.AND P3, PT, R20, R250, !P4 ;  /* 0x000000fa1400720c */ /* 0x000fe20006761270 */
[----:B------:R-:W-:Y:S01]  /*3fc40*/  VIADD R5, R16, 0x3f ;  /* 0x0000003f10057836 */ /* 0x000fe20000000000 */
[----:B------:R1:W-:Y:S01]  /*3fc50*/  @P1 STG.E.U16 desc[UR60][R238.64], R7 ;  /* 0x00000007ee001986 */ /* 0x0003e2000c10153c */
[----:B------:R-:W-:Y:S01]  /*3fc60*/  IMAD.WIDE R14, R0, 0x2, R2 ;  /* 0x00000002000e7825 */ /* 0x000fe200078e0202 */
[----:B------:R-:W3:Y:S04]  /*3fc70*/  LDC R9, c[0x0][0x228] ;  /* 0x00008a00ff097b82 */ /* 0x000ee80000000800 */
[----:B----4-:R4:W-:Y:S04]  /*3fc80*/  @P5 STG.E.U16 desc[UR60][R14.64], R251 ;  /* 0x000000fb0e005986 */ /* 0x0109e8000c10153c */
[----:B------:R-:W3:Y:S01]  /*3fc90*/  LDC R250, c[0x0][0x228] ;  /* 0x00008a00fffa7b82 */ /* 0x000ee20000000800 */
[----:B-1----:R-:W-:-:S02]  /*3fca0*/  PRMT R7, R251, 0x7632, R7 ;  /* 0x00007632fb077816 */ /* 0x002fc40000000007 */
[----:B----4-:R-:W4:Y:S01]  /*3fcb0*/  LDL.LU R251, [R1+0x23c] ;  /* 0x00023c0001fb7983 */ /* 0x010f220000300800 */
[----:B------:R-:W-:Y:S01]  /*3fcc0*/  ISETP.GE.AND P0, PT, R5, R237, PT ;  /* 0x000000ed0500720c */ /* 0x000fe20003f06270 */
[----:B------:R-:W-:Y:S01]  /*3fcd0*/  VIADD R5, R16, 0x3e ;  /* 0x0000003e10057836 */ /* 0x000fe20000000000 */
[----:B------:R-:W-:Y:S01]  /*3fce0*/  ISETP.LT.AND P1, PT, R21, R11, !P4 ;  /* 0x0000000b1500720c */ /* 0x000fe20006721270 */
[----:B------:R-:W-:Y:S01]  /*3fcf0*/  IMAD.WIDE R238, R0, 0x2, R18 ;  /* 0x0000000200ee7825 */ /* 0x000fe200078e0212 */
[----:B------:R-:W1:Y:S02]  /*3fd00*/  LDC.64 R14, c[0x0][0x228] ;  /* 0x00008a00ff0e7b82 */ /* 0x000e640000000a00 */
[----:B0-----:R-:W-:Y:S02]  /*3fd10*/  ISETP.GE.AND P5, PT, R5, R241, PT ;  /* 0x000000f10500720c */ /* 0x001fe40003fa6270 */
[----:B--2---:R-:W-:Y:S01]  /*3fd20*/  ISETP.LT.AND P4, PT, R22, R248, !P4 ;  /* 0x000000f81600720c */ /* 0x004fe20006781270 */
[----:B------:R0:W-:Y:S01]  /*3fd30*/  @P3 STG.E.U16 desc[UR60][R238.64], R7 ;  /* 0x00000007ee003986 */ /* 0x0001e2000c10153c */
[----:B------:R-:W-:Y:S01]  /*3fd40*/  ISETP.LT.AND P3, PT, R17, R12, !P5 ;  /* 0x0000000c1100720c */ /* 0x000fe20006f61270 */
[C---:B------:R-:W-:Y:S01]  /*3fd50*/  IMAD.IADD R5, R0.reuse, 0x1, R13 ;  /* 0x0000000100057824 */ /* 0x040fe200078e020d */
[----:B------:R-:W2:Y:S01]  /*3fd60*/  LDC R11, c[0x0][0x228] ;  /* 0x00008a00ff0b7b82 */ /* 0x000ea20000000800 */
[----:B------:R-:W-:-:S07]  /*3fd70*/  IMAD.WIDE R12, R0, 0x2, R246 ;  /* 0x00000002000c7825 */ /* 0x000fce00078e02f6 */
[----:B------:R-:W1:Y:S01]  /*3fd80*/  LDC R241, c[0x0][0x248] ;  /* 0x00009200fff17b82 */ /* 0x000e620000000800 */
[----:B0-----:R-:W-:-:S07]  /*3fd90*/  IMAD.WIDE R238, R0, 0x2, R244 ;  /* 0x0000000200ee7825 */ /* 0x001fce00078e02f4 */
[----:B------:R-:W0:Y:S08]  /*3fda0*/  LDC R7, c[0x0][0x228] ;  /* 0x00008a00ff077b82 */ /* 0x000e300000000800 */
[----:B------:R-:W4:Y:S08]  /*3fdb0*/  LDC R248, c[0x0][0x228] ;  /* 0x00008a00fff87b82 */ /* 0x000f300000000800 */
[----:B------:R-:W4:Y:S01]  /*3fdc0*/  LDC R237, c[0x0][0x228] ;  /* 0x00008a00ffed7b82 */ /* 0x000f220000000800 */
[----:B---3--:R-:W-:Y:S01]  /*3fdd0*/  PRMT R0, R243, 0x7632, R0 ;  /* 0x00007632f3007816 */ /* 0x008fe20000000000 */
[----:B------:R3:W-:Y:S04]  /*3fde0*/  @P1 STG.E.U16 desc[UR60][R238.64], R243 ;  /* 0x000000f3ee001986 */ /* 0x0007e8000c10153c */
[----:B------:R2:W-:Y:S01]  /*3fdf0*/  @P4 STG.E.U16 desc[UR60][R12.64], R0 ;  /* 0x000000000c004986 */ /* 0x0005e2000c10153c */
[----:B---3--:R-:W-:Y:S01]  /*3fe00*/  IMAD.WIDE R238, R5, 0x2, R2 ;  /* 0x0000000205ee7825 */ /* 0x008fe200078e0202 */
[----:B------:R-:W3:Y:S01]  /*3fe10*/  LDC R243, c[0x0][0x248] ;  /* 0x00009200fff37b82 */ /* 0x000ee20000000800 */
[----:B--2---:R-:W-:-:S03]  /*3fe20*/  PRMT R0, R252, 0x7632, R0 ;  /* 0x00007632fc007816 */ /* 0x004fc60000000000 */
[----:B------:R2:W-:Y:S04]  /*3fe30*/  @P3 STG.E.U16 desc[UR60][R238.64], R252 ;  /* 0x000000fcee003986 */ /* 0x0005e8000c10153c */
[----:B--2---:R-:W2:Y:S01]  /*3fe40*/  LDL.LU R252, [R1+0x22c] ;  /* 0x00022c0001fc7983 */ /* 0x004ea20000300800 */
[----:B------:R-:W-:Y:S01]  /*3fe50*/  ISETP.LT.AND P1, PT, R20, R242, !P5 ;  /* 0x000000f21400720c */ /* 0x000fe20006f21270 */
[----:B------:R-:W-:Y:S01]  /*3fe60*/  IMAD.WIDE R12, R5, 0x2, R18 ;  /* 0x00000002050c7825 */ /* 0x000fe200078e0212 */
[----:B------:R-:W-:Y:S01]  /*3fe70*/  ISETP.LT.AND P4, PT, R21, R9, !P5 ;  /* 0x000000091500720c */ /* 0x000fe20006f81270 */
[----:B------:R-:W3:Y:S01]  /*3fe80*/  LDC R242, c[0x0][0x228] ;  /* 0x00008a00fff27b82 */ /* 0x000ee20000000800 */
[----:B------:R-:W-:Y:S02]  /*3fe90*/  ISETP.LT.AND P5, PT, R22, R11, !P5 ;  /* 0x0000000b1600720c */ /* 0x000fe40006fa1270 */
[----:B------:R-:W-:Y:S01]  /*3fea0*/  ISETP.LT.AND P3, PT, R17, R10, !P0 ;  /* 0x0000000a1100720c */ /* 0x000fe20004761270 */
[----:B------:R-:W-:Y:S01]  /*3feb0*/  IMAD.WIDE R10, R5, 0x2, R244 ;  /* 0x00000002050a7825 */ /* 0x000fe200078e02f4 */
[----:B------:R-:W-:-:S05]  /*3fec0*/  PRMT R9, R249, 0x7632, R9 ;  /* 0x00007632f9097816 */ /* 0x000fca0000000009 */
[----:B------:R4:W-:Y:S01]  /*3fed0*/  @P1 STG.E.U16 desc[UR60][R12.64], R0 ;  /* 0x000000000c001986 */ /* 0x0009e2000c10153c */
[----:B0-----:R-:W-:Y:S01]  /*3fee0*/  ISETP.LT.AND P1, PT, R20, R7, !P0 ;  /* 0x000000071400720c */ /* 0x001fe20004721270 */
[----:B------:R-:W-:-:S04]  /*3fef0*/  IMAD.WIDE R238, R5, 0x2, R246 ;  /* 0x0000000205ee7825 */ /* 0x000fc800078e02f6 */
[----:B-1----:R-:W-:Y:S01]  /*3ff00*/  IMAD.IADD R7, R5, 0x1, R241 ;  /* 0x0000000105077824 */ /* 0x002fe200078e02f1 */
[----:B------:R0:W-:Y:S01]  /*3ff10*/  @P4 STG.E.U16 desc[UR60][R10.64], R249 ;  /* 0x000000f90a004986 */ /* 0x0001e2000c10153c */
[----:B------:R-:W1:Y:S01]  /*3ff20*/  LDC R241, c[0x0][0x248] ;  /* 0x00009200fff17b82 */ /* 0x000e620000000800 */
[----:B----4-:R-:W-:Y:S02]  /*3ff30*/  VIADD R0, R16, 0x40 ;  /* 0x0000004010007836 */ /* 0x010fe40000000000 */
[----:B------:R4:W-:Y:S01]  /*3ff40*/  @P5 STG.E.U16 desc[UR60][R238.64], R9 ;  /* 0x00000009ee005986 */ /* 0x0009e2000c10153c */
[----:B------:R-:W-:Y:S02]  /*3ff50*/  IMAD.WIDE R12, R7, 0x2, R2 ;  /* 0x00000002070c7825 */ /* 0x000fe400078e0202 */
[----:B------:R-:W-:Y:S02]  /*3ff60*/  ISETP.GE.AND P4, PT, R0, R15, PT ;  /* 0x0000000f0000720c */ /* 0x000fe40003f86270 */
[----:B------:R-:W-:Y:S01]  /*3ff70*/  PRMT R0, R251, 0x7632, R0 ;  /* 0x00007632fb007816 */ /* 0x000fe20000000000 */
[----:B------:R3:W-:Y:S01]  /*3ff80*/  @P3 STG.E.U16 desc[UR60][R12.64], R251 ;  /* 0x000000fb0c003986 */ /* 0x0007e2000c10153c */
[----:B0-----:R-:W0:Y:S01]  /*3ff90*/  LDC.64 R10, c[0x0][0x228] ;  /* 0x00008a00ff0a7b82 */ /* 0x001e220000000a00 */
[----:B----4-:R-:W-:-:S07]  /*3ffa0*/  IMAD.WIDE R238, R7, 0x2, R18 ;  /* 0x0000000207ee7825 */ /* 0x010fce00078e0212 */
[----:B------:R-:W4:Y:S01]  /*3ffb0*/  LDC R249, c[0x0][0x228] ;  /* 0x00008a00fff97b82 */ /* 0x000f220000000800 */
[----:B------:R-:W-:Y:S01]  /*3ffc0*/  @P1 STG.E.U16 desc[UR60][R238.64], R0 ;  /* 0x00000000ee001986 */ /* 0x000fe2000c10153c */
[----:B------:R-:W-:-:S03]  /*3ffd0*/  ISETP.LT.AND P1, PT, R20, R248, !P4 ;  /* 0x000000f81400720c */ /* 0x000fc60006721270 */
[----:B---3--:R-:W3:Y:S04]  /*3ffe0*/  LDL.LU R251, [R1+0x250] ;  /* 0x0002500001fb7983 */ /* 0x008ee80000300800 */
[----:B------:R-:W4:Y:S01]  /*3fff0*/  LDL.LU R248, [R1+0x260] ;  /* 0x0002600001f87983 */ /* 0x000f220000300800 */
[----:B------:R-:W-:Y:S02]  /*40000*/  ISETP.LT.AND P5, PT, R21, R242, !P0 ;  /* 0x000000f21500720c */ /* 0x000fe400047a1270 */
[----:B------:R-:W-:Y:S01]  /*40010*/  ISETP.LT.AND P3, PT, R17, R4, !P4 ;  /* 0x000000041100720c */ /* 0x000fe20006761270 */
[----:B------:R-:W-:Y:S01]  /*40020*/  IMAD.WIDE R4, R7, 0x2, R244 ;  /* 0x0000000207047825 */ /* 0x000fe200078e02f4 */
[----:B------:R-:W1:Y:S01]  /*40030*/  LDC R242, c[0x0][0x228] ;  /* 0x00008a00fff27b82 */ /* 0x000e620000000800 */
[----:B--2---:R-:W-:-:S08]  /*40040*/  PRMT R15, R252, 0x7632, R15 ;  /* 0x00007632fc0f7816 */ /* 0x004fd0000000000f */
[----:B------:R2:W-:Y:S04]  /*40050*/  @P5 STG.E.U16 desc[UR60][R4.64], R252 ;  /* 0x000000fc04005986 */ /* 0x0005e8000c10153c */
[----:B--2---:R-:W2:Y:S01]  /*40060*/  LDL.LU R252, [R1+0x240] ;  /* 0x0002400001fc7983 */ /* 0x004ea20000300800 */
[----:B------:R-:W-:Y:S01]  /*40070*/  ISETP.LT.AND P0, PT, R22, R237, !P0 ;  /* 0x000000ed1600720c */ /* 0x000fe20004701270 */
[----:B------:R-:W3:Y:S01]  /*40080*/  LDC.64 R4, c[0x0][0x228] ;  /* 0x00008a00ff047b82 */ /* 0x000ee20000000a00 */
[C---:B------:R-:W-:Y:S02]  /*40090*/  IMAD.IADD R0, R7.reuse, 0x1, R243 ;  /* 0x0000000107007824 */ /* 0x040fe400078e02f3 */
[----:B------:R-:W-:Y:S01]  /*400a0*/  IMAD.WIDE R12, R7, 0x2, R246 ;  /* 0x00000002070c7825 */ /* 0x000fe200078e02f6 */
[----:B------:R-:W-:-:S03]  /*400b0*/  ISETP.LT.AND P5, PT, R21, R250, !P4 ;  /* 0x000000fa1500720c */ /* 0x000fc600067a1270 */
[----:B------:R-:W-:Y:S01]  /*400c0*/  VIADD R9, R16, 0x41 ;  /* 0x0000004110097836 */ /* 0x000fe20000000000 */
[----:B-1----:R-:W-:Y:S01]  /*400d0*/  ISETP.LT.AND P4, PT, R22, R242, !P4 ;  /* 0x000000f21600720c */ /* 0x002fe20006781270 */
[----:B------:R-:W-:Y:S01]  /*400e0*/  IMAD.WIDE R238, R0, 0x2, R2 ;  /* 0x0000000200ee7825 */ /* 0x000fe200078e0202 */
[----:B------:R-:W1:Y:S02]  /*400f0*/  LDC R237, c[0x0][0x228] ;  /* 0x00008a00ffed7b82 */ /* 0x000e640000000800 */
[----:B------:R0:W-:Y:S02]  /*40100*/  @P0 STG.E.U16 desc[UR60][R12.64], R15 ;  /* 0x0000000f0c000986 */ /* 0x0001e4000c10153c */
[----:B0-----:R-:W-:Y:S01]  /*40110*/  ISETP.GE.AND P0, PT, R9, R11, PT ;  /* 0x0000000b0900720c */ /* 0x001fe20003f06270 */
[----:B------:R-:W-:-:S03]  /*40120*/  VIADD R11, R16, 0x42 ;  /* 0x00000042100b7836 */ /* 0x000fc60000000000 */
[----:B------:R-:W0:Y:S01]  /*40130*/  LDC R243, c[0x0][0x228] ;  /* 0x00008a00fff37b82 */ /* 0x000e220000000800 */
[----:B------:R-:W-:-:S07]  /*40140*/  IMAD.WIDE R12, R0, 0x2, R18 ;  /* 0x00000002000c7825 */ /* 0x000fce00078e0212 */
[----:B------:R-:W0:Y:S01]  /*40150*/  LDC R250, c[0x0][0x228] ;  /* 0x00008a00fffa7b82 */ /* 0x000e220000000800 */
[----:B----4-:R-:W-:Y:S01]  /*40160*/  PRMT R7, R248, 0x7632, R7 ;  /* 0x00007632f8077816 */ /* 0x010fe20000000007 */
[----:B------:R4:W-:Y:S01]  /*40170*/  @P3 STG.E.U16 desc[UR60][R238.64], R248 ;  /* 0x000000f8ee003986 */ /* 0x0009e2000c10153c */
[----:B------:R-:W-:Y:S01]  /*40180*/  ISETP.LT.AND P3, PT, R17, R8, !P0 ;  /* 0x000000081100720c */ /* 0x000fe20004761270 */
[C---:B------:R-:W-:Y:S01]  /*40190*/  IMAD.WIDE R8, R0.reuse, 0x2, R244 ;  /* 0x0000000200087825 */ /* 0x040fe200078e02f4 */
[----:B---3--:R-:W-:Y:S01]  /*401a0*/  PRMT R15, R251, 0x7632, R15 ;  /* 0x00007632fb0f7816 */ /* 0x008fe2000000000f */
[----:B------:R3:W-:Y:S02]  /*401b0*/  @P1 STG.E.U16 desc[UR60][R12.64], R7 ;  /* 0x000000070c001986 */ /* 0x0007e4000c10153c */
[----:B------:R-:W0:Y:S02]  /*401c0*/  LDC R242, c[0x0][0x228] ;  /* 0x00008a00fff27b82 */ /* 0x000e240000000800 */
[----:B------:R1:W-:Y:S06]  /*401d0*/  @P5 STG.E.U16 desc[UR60][R8.64], R251 ;  /* 0x000000fb08005986 */ /* 0x0003ec000c10153c */
[----:B----4-:R-:W4:Y:S01]  /*401e0*/  LDC R248, c[0x0][0x228] ;  /* 0x00008a00fff87b82 */ /* 0x010f220000000800 */
[----:B---3--:R-:W-:-:S05]  /*401f0*/  IMAD.WIDE R12, R0, 0x2, R246 ;  /* 0x00000002000c7825 */ /* 0x008fca00078e02f6 */
[----:B------:R3:W-:Y:S01]  /*40200*/  @P4 STG.E.U16 desc[UR60][R12.64], R15 ;  /* 0x0000000f0c004986 */ /* 0x0007e2000c10153c */
[----:B------:R-:W-:Y:S01]  /*40210*/  ISETP.GE.AND P4, PT, R11, R5, PT ;  /* 0x000000050b00720c */ /* 0x000fe20003f86270 */
[----:B------:R-:W-:Y:S01]  /*40220*/  IMAD.IADD R7, R0, 0x1, R241 ;  /* 0x0000000100077824 */ /* 0x000fe200078e02f1 */
[----:B-1----:R-:W-:Y:S01]  /*40230*/  ISETP.LT.AND P1, PT, R20, R237, !P0 ;  /* 0x000000ed1400720c */ /* 0x002fe20004721270 */
[----:B------:R-:W4:Y:S01]  /*40240*/  LDL.LU R11, [R1+0x264] ;  /* 0x00026400010b7983 */ /* 0x000f220000300800 */
[----:B------:R-:W1:Y:S03]  /*40250*/  LDC R237, c[0x0][0x248] ;  /* 0x00009200ffed7b82 */ /* 0x000e660000000800 */
[----:B------:R-:W4:Y:S01]  /*40260*/  LDL.LU R251, [R1+0x254] ;  /* 0x0002540001fb7983 */ /* 0x000f220000300800 */
[----:B------:R-:W-:-:S04]  /*40270*/  IMAD.WIDE R238, R7, 0x2, R2 ;  /* 0x0000000207ee7825 */ /* 0x000fc800078e0202 */
[----:B------:R-:W1:Y:S01]  /*40280*/  LDC.64 R8, c[0x0][0x228] ;  /* 0x00008a00ff087b82 */ /* 0x000e620000000a00 */
[----:B------:R-:W-:-:S07]  /*40290*/  ISETP.LT.AND P5, PT, R21, R249, !P0 ;  /* 0x000000f91500720c */ /* 0x000fce00047a1270 */
[----:B---3--:R-:W3:Y:S01]  /*402a0*/  LDC R15, c[0x0][0x248] ;  /* 0x00009200ff0f7b82 */ /* 0x008ee20000000800 */
[----:B--2---:R2:W-:Y:S01]  /*402b0*/  @P3 STG.E.U16 desc[UR60][R238.64], R252 ;  /* 0x000000fcee003986 */ /* 0x0045e2000c10153c */
[----:B------:R-:W-:Y:S01]  /*402c0*/  PRMT R0, R252, 0x7632, R0 ;  /* 0x00007632fc007816 */ /* 0x000fe20000000000 */
[----:B------:R-:W-:-:S05]  /*402d0*/  IMAD.WIDE R12, R7, 0x2, R18 ;  /* 0x00000002070c7825 */ /* 0x000fca00078e0212 */
[----:B------:R-:W3:Y:S01]  /*402e0*/  LDC R249, c[0x0][0x228] ;  /* 0x00008a00fff97b82 */ /* 0x000ee20000000800 */
[----:B--2---:R-:W2:Y:S01]  /*402f0*/  LDL.LU R252, [R1+0x244] ;  /* 0x0002440001fc7983 */ /* 0x004ea20000300800 */
[----:B0-----:R-:W-:Y:S01]  /*40300*/  ISETP.LT.AND P0, PT, R22, R243, !P0 ;  /* 0x000000f31600720c */ /* 0x001fe20004701270 */
[----:B------:R-:W-:Y:S01]  /*40310*/  IMAD.WIDE R238, R7, 0x2, R244 ;  /* 0x0000000207ee7825 */ /* 0x000fe200078e02f4 */
[----:B------:R-:W-:Y:S01]  /*40320*/  ISETP.LT.AND P3, PT, R17, R240, !P4 ;  /* 0x000000f01100720c */ /* 0x000fe20006761270 */
[----:B------:R1:W-:Y:S01]  /*40330*/  @P1 STG.E.U16 desc[UR60][R12.64], R0 ;  /* 0x000000000c001986 */ /* 0x0003e2000c10153c */
[----:B----4-:R-:W-:Y:S01]  /*40340*/  ISETP.LT.AND P1, PT, R20, R248, !P4 ;  /* 0x000000f81400720c */ /* 0x010fe20006721270 */
[----:B------:R-:W-:Y:S01]  /*40350*/  VIADD R5, R16, 0x43 ;  /* 0x0000004310057836 */ /* 0x000fe20000000000 */
[----:B------:R-:W0:Y:S01]  /*40360*/  LDC R243, c[0x0][0x228] ;  /* 0x00008a00fff37b82 */ /* 0x000e220000000800 */
[----:B------:R4:W-:Y:S01]  /*40370*/  @P5 STG.E.U16 desc[UR60][R238.64], R24 ;  /* 0x00000018ee005986 */ /* 0x0009e2000c10153c */
[----:B------:R-:W-:-:S03]  /*40380*/  ISETP.LT.AND P5, PT, R21, R250, !P4 ;  /* 0x000000fa1500720c */ /* 0x000fc600067a1270 */
[----:B------:R-:W2:Y:S03]  /*40390*/  LDL.LU R250, [R1+0x268] ;  /* 0x0002680001fa7983 */ /* 0x000ea60000300800 */
[----:B------:R-:W0:Y:S01]  /*403a0*/  LDC R248, c[0x0][0x228] ;  /* 0x00008a00fff87b82 */ /* 0x000e220000000800 */
[C---:B-1----:R-:W-:Y:S01]  /*403b0*/  IMAD.IADD R0, R7.reuse, 0x1, R237 ;  /* 0x0000000107007824 */ /* 0x042fe200078e02ed */
[----:B----4-:R-:W-:Y:S01]  /*403c0*/  PRMT R24, R24, 0x7632, R24 ;  /* 0x0000763218187816 */ /* 0x010fe20000000018 */
[----:B------:R-:W-:-:S05]  /*403d0*/  IMAD.WIDE R238, R7, 0x2, R246 ;  /* 0x0000000207ee7825 */ /* 0x000fca00078e02f6 */
[----:B------:R-:W1:Y:S01]  /*403e0*/  LDC.64 R12, c[0x0][0x228] ;  /* 0x00008a00ff0c7b82 */ /* 0x000e620000000a00 */
[C---:B------:R-:W-:Y:S01]  /*403f0*/  IMAD.WIDE R240, R0.reuse, 0x2, R2 ;  /* 0x0000000200f07825 */ /* 0x040fe200078e0202 */
[----:B------:R4:W-:Y:S01]  /*40400*/  @P0 STG.E.U16 desc[UR60][R238.64], R24 ;  /* 0x00000018ee000986 */ /* 0x0009e2000c10153c */
[----:B------:R-:W-:Y:S02]  /*40410*/  ISETP.GE.AND P0, PT, R5, R9, PT ;  /* 0x000000090500720c */ /* 0x000fe40003f06270 */
[----:B----4-:R-:W-:Y:S01]  /*40420*/  IMAD.WIDE R238, R0, 0x2, R18 ;  /* 0x0000000200ee7825 */ /* 0x010fe200078e0212 */
[----:B------:R-:W-:Y:S02]  /*40430*/  ISETP.LT.AND P4, PT, R22, R242, !P4 ;  /* 0x000000f21600720c */ /* 0x000fe40006781270 */
[----:B------:R-:W4:Y:S08]  /*40440*/  LDC R24, c[0x0][0x248] ;  /* 0x00009200ff187b82 */ /* 0x000f300000000800 */
[----:B------:R-:W1:Y:S01]  /*40450*/  LDC R242, c[0x0][0x228] ;  /* 0x00008a00fff27b82 */ /* 0x000e620000000800 */
[----:B------:R3:W-:Y:S01]  /*40460*/  @P3 STG.E.U16 desc[UR60][R240.64], R11 ;  /* 0x0000000bf0003986 */ /* 0x0007e2000c10153c */
[----:B------:R-:W-:-:S02]  /*40470*/  PRMT R5, R11, 0x7632, R5 ;  /* 0x000076320b057816 */ /* 0x000fc40000000005 */
[----:B------:R-:W-:Y:S01]  /*40480*/  ISETP.LT.AND P3, PT, R17, R236, !P0 ;  /* 0x000000ec1100720c */ /* 0x000fe20004761270 */
[----:B------:R-:W-:Y:S01]  /*40490*/  IMAD.WIDE R236, R0, 0x2, R244 ;  /* 0x0000000200ec7825 */ /* 0x000fe200078e02f4 */
[----:B------:R-:W-:Y:S01]  /*404a0*/  PRMT R9, R251, 0x7632, R9 ;  /* 0x00007632fb097816 */ /* 0x000fe20000000009 */
[----:B------:R-:W-:Y:S04]  /*404b0*/  @P1 STG.E.U16 desc[UR60][R238.64], R5 ;  /* 0x00000005ee001986 */ /* 0x000fe8000c10153c */
[----:B------:R0:W-:Y:S01]  /*404c0*/  @P5 STG.E.U16 desc[UR60][R236.64], R251 ;  /* 0x000000fbec005986 */ /* 0x0001e2000c10153c */
[----:B---3--:R-:W3:Y:S01]  /*404d0*/  LDC R11, c[0x0][0x228] ;  /* 0x00008a00ff0b7b82 */ /* 0x008ee20000000800 */
[----:B------:R-:W-:-:S07]  /*404e0*/  VIADD R7, R16, 0x45 ;  /* 0x0000004510077836 */ /* 0x000fce0000000000 */
[----:B------:R-:W4:Y:S01]  /*404f0*/  LDC.64 R240, c[0x0][0x228] ;  /* 0x00008a00fff07b82 */ /* 0x000f220000000a00 */
[----:B0-----:R-:W4:Y:S01]  /*40500*/  LDL.LU R251, [R1+0x258] ;  /* 0x0002580001fb7983 */ /* 0x001f220000300800 */
[C---:B------:R-:W-:Y:S02]  /*40510*/  IMAD.IADD R5, R0.reuse, 0x1, R15 ;  /* 0x0000000100057824 */ /* 0x040fe400078e020f */
[----:B------:R-:W-:-:S04]  /*40520*/  IMAD.WIDE R236, R0, 0x2, R246 ;  /* 0x0000000200ec7825 */ /* 0x000fc800078e02f6 */
[----:B------:R-:W-:Y:S01]  /*40530*/  IMAD.WIDE R238, R5, 0x2, R2 ;  /* 0x0000000205ee7825 */ /* 0x000fe200078e0202 */
[----:B------:R-:W-:Y:S04]  /*40540*/  @P4 STG.E.U16 desc[UR60][R236.64], R9 ;  /* 0x00000009ec004986 */ /* 0x000fe8000c10153c */
[----:B--2---:R0:W-:Y:S01]  /*40550*/  @P3 STG.E.U16 desc[UR60][R238.64], R252 ;  /* 0x000000fcee003986 */ /* 0x0041e2000c10153c */
[----:B------:R-:W-:-:S03]  /*40560*/  PRMT R0, R252, 0x7632, R0 ;  /* 0x00007632fc007816 */ /* 0x000fc60000000000 */
[----:B0-----:R-:W2:Y:S01]  /*40570*/  LDL.LU R252, [R1+0x248] ;  /* 0x0002480001fc7983 */ /* 0x001ea20000300800 */
[----:B------:R-:W-:Y:S02]  /*40580*/  ISETP.LT.AND P1, PT, R20, R243, !P0 ;  /* 0x000000f31400720c */ /* 0x000fe40004721270 */
[----:B------:R-:W-:Y:S01]  /*40590*/  ISETP.LT.AND P5, PT, R21, R249, !P0 ;  /* 0x000000f91500720c */ /* 0x000fe200047a1270 */
[----:B------:R-:W-:Y:S01]  /*405a0*/  IMAD.WIDE R236, R5, 0x2, R244 ;  /* 0x0000000205ec7825 */ /* 0x000fe200078e02f4 */
[----:B------:R-:W-:Y:S01]  /*405b0*/  ISETP.LT.AND P3, PT, R17, R14, !P6 ;  /* 0x0000000e1100720c */ /* 0x000fe20007761270 */
[----:B------:R-:W0:Y:S01]  /*405c0*/  LDC R239, c[0x0][0x228] ;  /* 0x00008a00ffef7b82 */ /* 0x000e220000000800 */
[----:B---3--:R-:W-:Y:S01]  /*405d0*/  ISETP.LT.AND P0, PT, R22, R11, !P0 ;  /* 0x0000000b1600720c */ /* 0x008fe20004701270 */
[----:B------:R-:W-:Y:S01]  /*405e0*/  IMAD.WIDE R14, R5, 0x2, R18 ;  /* 0x00000002050e7825 */ /* 0x000fe200078e0212 */
[----:B------:R-:W-:-:S05]  /*405f0*/  PRMT R9, R25, 0x7632, R9 ;  /* 0x0000763219097816 */ /* 0x000fca0000000009 */
[----:B------:R4:W-:Y:S01]  /*40600*/  @P1 STG.E.U16 desc[UR60][R14.64], R0 ;  /* 0x000000000e001986 */ /* 0x0009e2000c10153c */
[----:B------:R-:W-:Y:S01]  /*40610*/  ISETP.LT.AND P1, PT, R20, R248, !P6 ;  /* 0x000000f81400720c */ /* 0x000fe20007721270 */
[----:B------:R-:W3:Y:S02]  /*40620*/  LDC R238, c[0x0][0x228] ;  /* 0x00008a00ffee7b82 */ /* 0x000ee40000000800 */
[----:B------:R4:W-:Y:S01]  /*40630*/  @P5 STG.E.U16 desc[UR60][R236.64], R25 ;  /* 0x00000019ec005986 */ /* 0x0009e2000c10153c */
[----:B-1----:R-:W-:Y:S02]  /*40640*/  ISETP.LT.AND P5, PT, R21, R242, !P6 ;  /* 0x000000f21500720c */ /* 0x002fe400077a1270 */
[----:B------:R-:W-:-:S03]  /*40650*/  ISETP.GE.AND P4, PT, R7, R13, PT ;  /* 0x0000000d0700720c */ /* 0x000fc60003f86270 */
[----:B------:R-:W1:Y:S01]  /*40660*/  LDC R13, c[0x0][0x248] ;  /* 0x00009200ff0d7b82 */ /* 0x000e620000000800 */
[C---:B----4-:R-:W-:Y:S02]  /*40670*/  IMAD.IADD R0, R5.reuse, 0x1, R24 ;  /* 0x0000000105007824 */ /* 0x050fe400078e0218 */
[----:B------:R-:W-:-:S05]  /*40680*/  IMAD.WIDE R24, R5, 0x2, R246 ;  /* 0x0000000205187825 */ /* 0x000fca00078e02f6 */
[----:B------:R-:W4:Y:S01]  /*40690*/  LDC.64 R14, c[0x0][0x228] ;  /* 0x00008a00ff0e7b82 */ /* 0x000f220000000a00 */
[----:B------:R-:W-:Y:S01]  /*406a0*/  IMAD.WIDE R236, R0, 0x2, R2 ;  /* 0x0000000200ec7825 */ /* 0x000fe200078e0202 */
[----:B------:R0:W-:Y:S01]  /*406b0*/  @P0 STG.E.U16 desc[UR60][R24.64], R9 ;  /* 0x0000000918000986 */ /* 0x0001e2000c10153c */
[----:B------:R-:W-:-:S03]  /*406c0*/  PRMT R5, R250, 0x7632, R5 ;  /* 0x00007632fa057816 */ /* 0x000fc60000000005 */
[----:B------:R0:W-:Y:S01]  /*406d0*/  @P3 STG.E.U16 desc[UR60][R236.64], R250 ;  /* 0x000000faec003986 */ /* 0x0001e2000c10153c */
[----:B------:R-:W-:Y:S01]  /*406e0*/  ISETP.LT.AND P3, PT, R17, R10, !P4 ;  /* 0x0000000a1100720c */ /* 0x000fe20006761270 */
[C---:B------:R-:W-:Y:S01]  /*406f0*/  IMAD.WIDE R10, R0.reuse, 0x2, R18 ;  /* 0x00000002000a7825 */ /* 0x040fe200078e0212 */
[----:B------:R-:W3:Y:S03]  /*40700*/  LDC R243, c[0x0][0x228] ;  /* 0x00008a00fff37b82 */ /* 0x000ee60000000800 */
[----:B0-----:R-:W-:Y:S01]  /*40710*/  IMAD.WIDE R24, R0, 0x2, R244 ;  /* 0x0000000200187825 */ /* 0x001fe200078e02f4 */
[----:B------:R-:W-:-:S04]  /*40720*/  ISETP.LT.AND P6, PT, R22, R239, !P6 ;  /* 0x000000ef1600720c */ /* 0x000fc800077c1270 */
[----:B------:R-:W0:Y:S01]  /*40730*/  LDC R9, c[0x0][0x228] ;  /* 0x00008a00ff097b82 */ /* 0x000e220000000800 */
[----:B------:R-:W2:Y:S04]  /*40740*/  LDL.LU R250, [R1+0x26c] ;  /* 0x00026c0001fa7983 */ /* 0x000ea80000300800 */
[----:B------:R1:W-:Y:S01]  /*40750*/  @P1 STG.E.U16 desc[UR60][R10.64], R5 ;  /* 0x000000050a001986 */ /* 0x0003e2000c10153c */
[----:B------:R-:W-:Y:S02]  /*40760*/  VIADD R7, R16, 0x4a ;  /* 0x0000004a10077836 */ /* 0x000fe40000000000 */
[----:B------:R-:W0:Y:S01]  /*40770*/  LDC R239, c[0x0][0x228] ;  /* 0x00008a00ffef7b82 */ /* 0x000e220000000800 */
[----:B------:R4:W-:Y:S07]  /*40780*/  @P5 STG.E.U16 desc[UR60][R24.64], R251 ;  /* 0x000000fb18005986 */ /* 0x0009ee000c10153c */
[----:B------:R-:W0:Y:S01]  /*40790*/  LDC R242, c[0x0][0x248] ;  /* 0x00009200fff27b82 */ /* 0x000e220000000800 */
[----:B-1----:R-:W-:-:S07]  /*407a0*/  PRMT R5, R251, 0x7632, R5 ;  /* 0x00007632fb057816 */ /* 0x002fce0000000005 */
[----:B------:R-:W1:Y:S01]  /*407b0*/  LDC.64 R10, c[0x0][0x228] ;  /* 0x00008a00ff0a7b82 */ /* 0x000e620000000a00 */
[----:B----4-:R-:W4:Y:S01]  /*407c0*/  LDL.LU R251, [R1+0x25c] ;  /* 0x00025c0001fb7983 */ /* 0x010f220000300800 */
[----:B------:R-:W-:Y:S01]  /*407d0*/  ISETP.GE.AND P0, PT, R7, R241, PT ;  /* 0x000000f10700720c */ /* 0x000fe20003f06270 */
[C---:B------:R-:W-:Y:S02]  /*407e0*/  IMAD.IADD R7, R0.reuse, 0x1, R13 ;  /* 0x0000000100077824 */ /* 0x040fe400078e020d */
[----:B------:R-:W-:-:S03]  /*407f0*/  IMAD.WIDE R24, R0, 0x2, R246 ;  /* 0x0000000200187825 */ /* 0x000fc600078e02f6 */
[----:B------:R-:W0:Y:S01]  /*40800*/  LDC R241, c[0x0][0x228] ;  /* 0x00008a00fff17b82 */ /* 0x000e220000000800 */
[----:B------:R-:W-:Y:S02]  /*40810*/  VIADD R0, R16, 0x46 ;  /* 0x0000004610007836 */ /* 0x000fe40000000000 */
[----:B------:R-:W-:Y:S01]  /*40820*/  IMAD.WIDE R236, R7, 0x2, R2 ;  /* 0x0000000207ec7825 */ /* 0x000fe200078e0202 */
[----:B------:R2:W-:Y:S02]  /*40830*/  @P6 STG.E.U16 desc[UR60][R24.64], R5 ;  /* 0x0000000518006986 */ /* 0x0005e4000c10153c */
[----:B------:R-:W-:Y:S02]  /*40840*/  ISETP.GE.AND P6, PT, R0, R15, PT ;  /* 0x0000000f0000720c */ /* 0x000fe40003fc6270 */
[----:B---3--:R-:W-:Y:S01]  /*40850*/  ISETP.LT.AND P1, PT, R20, R238, !P4 ;  /* 0x000000ee1400720c */ /* 0x008fe20006721270 */
[----:B------:R-:W3:Y:S08]  /*40860*/  LDC R13, c[0x0][0x228] ;  /* 0x00008a00ff0d7b82 */ /* 0x000ef00000000800 */
[----:B------:R-:W1:Y:S01]  /*40870*/  LDC R238, c[0x0][0x248] ;  /* 0x00009200ffee7b82 */ /* 0x000e620000000800 */
[----:B------:R-:W-:Y:S01]  /*40880*/  ISETP.LT.AND P5, PT, R21, R243, !P4 ;  /* 0x000000f31500720c */ /* 0x000fe200067a1270 */
[----:B--2---:R2:W-:Y:S01]  /*40890*/  @P3 STG.E.U16 desc[UR60][R236.64], R252 ;  /* 0x000000fcec003986 */ /* 0x0045e2000c10153c */
[----:B------:R-:W-:Y:S01]  /*408a0*/  PRMT R0, R252, 0x7632, R0 ;  /* 0x00007632fc007816 */ /* 0x000fe20000000000 */
[----:B------:R-:W-:-:S04]  /*408b0*/  IMAD.WIDE R24, R7, 0x2, R18 ;  /* 0x0000000207187825 */ /* 0x000fc800078e0212 */
[----:B------:R-:W4:Y:S08]  /*408c0*/  LDC R15, c[0x0][0x228] ;  /* 0x00008a00ff0f7b82 */ /* 0x000f300000000800 */
[----:B------:R-:W4:Y:S01]  /*408d0*/  LDC R243, c[0x0][0x228] ;  /* 0x00008a00fff37b82 */ /* 0x000f220000000800 */
[----:B--2---:R-:W2:Y:S01]  /*408e0*/  LDL.LU R252, [R1+0x24c] ;  /* 0x00024c0001fc7983 */ /* 0x004ea20000300800 */
[----:B0-----:R-:W-:-:S02]  /*408f0*/  ISETP.LT.AND P4, PT, R22, R241, !P4 ;  /* 0x000000f11600720c */ /* 0x001fc40006781270 */
[----:B------:R-:W-:Y:S01]  /*40900*/  ISETP.LT.AND P3, PT, R17, R4, !P6 ;  /* 0x000000041100720c */ /* 0x000fe20007761270 */
[C---:B------:R-:W-:Y:S01]  /*40910*/  IMAD.WIDE R4, R7.reuse, 0x2, R244 ;  /* 0x0000000207047825 */ /* 0x040fe200078e02f4 */
[----:B------:R1:W-:Y:S02]  /*40920*/  @P1 STG.E.U16 desc[UR60][R24.64], R0 ;  /* 0x0000000018001986 */ /* 0x0003e4000c10153c */
[----:B------:R-:W0:Y:S01]  /*40930*/  LDC R241, c[0x0][0x228] ;  /* 0x00008a00fff17b82 */ /* 0x000e220000000800 */
[C---:B------:R-:W-:Y:S01]  /*40940*/  IMAD.WIDE R236, R7.reuse, 0x2, R246 ;  /* 0x0000000207ec7825 */ /* 0x040fe200078e02f6 */
[----:B------:R3:W-:Y:S01]  /*40950*/  @P5 STG.E.U16 desc[UR60][R4.64], R26 ;  /* 0x0000001a04005986 */ /* 0x0007e2000c10153c */
[----:B------:R-:W-:Y:S02]  /*40960*/  ISETP.LT.AND P1, PT, R20, R9, !P6 ;  /* 0x000000091400720c */ /* 0x000fe40007721270 */
[----:B------:R-:W-:Y:S02]  /*40970*/  VIADD R9, R16, 0x47 ;  /* 0x0000004710097836 */ /* 0x000fe40000000000 */
[----:B-1----:R-:W-:Y:S01]  /*40980*/  IMAD.IADD R0, R7, 0x1, R238 ;  /* 0x0000000107007824 */ /* 0x002fe200078e02ee */
[----:B---3--:R-:W-:-:S03]  /*40990*/  PRMT R26, R26, 0x7632, R26 ;  /* 0x000076321a1a7816 */ /* 0x008fc6000000001a */
[----:B------:R-:W-:Y:S01]  /*409a0*/  IMAD.WIDE R24, R0, 0x2, R2 ;  /* 0x0000000200187825 */ /* 0x000fe200078e0202 */
[----:B------:R-:W-:Y:S01]  /*409b0*/  ISETP.GE.AND P5, PT, R9, R11, PT ;  /* 0x0000000b0900720c */ /* 0x000fe20003fa6270 */
[----:B------:R-:W1:Y:S01]  /*409c0*/  LDC.64 R4, c[0x0][0x228] ;  /* 0x00008a00ff047b82 */ /* 0x000e620000000a00 */
[----:B------:R3:W-:Y:S01]  /*409d0*/  @P4 STG.E.U16 desc[UR60][R236.64], R26 ;  /* 0x0000001aec004986 */ /* 0x0007e2000c10153c */
[----:B------:R-:W-:-:S06]  /*409e0*/  ISETP.LT.AND P4, PT, R21, R239, !P6 ;  /* 0x000000ef1500720c */ /* 0x000fcc0007781270 */
[----:B------:R-:W0:Y:S01]  /*409f0*/  LDC R238, c[0x0][0x228] ;  /* 0x00008a00ffee7b82 */ /* 0x000e220000000800 */
[----:B------:R-:W-:Y:S01]  /*40a00*/  PRMT R7, R250, 0x7632, R7 ;  /* 0x00007632fa077816 */ /* 0x000fe20000000007 */
[----:B------:R1:W-:Y:S01]  /*40a10*/  @P3 STG.E.U16 desc[UR60][R24.64], R250 ;  /* 0x000000fa18003986 */ /* 0x0003e2000c10153c */
[----:B---3--:R-:W-:Y:S01]  /*40a20*/  IMAD.WIDE R236, R0, 0x2, R18 ;  /* 0x0000000200ec7825 */ /* 0x008fe200078e0212 */
[----:B------:R-:W-:-:S04]  /*40a30*/  ISETP.LT.AND P3, PT, R17, R8, !P5 ;  /* 0x000000081100720c */ /* 0x000fc80006f61270 */
[----:B------:R-:W3:Y:S01]  /*40a40*/  LDC R239, c[0x0][0x248] ;  /* 0x00009200ffef7b82 */ /* 0x000ee20000000800 */
[----:B------:R-:W-:Y:S01]  /*40a50*/  IMAD.WIDE R8, R0, 0x2, R244 ;  /* 0x0000000200087825 */ /* 0x000fe200078e02f4 */
[----:B------:R-:W-:Y:S06]  /*40a60*/  @P1 STG.E.U16 desc[UR60][R236.64], R7 ;  /* 0x00000007ec001986 */ /* 0x000fec000c10153c */
[----:B------:R-:W3:Y:S01]  /*40a70*/  LDC R26, c[0x0][0x228] ;  /* 0x00008a00ff1a7b82 */ /* 0x000ee20000000800 */
[----:B-1----:R-:W3:Y:S01]  /*40a80*/  LDL.LU R250, [R1+0x290] ;  /* 0x0002900001fa7983 */ /* 0x002ee20000300800 */
[----:B------:R-:W-:-:S02]  /*40a90*/  ISETP.LT.AND P6, PT, R22, R13, !P6 ;  /* 0x0000000d1600720c */ /* 0x000fc400077c1270 */
[----:B----4-:R-:W-:Y:S01]  /*40aa0*/  PRMT R11, R251, 0x7632, R11 ;  /* 0x00007632fb0b7816 */ /* 0x010fe2000000000b */
[----:B------:R1:W-:Y:S01]  /*40ab0*/  @P4 STG.E.U16 desc[UR60][R8.64], R251 ;  /* 0x000000fb08004986 */ /* 0x0003e2000c10153c */
[C---:B------:R-:W-:Y:S02]  /*40ac0*/  IMAD.WIDE R24, R0.reuse, 0x2, R246 ;  /* 0x0000000200187825 */ /* 0x040fe400078e02f6 */
[----:B------:R-:W4:Y:S01]  /*40ad0*/  LDC R13, c[0x0][0x228] ;  /* 0x00008a00ff0d7b82 */ /* 0x000f220000000800 */
[----:B-1----:R-:W4:Y:S01]  /*40ae0*/  LDL.LU R251, [R1+0x280] ;  /* 0x0002800001fb7983 */ /* 0x002f220000300800 */
[----:B------:R-:W-:-:S06]  /*40af0*/  IMAD.IADD R0, R0, 0x1, R242 ;  /* 0x0000000100007824 */ /* 0x000fcc00078e02f2 */
[----:B------:R-:W1:Y:S01]  /*40b00*/  LDC.64 R8, c[0x0][0x228] ;  /* 0x00008a00ff087b82 */ /* 0x000e620000000a00 */
[----:B------:R-:W-:Y:S01]  /*40b10*/  VIADD R7, R16, 0x48 ;  /* 0x0000004810077836 */ /* 0x000fe20000000000 */
[----:B------:R0:W-:Y:S04]  /*40b20*/  @P6 STG.E.U16 desc[UR60][R24.64], R11 ;  /* 0x0000000b18006986 */ /* 0x0001e8000c10153c */
[----:B------:R-:W-:Y:S02]  /*40b30*/  ISETP.GE.AND P4, PT, R7, R5, PT ;  /* 0x000000050700720c */ /* 0x000fe40003f86270 */
[----:B------:R-:W-:Y:S01]  /*40b40*/  ISETP.LT.AND P1, PT, R20, R15, !P5 ;  /* 0x0000000f1400720c */ /* 0x000fe20006f21270 */
[----:B------:R-:W1:Y:S01]  /*40b50*/  LDC R242, c[0x0][0x228] ;  /* 0x00008a00fff27b82 */ /* 0x000e620000000800 */
[----:B0-----:R-:W-:Y:S01]  /*40b60*/  IMAD.WIDE R24, R0, 0x2, R2 ;  /* 0x0000000200187825 */ /* 0x001fe200078e0202 */
[----:B------:R-:W-:-:S03]  /*40b70*/  ISETP.LT.AND P6, PT, R22, R238, !P5 ;  /* 0x000000ee1600720c */ /* 0x000fc60006fc1270 */
[----:B------:R-:W-:Y:S01]  /*40b80*/  IMAD.WIDE R236, R0, 0x2, R18 ;  /* 0x0000000200ec7825 */ /* 0x000fe200078e0212 */
[----:B------:R-:W-:Y:S02]  /*40b90*/  PRMT R11, R27, 0x7632, R11 ;  /* 0x000076321b0b7816 */ /* 0x000fe4000000000b */
[----:B------:R-:W0:Y:S08]  /*40ba0*/  LDC R238, c[0x0][0x228] ;  /* 0x00008a00ffee7b82 */ /* 0x000e300000000800 */
[----:B------:R-:W0:Y:S01]  /*40bb0*/  LDC R15, c[0x0][0x228] ;  /* 0x00008a00ff0f7b82 */ /* 0x000e220000000800 */
[----:B--2---:R-:W-:Y:S01]  /*40bc0*/  PRMT R5, R252, 0x7632, R5 ;  /* 0x00007632fc057816 */ /* 0x004fe20000000005 */
[----:B------:R2:W-:Y:S04]  /*40bd0*/  @P3 STG.E.U16 desc[UR60][R24.64], R252 ;  /* 0x000000fc18003986 */ /* 0x0005e8000c10153c */
[----:B--2---:R-:W2:Y:S01]  /*40be0*/  LDL.LU R252, [R1+0x2b0] ;  /* 0x0002b00001fc7983 */ /* 0x004ea20000300800 */
[----:B------:R-:W-:-:S02]  /*40bf0*/  ISETP.LT.AND P5, PT, R21, R241, !P5 ;  /* 0x000000f11500720c */ /* 0x000fc40006fa1270 */
[----:B------:R-:W-:Y:S01]  /*40c00*/  ISETP.LT.AND P3, PT, R17, R6, !P4 ;  /* 0x000000061100720c */ /* 0x000fe20006761270 */
[C---:B------:R-:W-:Y:S01]  /*40c10*/  IMAD.WIDE R6, R0.reuse, 0x2, R244 ;  /* 0x0000000200067825 */ /* 0x040fe200078e02f4 */
[----:B------:R1:W-:Y:S03]  /*40c20*/  @P1 STG.E.U16 desc[UR60][R236.64], R5 ;  /* 0x00000005ec001986 */ /* 0x0003e6000c10153c */
[----:B------:R-:W-:Y:S01]  /*40c30*/  IMAD.WIDE R24, R0, 0x2, R246 ;  /* 0x0000000200187825 */ /* 0x000fe200078e02f6 */
[----:B---3--:R-:W-:Y:S01]  /*40c40*/  ISETP.LT.AND P1, PT, R20, R26, !P4 ;  /* 0x0000001a1400720c */ /* 0x008fe20006721270 */
[----:B------:R-:W3:Y:S02]  /*40c50*/  LDC R241, c[0x0][0x228] ;  /* 0x00008a00fff17b82 */ /* 0x000ee40000000800 */
[----:B------:R-:W-:Y:S02]  /*40c60*/  IMAD.IADD R0, R0, 0x1, R239 ;  /* 0x0000000100007824 */ /* 0x000fe400078e02ef */
[----:B------:R0:W-:Y:S01]  /*40c70*/  @P5 STG.E.U16 desc[UR60][R6.64], R27 ;  /* 0x0000001b06005986 */ /* 0x0001e2000c10153c */
[----:B-1----:R-:W-:-:S03]  /*40c80*/  VIADD R5, R16, 0x49 ;  /* 0x0000004910057836 */ /* 0x002fc60000000000 */
[----:B------:R1:W-:Y:S01]  /*40c90*/  @P6 STG.E.U16 desc[UR60][R24.64], R11 ;  /* 0x0000000b18006986 */ /* 0x0003e2000c10153c */
[----:B----4-:R-:W-:Y:S01]  /*40ca0*/  ISETP.LT.AND P6, PT, R21, R13, !P4 ;  /* 0x0000000d1500720c */ /* 0x010fe200067c1270 */
[----:B------:R-:W4:Y:S01]  /*40cb0*/  LDC R236, c[0x0][0x248] ;  /* 0x00009200ffec7b82 */ /* 0x000f220000000800 */
[----:B------:R-:W-:Y:S01]  /*40cc0*/  ISETP.GE.AND P5, PT, R5, R9, PT ;  /* 0x000000090500720c */ /* 0x000fe20003fa6270 */
[----:B0-----:R-:W-:-:S06]  /*40cd0*/  IMAD.WIDE R26, R0, 0x2, R18 ;  /* 0x00000002001a7825 */ /* 0x001fcc00078e0212 */
[----:B------:R-:W0:Y:S01]  /*40ce0*/  LDC.64 R6, c[0x0][0x228] ;  /* 0x00008a00ff067b82 */ /* 0x000e220000000a00 */
[----:B-1----:R-:W-:-:S07]  /*40cf0*/  IMAD.WIDE R24, R0, 0x2, R2 ;  /* 0x0000000200187825 */ /* 0x002fce00078e0202 */
[----:B------:R-:W1:Y:S01]  /*40d00*/  LDC R239, c[0x0][0x228] ;  /* 0x00008a00ffef7b82 */ /* 0x000e620000000800 */
[----:B------:R-:W-:Y:S01]  /*40d10*/  PRMT R5, R250, 0x7632, R5 ;  /* 0x00007632fa057816 */ /* 0x000fe20000000005 */
[----:B------:R3:W-:Y:S04]  /*40d20*/  @P3 STG.E.U16 desc[UR60][R24.64], R250 ;  /* 0x000000fa18003986 */ /* 0x0007e8000c10153c */
[----:B------:R4:W-:Y:S02]  /*40d30*/  @P1 STG.E.U16 desc[UR60][R26.64], R5 ;  /* 0x000000051a001986 */ /* 0x0009e4000c10153c */
[----:B------:R-:W2:Y:S02]  /*40d40*/  LDC R237, c[0x0][0x228] ;  /* 0x00008a00ffed7b82 */ /* 0x000ea40000000800 */
[----:B---3--:R-:W3:Y:S01]  /*40d50*/  LDL.LU R250, [R1+0x2a0] ;  /* 0x0002a00001fa7983 */ /* 0x008ee20000300800 */
[----:B------:R-:W-:Y:S01]  /*40d60*/  IMAD.WIDE R24, R0, 0x2, R244 ;  /* 0x0000000200187825 */ /* 0x000fe200078e02f4 */
[----:B------:R-:W-:-:S04]  /*40d70*/  ISETP.LT.AND P4, PT, R22, R238, !P4 ;  /* 0x000000ee1600720c */ /* 0x000fc80006781270 */
[----:B------:R-:W3:Y:S01]  /*40d80*/  LDC R11, c[0x0][0x228] ;  /* 0x00008a00ff0b7b82 */ /* 0x000ee20000000800 */
[----:B------:R-:W-:Y:S01]  /*40d90*/  PRMT R9, R251, 0x7632, R9 ;  /* 0x00007632fb097816 */ /* 0x000fe20000000009 */
[----:B------:R0:W-:Y:S01]  /*40da0*/  @P6 STG.E.U16 desc[UR60][R24.64], R251 ;  /* 0x000000fb18006986 */ /* 0x0001e2000c10153c */
[----:B------:R-:W-:Y:S01]  /*40db0*/  ISETP.LT.AND P3, PT, R17, R12, !P5 ;  /* 0x0000000c1100720c */ /* 0x000fe20006f61270 */
[----:B----4-:R-:W-:-:S04]  /*40dc0*/  IMAD.IADD R5, R0, 0x1, R236 ;  /* 0x0000000100057824 */ /* 0x010fc800078e02ec */
[----:B------:R-:W4:Y:S01]  /*40dd0*/  LDC R27, c[0x0][0x248] ;  /* 0x00009200ff1b7b82 */ /* 0x000f220000000800 */
[----:B------:R-:W-:-:S07]  /*40de0*/  ISETP.LT.AND P1, PT, R20, R15, !P5 ;  /* 0x0000000f1400720c */ /* 0x000fce0006f21270 */
[----:B------:R-:W4:Y:S01]  /*40df0*/  LDC R26, c[0x0][0x228] ;  /* 0x00008a00ff1a7b82 */ /* 0x000f220000000800 */
[----:B0-----:R-:W3:Y:S01]  /*40e00*/  LDL.LU R251, [R1+0x294] ;  /* 0x0002940001fb7983 */ /* 0x001ee20000300800 */
[----:B------:R-:W-:-:S04]  /*40e10*/  IMAD.WIDE R12, R0, 0x2, R246 ;  /* 0x00000002000c7825 */ /* 0x000fc800078e02f6 */
[----:B------:R-:W-:Y:S02]  /*40e20*/  VIADD R0, R16, 0x54 ;  /* 0x0000005410007836 */ /* 0x000fe40000000000 */
[----:B------:R-:W-:Y:S01]  /*40e30*/  IMAD.WIDE R24, R5, 0x2, R2 ;  /* 0x0000000205187825 */ /* 0x000fe200078e0202 */
[----:B------:R0:W-:Y:S01]  /*40e40*/  @P4 STG.E.U16 desc[UR60][R12.64], R9 ;  /* 0x000000090c004986 */ /* 0x0001e2000c10153c */
[----:B-1----:R-:W-:Y:S01]  /*40e50*/  ISETP.LT.AND P6, PT, R21, R239, !P5 ;  /* 0x000000ef1500720c */ /* 0x002fe20006fc1270 */
[----:B------:R-:W1:Y:S01]  /*40e60*/  LDC R238, c[0x0][0x228] ;  /* 0x00008a00ffee7b82 */ /* 0x000e620000000800 */
[----:B------:R-:W-:-:S07]  /*40e70*/  ISETP.GE.AND P4, PT, R0, R7, PT ;  /* 0x000000070000720c */ /* 0x000fce0003f86270 */
[----:B------:R-:W1:Y:S08]  /*40e80*/  LDC R239, c[0x0][0x228] ;  /* 0x00008a00ffef7b82 */ /* 0x000e700000000800 */
[----:B0-----:R-:W0:Y:S08]  /*40e90*/  LDC.64 R12, c[0x0][0x228] ;  /* 0x00008a00ff0c7b82 */ /* 0x001e300000000a00 */
[----:B------:R-:W1:Y:S08]  /*40ea0*/  LDC R9, c[0x0][0x228] ;  /* 0x00008a00ff097b82 */ /* 0x000e700000000800 */
[----:B------:R-:W1:Y:S01]  /*40eb0*/  LDC R236, c[0x0][0x248] ;  /* 0x00009200ffec7b82 */ /* 0x000e620000000800 */
[----:B--2---:R2:W-:Y:S01]  /*40ec0*/  @P3 STG.E.U16 desc[UR60][R24.64], R252 ;  /* 0x000000fc18003986 */ /* 0x0045e2000c10153c */
[----:B------:R-:W-:-:S03]  /*40ed0*/  PRMT R0, R252, 0x7632, R0 ;  /* 0x00007632fc007816 */ /* 0x000fc60000000000 */
[----:B--2---:R-:W2:Y:S01]  /*40ee0*/  LDL.LU R252, [R1+0x284] ;  /* 0x0002840001fc7983 */ /* 0x004ea20000300800 */
[----:B------:R-:W-:Y:S01]  /*40ef0*/  ISETP.LT.AND P3, PT, R17, R14, !P0 ;  /* 0x0000000e1100720c */ /* 0x000fe20004761270 */
[C---:B------:R-:W-:Y:S01]  /*40f00*/  IMAD.WIDE R14, R5.reuse, 0x2, R18 ;  /* 0x00000002050e7825 */ /* 0x040fe200078e0212 */
[----:B------:R-:W-:Y:S01]  /*40f10*/  ISETP.LT.AND P5, PT, R22, R237, !P5 ;  /* 0x000000ed1600720c */ /* 0x000fe20006fa1270 */
[----:B------:R-:W2:Y:S01]  /*40f20*/  LDL.LU R249, [R1+0x2b4] ;  /* 0x0002b40001f97983 */ /* 0x000ea20000300800 */
[----:B------:R-:W1:Y:S01]  /*40f30*/  LDC R237, c[0x0][0x228] ;  /* 0x00008a00ffed7b82 */ /* 0x000e620000000800 */
[----:B------:R-:W-:Y:S02]  /*40f40*/  IMAD.WIDE R24, R5, 0x2, R244 ;  /* 0x0000000205187825 */ /* 0x000fe400078e02f4 */
[----:B------:R0:W-:Y:S01]  /*40f50*/  @P1 STG.E.U16 desc[UR60][R14.64], R0 ;  /* 0x000000000e001986 */ /* 0x0001e2000c10153c */
[----:B----4-:R-:W-:Y:S01]  /*40f60*/  ISETP.LT.AND P1, PT, R21, R26, !P0 ;  /* 0x0000001a1500720c */ /* 0x010fe20004721270 */
[----:B0-----:R-:W-:-:S03]  /*40f70*/  IMAD.IADD R0, R5, 0x1, R27 ;  /* 0x0000000105007824 */ /* 0x001fc600078e021b */
[----:B------:R-:W0:Y:S01]  /*40f80*/  LDC.64 R14, c[0x0][0x228] ;  /* 0x00008a00ff0e7b82 */ /* 0x000e220000000a00 */
[----:B------:R-:W-:Y:S01]  /*40f90*/  IMAD.WIDE R26, R0, 0x2, R2 ;  /* 0x00000002001a7825 */ /* 0x000fe200078e0202 */
[----:B---3--:R3:W-:Y:S01]  /*40fa0*/  @P6 STG.E.U16 desc[UR60][R24.64], R250 ;  /* 0x000000fa18006986 */ /* 0x0087e2000c10153c */
[----:B------:R-:W-:Y:S02]  /*40fb0*/  PRMT R7, R250, 0x7632, R7 ;  /* 0x00007632fa077816 */ /* 0x000fe40000000007 */
[----:B---3--:R-:W-:-:S04]  /*40fc0*/  IMAD.WIDE R24, R5, 0x2, R246 ;  /* 0x0000000205187825 */ /* 0x008fc800078e02f6 */
[----:B------:R-:W-:Y:S01]  /*40fd0*/  VIADD R5, R16, 0x4b ;  /* 0x0000004b10057836 */ /* 0x000fe20000000000 */
[----:B------:R-:W-:Y:S04]  /*40fe0*/  @P5 STG.E.U16 desc[UR60][R24.64], R7 ;  /* 0x0000000718005986 */ /* 0x000fe8000c10153c */
[----:B------:R-:W-:Y:S02]  /*40ff0*/  ISETP.GE.AND P5, PT, R5, R13, PT ;  /* 0x0000000d0500720c */ /* 0x000fe40003fa6270 */
[----:B------:R-:W-:Y:S01]  /*41000*/  ISETP.LT.AND P6, PT, R20, R11, !P0 ;  /* 0x0000000b1400720c */ /* 0x000fe200047c1270 */
[----:B------:R3:W-:Y:S01]  /*41010*/  @P3 STG.E.U16 desc[UR60][R26.64], R251 ;  /* 0x000000fb1a003986 */ /* 0x0007e2000c10153c */
[----:B------:R-:W-:Y:S01]  /*41020*/  PRMT R5, R251, 0x7632, R5 ;  /* 0x00007632fb057816 */ /* 0x000fe20000000005 */
[----:B------:R-:W4:Y:S02]  /*41030*/  LDC R13, c[0x0][0x248] ;  /* 0x00009200ff0d7b82 */ /* 0x000f240000000800 */
[----:B---3--:R-:W3:Y:S04]  /*41040*/  LDL.LU R251, [R1+0x2a4] ;  /* 0x0002a40001fb7983 */ /* 0x008ee80000300800 */
[----:B------:R-:W4:Y:S01]  /*41050*/  LDL.LU R250, [R1+0x298] ;  /* 0x0002980001fa7983 */ /* 0x000f220000300800 */
[----:B------:R-:W-:-:S04]  /*41060*/  IMAD.WIDE R24, R0, 0x2, R18 ;  /* 0x0000000200187825 */ /* 0x000fc800078e0212 */
[----:B------:R-:W-:Y:S01]  /*41070*/  IMAD.WIDE R26, R0, 0x2, R244 ;  /* 0x00000002001a7825 */ /* 0x000fe200078e02f4 */
[----:B------:R-:W-:Y:S04]  /*41080*/  @P6 STG.E.U16 desc[UR60][R24.64], R5 ;  /* 0x0000000518006986 */ /* 0x000fe8000c10153c */
[----:B--2---:R2:W-:Y:S01]  /*41090*/  @P1 STG.E.U16 desc[UR60][R26.64], R252 ;  /* 0x000000fc1a001986 */ /* 0x0045e2000c10153c */
[----:B------:R-:W-:-:S03]  /*410a0*/  PRMT R7, R252, 0x7632, R7 ;  /* 0x00007632fc077816 */ /* 0x000fc60000000007 */
[----:B--2---:R-:W2:Y:S01]  /*410b0*/  LDL.LU R252, [R1+0x288] ;  /* 0x0002880001fc7983 */ /* 0x004ea20000300800 */
[----:B-1----:R-:W-:Y:S02]  /*410c0*/  ISETP.LT.AND P0, PT, R22, R238, !P0 ;  /* 0x000000ee1600720c */ /* 0x002fe40004701270 */
[----:B------:R-:W1:Y:S01]  /*410d0*/  LDC R238, c[0x0][0x248] ;  /* 0x00009200ffee7b82 */ /* 0x000e620000000800 */
[----:B------:R-:W-:Y:S02]  /*410e0*/  ISETP.LT.AND P3, PT, R17, R10, !P5 ;  /* 0x0000000a1100720c */ /* 0x000fe40006f61270 */
[----:B------:R-:W-:Y:S01]  /*410f0*/  ISETP.LT.AND P1, PT, R20, R9, !P5 ;  /* 0x000000091400720c */ /* 0x000fe20006f21270 */
[----:B------:R-:W-:Y:S01]  /*41100*/  IMAD.WIDE R24, R0, 0x2, R246 ;  /* 0x0000000200187825 */ /* 0x000fe200078e02f6 */
[----:B------:R-:W-:-:S03]  /*41110*/  ISETP.LT.AND P6, PT, R21, R239, !P5 ;  /* 0x000000ef1500720c */ /* 0x000fc60006fc1270 */
[----:B------:R-:W3:Y:S01]  /*41120*/  LDC R9, c[0x0][0x228] ;  /* 0x00008a00ff097b82 */ /* 0x000ee20000000800 */
[----:B------:R-:W-:Y:S02]  /*41130*/  IMAD.IADD R0, R0, 0x1, R236 ;  /* 0x0000000100007824 */ /* 0x000fe400078e02ec */
[----:B------:R-:W-:-:S05]  /*41140*/  VIADD R5, R16, 0x4c ;  /* 0x0000004c10057836 */ /* 0x000fca0000000000 */
[----:B------:R-:W3:Y:S01]  /*41150*/  LDC R239, c[0x0][0x228] ;  /* 0x00008a00ffef7b82 */ /* 0x000ee20000000800 */
[----:B------:R0:W-:Y:S01]  /*41160*/  @P0 STG.E.U16 desc[UR60][R24.64], R7 ;  /* 0x0000000718000986 */ /* 0x0001e2000c10153c */
[----:B------:R-:W-:Y:S01]  /*41170*/  ISETP.LT.AND P5, PT, R22, R237, !P5 ;  /* 0x000000ed1600720c */ /* 0x000fe20006fa1270 */
[----:B------:R-:W-:-:S05]  /*41180*/  IMAD.WIDE R26, R0, 0x2, R18 ;  /* 0x00000002001a7825 */ /* 0x000fca00078e0212 */
[----:B------:R-:W4:Y:S01]  /*41190*/  LDC.64 R10, c[0x0][0x228] ;  /* 0x00008a00ff0a7b82 */ /* 0x000f220000000a00 */
[----:B0-----:R-:W-:Y:S01]  /*411a0*/  ISETP.GE.AND P0, PT, R5, R15, PT ;  /* 0x0000000f0500720c */ /* 0x001fe20003f06270 */
[----:B------:R-:W-:Y:S01]  /*411b0*/  IMAD.WIDE R24, R0, 0x2, R2 ;  /* 0x0000000200187825 */ /* 0x000fe200078e0202 */
[----:B------:R-:W-:-:S05]  /*411c0*/  PRMT R7, R249, 0x7632, R7 ;  /* 0x00007632f9077816 */ /* 0x000fca0000000007 */
[----:B------:R-:W0:Y:S01]  /*411d0*/  LDC R15, c[0x0][0x228] ;  /* 0x00008a00ff0f7b82 */ /* 0x000e220000000800 */
[C---:B------:R-:W-:Y:S01]  /*411e0*/  IMAD.WIDE R236, R0.reuse, 0x2, R244 ;  /* 0x0000000200ec7825 */ /* 0x040fe200078e02f4 */
[----:B------:R1:W-:Y:S04]  /*411f0*/  @P3 STG.E.U16 desc[UR60][R24.64], R249 ;  /* 0x000000f918003986 */ /* 0x0003e8000c10153c */
[----:B------:R3:W-:Y:S01]  /*41200*/  @P1 STG.E.U16 desc[UR60][R26.64], R7 ;  /* 0x000000071a001986 */ /* 0x0007e2000c10153c */
[----:B------:R-:W-:Y:S01]  /*41210*/  ISETP.LT.AND P1, PT, R17, R4, !P0 ;  /* 0x000000041100720c */ /* 0x000fe20004721270 */
[----:B-1----:R-:W-:-:S04]  /*41220*/  IMAD.WIDE R24, R0, 0x2, R246 ;  /* 0x0000000200187825 */ /* 0x002fc800078e02f6 */
[----:B------:R-:W-:Y:S02]  /*41230*/  IMAD.IADD R0, R0, 0x1, R238 ;  /* 0x0000000100007824 */ /* 0x000fe400078e02ee */
[----:B------:R-:W-:Y:S01]  /*41240*/  VIADD R5, R16, 0x4d ;  /* 0x0000004d10057836 */ /* 0x000fe20000000000 */
[----:B------:R-:W1:Y:S01]  /*41250*/  LDC R238, c[0x0][0x248] ;  /* 0x00009200ffee7b82 */ /* 0x000e620000000800 */
[----:B---3--:R3:W-:Y:S01]  /*41260*/  @P6 STG.E.U16 desc[UR60][R236.64], R251 ;  /* 0x000000fbec006986 */ /* 0x0087e2000c10153c */
[----:B------:R-:W-:Y:S02]  /*41270*/  PRMT R7, R251, 0x7632, R7 ;  /* 0x00007632fb077816 */ /* 0x000fe40000000007 */
[----:B------:R-:W-:-:S03]  /*41280*/  ISETP.LT.AND P6, PT, R20, R9, !P0 ;  /* 0x000000091400720c */ /* 0x000fc600047c1270 */
[----:B------:R0:W-:Y:S04]  /*41290*/  @P5 STG.E.U16 desc[UR60][R24.64], R7 ;  /* 0x0000000718005986 */ /* 0x0001e8000c10153c */
[----:B---3--:R-:W3:Y:S01]  /*412a0*/  LDL.LU R251, [R1+0x2b8] ;  /* 0x0002b80001fb7983 */ /* 0x008ee20000300800 */
[----:B------:R-:W-:Y:S01]  /*412b0*/  ISETP.LT.AND P5, PT, R22, R241, !P0 ;  /* 0x000000f11600720c */ /* 0x000fe200047a1270 */
[C---:B------:R-:W-:Y:S01]  /*412c0*/  IMAD.WIDE R26, R0.reuse, 0x2, R18 ;  /* 0x00000002001a7825 */ /* 0x040fe200078e0212 */
[----:B------:R-:W-:Y:S01]  /*412d0*/  ISETP.LT.AND P0, PT, R21, R239, !P0 ;  /* 0x000000ef1500720c */ /* 0x000fe20004701270 */
[----:B------:R-:W1:Y:S02]  /*412e0*/  LDC.64 R236, c[0x0][0x228] ;  /* 0x00008a00ffec7b82 */ /* 0x000e640000000a00 */
[----:B0-----:R-:W-:Y:S01]  /*412f0*/  IMAD.WIDE R24, R0, 0x2, R2 ;  /* 0x0000000200187825 */ /* 0x001fe200078e0202 */
[----:B----4-:R-:W-:-:S02]  /*41300*/  PRMT R7, R250, 0x7632, R7 ;  /* 0x00007632fa077816 */ /* 0x010fc40000000007 */
[----:B------:R-:W-:Y:S02]  /*41310*/  ISETP.GE.AND P3, PT, R5, R11, PT ;  /* 0x0000000b0500720c */ /* 0x000fe40003f66270 */
[----:B------:R0:W-:Y:S01]  /*41320*/  @P1 STG.E.U16 desc[UR60][R24.64], R250 ;  /* 0x000000fa18001986 */ /* 0x0001e2000c10153c */
[----:B------:R-:W4:Y:S01]  /*41330*/  LDC.64 R4, c[0x0][0x228] ;  /* 0x00008a00ff047b82 */ /* 0x000f220000000a00 */
[----:B------:R-:W-:Y:S01]  /*41340*/  ISETP.LT.AND P1, PT, R17, R8, !P3 ;  /* 0x000000081100720c */ /* 0x000fe20005f21270 */
[----:B------:R-:W-:-:S06]  /*41350*/  IMAD.WIDE R8, R0, 0x2, R244 ;  /* 0x0000000200087825 */ /* 0x000fcc00078e02f4 */
[----:B------:R-:W1:Y:S01]  /*41360*/  LDC R239, c[0x0][0x228] ;  /* 0x00008a00ffef7b82 */ /* 0x000e620000000800 */
[----:B0-----:R-:W3:Y:S04]  /*41370*/  LDL.LU R250, [R1+0x2a8] ;  /* 0x0002a80001fa7983 */ /* 0x001ee80000300800 */
[----:B------:R-:W-:Y:S03]  /*41380*/  @P6 STG.E.U16 desc[UR60][R26.64], R7 ;  /* 0x000000071a006986 */ /* 0x000fe6000c10153c */
[----:B------:R-:W0:Y:S01]  /*41390*/  LDC R241, c[0x0][0x228] ;  /* 0x00008a00fff17b82 */ /* 0x000e220000000800 */
[----:B--2---:R-:W-:Y:S01]  /*413a0*/  PRMT R11, R252, 0x7632, R11 ;  /* 0x00007632fc0b7816 */ /* 0x004fe2000000000b */
[----:B------:R2:W-:Y:S04]  /*413b0*/  @P0 STG.E.U16 desc[UR60][R8.64], R252 ;  /* 0x000000fc08000986 */ /* 0x0005e8000c10153c */
[----:B--2---:R-:W2:Y:S01]  /*413c0*/  LDL.LU R252, [R1+0x29c] ;  /* 0x00029c0001fc7983 */ /* 0x004ea20000300800 */
[----:B------:R-:W-:-:S04]  /*413d0*/  IMAD.WIDE R24, R0, 0x2, R246 ;  /* 0x0000000200187825 */ /* 0x000fc800078e02f6 */
[----:B------:R-:W-:Y:S01]  /*413e0*/  IMAD.IADD R0, R0, 0x1, R13 ;  /* 0x0000000100007824 */ /* 0x000fe200078e020d */
[----:B------:R-:W-:Y:S01]  /*413f0*/  ISETP.LT.AND P6, PT, R20, R242, !P3 ;  /* 0x000000f21400720c */ /* 0x000fe20005fc1270 */
[----:B------:R-:W-:Y:S01]  /*41400*/  VIADD R7, R16, 0x4f ;  /* 0x0000004f10077836 */ /* 0x000fe20000000000 */
[----:B------:R1:W-:Y:S01]  /*41410*/  @P5 STG.E.U16 desc[UR60][R24.64], R11 ;  /* 0x0000000b18005986 */ /* 0x0003e2000c10153c */
[----:B------:R-:W-:Y:S01]  /*41420*/  IMAD.WIDE R8, R0, 0x2, R2 ;  /* 0x0000000200087825 */ /* 0x000fe200078e0202 */
[----:B------:R-:W-:Y:S01]  /*41430*/  ISETP.LT.AND P5, PT, R21, R15, !P3 ;  /* 0x0000000f1500720c */ /* 0x000fe20005fa1270 */
[----:B------:R-:W0:Y:S01]  /*41440*/  LDC R13, c[0x0][0x228] ;  /* 0x00008a00ff0d7b82 */ /* 0x000e220000000800 */
[----:B----4-:R-:W-:Y:S01]  /*41450*/  ISETP.GE.AND P0, PT, R7, R5, PT ;  /* 0x000000050700720c */ /* 0x010fe20003f06270 */
[----:B------:R-:W-:Y:S02]  /*41460*/  VIADD R5, R16, 0x4e ;  /* 0x0000004e10057836 */ /* 0x000fe40000000000 */
[----:B------:R-:W-:-:S04]  /*41470*/  IMAD.WIDE R26, R0, 0x2, R244 ;  /* 0x00000002001a7825 */ /* 0x000fc800078e02f4 */
[----:B------:R-:W4:Y:S01]  /*41480*/  LDC R242, c[0x0][0x228] ;  /* 0x00008a00fff27b82 */ /* 0x000f220000000800 */
[----:B-1----:R-:W-:Y:S01]  /*41490*/  IMAD.WIDE R24, R0, 0x2, R18 ;  /* 0x0000000200187825 */ /* 0x002fe200078e0212 */
[----:B------:R-:W-:-:S06]  /*414a0*/  ISETP.LT.AND P3, PT, R22, R239, !P3 ;  /* 0x000000ef1600720c */ /* 0x000fcc0005f61270 */
[----:B------:R-:W1:Y:S08]  /*414b0*/  LDC R11, c[0x0][0x228] ;  /* 0x00008a00ff0b7b82 */ /* 0x000e700000000800 */
[----:B------:R-:W4:Y:S08]  /*414c0*/  LDC R15, c[0x0][0x228] ;  /* 0x00008a00ff0f7b82 */ /* 0x000f300000000800 */
[----:B------:R-:W4:Y:S01]  /*414d0*/  LDC R239, c[0x0][0x248] ;  /* 0x00009200ffef7b82 */ /* 0x000f220000000800 */
[----:B---3--:R-:W-:Y:S01]  /*414e0*/  PRMT R7, R251, 0x7632, R7 ;  /* 0x00007632fb077816 */ /* 0x008fe20000000007 */
[----:B------:R3:W-:Y:S01]  /*414f0*/  @P1 STG.E.U16 desc[UR60][R8.64], R251 ;  /* 0x000000fb08001986 */ /* 0x0007e2000c10153c */
[----:B------:R-:W-:Y:S01]  /*41500*/  ISETP.GE.AND P1, PT, R5, R237, PT ;  /* 0x000000ed0500720c */ /* 0x000fe20003f26270 */
[----:B------:R-:W-:-:S04]  /*41510*/  IMAD.IADD R5, R0, 0x1, R238 ;  /* 0x0000000100057824 */ /* 0x000fc800078e02ee */
[----:B------:R-:W4:Y:S01]  /*41520*/  LDC R237, c[0x0][0x248] ;  /* 0x00009200ffed7b82 */ /* 0x000f220000000800 */
[----:B------:R0:W-:Y:S04]  /*41530*/  @P6 STG.E.U16 desc[UR60][R24.64], R7 ;  /* 0x0000000718006986 */ /* 0x0001e8000c10153c */
[----:B---3--:R-:W3:Y:S01]  /*41540*/  LDL.LU R251, [R1+0x28c] ;  /* 0x00028c0001fb7983 */ /* 0x008ee20000300800 */
[----:B------:R-:W-:Y:S01]  /*41550*/  ISETP.LT.AND P6, PT, R17, R240, !P1 ;  /* 0x000000f01100720c */ /* 0x000fe20004fc1270 */
[----:B------:R-:W-:Y:S01]  /*41560*/  IMAD.WIDE R8, R0, 0x2, R246 ;  /* 0x0000000200087825 */ /* 0x000fe200078e02f6 */
[----:B------:R-:W3:Y:S01]  /*41570*/  LDC R238, c[0x0][0x228] ;  /* 0x00008a00ffee7b82 */ /* 0x000ee20000000800 */
[----:B------:R-:W-:Y:S01]  /*41580*/  PRMT R0, R250, 0x7632, R0 ;  /* 0x00007632fa007816 */ /* 0x000fe20000000000 */
[----:B------:R1:W-:Y:S06]  /*41590*/  @P5 STG.E.U16 desc[UR60][R26.64], R250 ;  /* 0x000000fa1a005986 */ /* 0x0003ec000c10153c */
[----:B0-----:R-:W0:Y:S08]  /*415a0*/  LDC R7, c[0x0][0x228] ;  /* 0x00008a00ff077b82 */ /* 0x001e300000000800 */
[----:B------:R-:W3:Y:S01]  /*415b0*/  LDC.64 R24, c[0x0][0x228] ;  /* 0x00008a00ff187b82 */ /* 0x000ee20000000a00 */
[----:B-1----:R-:W3:Y:S01]  /*415c0*/  LDL.LU R250, [R1+0x2bc] ;  /* 0x0002bc0001fa7983 */ /* 0x002ee20000300800 */
[----:B------:R-:W-:-:S03]  /*415d0*/  IMAD.WIDE R26, R5, 0x2, R2 ;  /* 0x00000002051a7825 */ /* 0x000fc600078e0202 */
[----:B------:R2:W-:Y:S03]  /*415e0*/  @P3 STG.E.U16 desc[UR60][R8.64], R0 ;  /* 0x0000000008003986 */ /* 0x0005e6000c10153c */
[----:B------:R-:W1:Y:S01]  /*415f0*/  LDC R240, c[0x0][0x228] ;  /* 0x00008a00fff07b82 */ /* 0x000e620000000800 */
[----:B--2---:R-:W-:Y:S01]  /*41600*/  PRMT R0, R252, 0x7632, R0 ;  /* 0x00007632fc007816 */ /* 0x004fe20000000000 */
[----:B------:R2:W-:Y:S04]  /*41610*/  @P6 STG.E.U16 desc[UR60][R26.64], R252 ;  /* 0x000000fc1a006986 */ /* 0x0005e8000c10153c */
[----:B--2---:R-:W2:Y:S01]  /*41620*/  LDL.LU R252, [R1+0x2ac] ;  /* 0x0002ac0001fc7983 */ /* 0x004ea20000300800 */
[----:B------:R-:W-:-:S02]  /*41630*/  ISETP.LT.AND P5, PT, R20, R241, !P1 ;  /* 0x000000f11400720c */ /* 0x000fc40004fa1270 */
[----:B------:R-:W1:Y:S01]  /*41640*/  LDC R241, c[0x0][0x228] ;  /* 0x00008a00fff17b82 */ /* 0x000e620000000800 */
[----:B------:R-:W-:Y:S01]  /*41650*/  ISETP.LT.AND P3, PT, R21, R11, !P1 ;  /* 0x0000000b1500720c */ /* 0x000fe20004f61270 */
[----:B------:R-:W-:Y:S01]  /*41660*/  IMAD.WIDE R8, R5, 0x2, R18 ;  /* 0x0000000205087825 */ /* 0x000fe200078e0212 */
[----:B------:R-:W-:Y:S02]  /*41670*/  ISETP.LT.AND P6, PT, R17, R12, !P0 ;  /* 0x0000000c1100720c */ /* 0x000fe400047c1270 */
[----:B------:R-:W-:Y:S01]  /*41680*/  ISETP.LT.AND P1, PT, R22, R13, !P1 ;  /* 0x0000000d1600720c */ /* 0x000fe20004f21270 */
[----:B------:R-:W-:-:S05]  /*41690*/  IMAD.WIDE R12, R5, 0x2, R244 ;  /* 0x00000002050c7825 */ /* 0x000fca00078e02f4 */
[----:B------:R4:W-:Y:S01]  /*416a0*/  @P5 STG.E.U16 desc[UR60][R8.64], R0 ;  /* 0x0000000008005986 */ /* 0x0009e2000c10153c */
[----:B0-----:R-:W-:Y:S01]  /*416b0*/  ISETP.LT.AND P5, PT, R20, R7, !P0 ;  /* 0x000000071400720c */ /* 0x001fe200047a1270 */
[C---:B----4-:R-:W-:Y:S02]  /*416c0*/  IMAD.IADD R7, R5.reuse, 0x1, R237 ;  /* 0x0000000105077824 */ /* 0x050fe400078e02ed */
[----:B------:R-:W-:Y:S01]  /*416d0*/  IMAD.WIDE R26, R5, 0x2, R246 ;  /* 0x00000002051a7825 */ /* 0x000fe200078e02f6 */
[----:B------:R-:W0:Y:S03]  /*416e0*/  LDC R237, c[0x0][0x228] ;  /* 0x00008a00ffed7b82 */ /* 0x000e260000000800 */
[----:B------:R-:W-:-:S05]  /*416f0*/  VIADD R0, R16, 0x50 ;  /* 0x0000005010007836 */ /* 0x000fca0000000000 */
[----:B------:R-:W4:Y:S01]  /*41700*/  LDC.64 R8, c[0x0][0x228] ;  /* 0x00008a00ff087b82 */ /* 0x000f220000000a00 */
[----:B---3--:R-:W-:Y:S01]  /*41710*/  PRMT R11, R251, 0x7632, R11 ;  /* 0x00007632fb0b7816 */ /* 0x008fe2000000000b */
[----:B------:R3:W-:Y:S01]  /*41720*/  @P3 STG.E.U16 desc[UR60][R12.64], R251 ;  /* 0x000000fb0c003986 */ /* 0x0007e2000c10153c */
[----:B------:R-:W-:Y:S01]  /*41730*/  ISETP.GE.AND P3, PT, R0, R25, PT ;  /* 0x000000190000720c */ /* 0x000fe20003f66270 */
[----:B------:R-:W-:-:S04]  /*41740*/  VIADD R5, R16, 0x51 ;  /* 0x0000005110057836 */ /* 0x000fc80000000000 */
[----:B------:R-:W0:Y:S01]  /*41750*/  LDC R25, c[0x0][0x228] ;  /* 0x00008a00ff197b82 */ /* 0x000e220000000800 */
[----:B------:R4:W-:Y:S04]  /*41760*/  @P1 STG.E.U16 desc[UR60][R26.64], R11 ;  /* 0x0000000b1a001986 */ /* 0x0009e8000c10153c */
[----:B---3--:R-:W3:Y:S01]  /*41770*/  LDL.LU R251, [R1+0x2e0] ;  /* 0x0002e00001fb7983 */ /* 0x008ee20000300800 */
[----:B------:R-:W-:Y:S01]  /*41780*/  IMAD.WIDE R12, R7, 0x2, R2 ;  /* 0x00000002070c7825 */ /* 0x000fe200078e0202 */
[----:B-1----:R-:W-:-:S03]  /*41790*/  ISETP.LT.AND P1, PT, R21, R241, !P0 ;  /* 0x000000f11500720c */ /* 0x002fc60004721270 */
[C---:B----4-:R-:W-:Y:S01]  /*417a0*/  IMAD.WIDE R26, R7.reuse, 0x2, R18 ;  /* 0x00000002071a7825 */ /* 0x050fe200078e0212 */
[----:B------:R-:W-:Y:S01]  /*417b0*/  PRMT R0, R250, 0x7632, R0 ;  /* 0x00007632fa007816 */ /* 0x000fe20000000000 */
[----:B------:R1:W-:Y:S01]  /*417c0*/  @P6 STG.E.U16 desc[UR60][R12.64], R250 ;  /* 0x000000fa0c006986 */ /* 0x0003e2000c10153c */
[----:B------:R-:W4:Y:S03]  /*417d0*/  LDC R241, c[0x0][0x228] ;  /* 0x00008a00fff17b82 */ /* 0x000f260000000800 */
[----:B-1----:R-:W4:Y:S01]  /*417e0*/  LDL.LU R250, [R1+0x2d0] ;  /* 0x0002d00001fa7983 */ /* 0x002f220000300800 */
[----:B------:R-:W-:-:S03]  /*417f0*/  IMAD.WIDE R12, R7, 0x2, R244 ;  /* 0x00000002070c7825 */ /* 0x000fc600078e02f4 */
[----:B------:R-:W-:Y:S01]  /*41800*/  @P5 STG.E.U16 desc[UR60][R26.64], R0 ;  /* 0x000000001a005986 */ /* 0x000fe2000c10153c */
[----:B--2---:R-:W-:-:S03]  /*41810*/  PRMT R11, R252, 0x7632, R11 ;  /* 0x00007632fc0b7816 */ /* 0x004fc6000000000b */
[----:B------:R1:W-:Y:S04]  /*41820*/  @P1 STG.E.U16 desc[UR60][R12.64], R252 ;  /* 0x000000fc0c001986 */ /* 0x0003e8000c10153c */
[----:B-1----:R-:W2:Y:S01]  /*41830*/  LDL.LU R252, [R1+0x2c0] ;  /* 0x0002c00001fc7983 */ /* 0x002ea20000300800 */
[----:B------:R-:W-:Y:S02]  /*41840*/  ISETP.LT.AND P0, PT, R22, R15, !P0 ;  /* 0x0000000f1600720c */ /* 0x000fe40004701270 */
[----:B------:R-:W-:Y:S02]  /*41850*/  ISETP.LT.AND P6, PT, R17, R14, !P3 ;  /* 0x0000000e1100720c */ /* 0x000fe40005fc1270 */
[----:B------:R-:W-:Y:S01]  /*41860*/  ISETP.LT.AND P5, PT, R20, R238, !P3 ;  /* 0x000000ee1400720c */ /* 0x000fe20005fa1270 */
[C---:B------:R-:W-:Y:S01]  /*41870*/  IMAD.IADD R0, R7.reuse, 0x1, R239 ;  /* 0x0000000107007824 */ /* 0x040fe200078e02ef */
[----:B------:R-:W1:Y:S01]  /*41880*/  LDC R238, c[0x0][0x248] ;  /* 0x00009200ffee7b82 */ /* 0x000e620000000800 */
[----:B------:R-:W-:Y:S01]  /*41890*/  IMAD.WIDE R14, R7, 0x2, R246 ;  /* 0x00000002070e7825 */ /* 0x000fe200078e02f6 */
[----:B------:R-:W-:-:S03]  /*418a0*/  ISETP.LT.AND P1, PT, R21, R240, !P3 ;  /* 0x000000f01500720c */ /* 0x000fc60005f21270 */
[----:B------:R-:W-:Y:S02]  /*418b0*/  IMAD.WIDE R26, R0, 0x2, R2 ;  /* 0x00000002001a7825 */ /* 0x000fe400078e0202 */
[----:B------:R0:W-:Y:S01]  /*418c0*/  @P0 STG.E.U16 desc[UR60][R14.64], R11 ;  /* 0x0000000b0e000986 */ /* 0x0001e2000c10153c */
[----:B------:R-:W-:Y:S01]  /*418d0*/  ISETP.GE.AND P0, PT, R5, R9, PT ;  /* 0x000000090500720c */ /* 0x000fe20003f06270 */
[----:B------:R-:W2:Y:S01]  /*418e0*/  LDC.64 R12, c[0x0][0x228] ;  /* 0x00008a00ff0c7b82 */ /* 0x000ea20000000a00 */
[----:B0-----:R-:W-:-:S07]  /*418f0*/  ISETP.LT.AND P3, PT, R22, R237, !P3 ;  /* 0x000000ed1600720c */ /* 0x001fce0005f61270 */
[----:B------:R-:W0:Y:S01]  /*41900*/  LDC R239, c[0x0][0x228] ;  /* 0x00008a00ffef7b82 */ /* 0x000e220000000800 */
[----:B------:R-:W-:-:S07]  /*41910*/  IMAD.WIDE R14, R0, 0x2, R18 ;  /* 0x00000002000e7825 */ /* 0x000fce00078e0212 */
[----:B------:R-:W0:Y:S01]  /*41920*/  LDC R237, c[0x0][0x248] ;  /* 0x00009200ffed7b82 */ /* 0x000e220000000800 */
[----:B------:R-:W-:-:S07]  /*41930*/  VIADD R7, R16, 0x52 ;  /* 0x0000005210077836 */ /* 0x000fce0000000000 */
[----:B------:R-:W0:Y:S01]  /*41940*/  LDC R240, c[0x0][0x228] ;  /* 0x00008a00fff07b82 */ /* 0x000e220000000800 */
[----:B---3--:R3:W-:Y:S01]  /*41950*/  @P6 STG.E.U16 desc[UR60][R26.64], R251 ;  /* 0x000000fb1a006986 */ /* 0x0087e2000c10153c */
[----:B------:R-:W-:Y:S02]  /*41960*/  PRMT R5, R251, 0x7632, R5 ;  /* 0x00007632fb057816 */ /* 0x000fe40000000005 */
[----:B------:R-:W-:Y:S01]  /*41970*/  ISETP.LT.AND P6, PT, R17, R10, !P0 ;  /* 0x0000000a1100720c */ /* 0x000fe200047c1270 */
[----:B------:R-:W-:Y:S01]  /*41980*/  IMAD.WIDE R10, R0, 0x2, R244 ;  /* 0x00000002000a7825 */ /* 0x000fe200078e02f4 */
[----:B---3--:R-:W3:Y:S04]  /*41990*/  LDL.LU R251, [R1+0x270] ;  /* 0x0002700001fb7983 */ /* 0x008ee80000300800 */
[----:B------:R1:W-:Y:S04]  /*419a0*/  @P5 STG.E.U16 desc[UR60][R14.64], R5 ;  /* 0x000000050e005986 */ /* 0x0003e8000c10153c */
[----:B----4-:R4:W-:Y:S01]  /*419b0*/  @P1 STG.E.U16 desc[UR60][R10.64], R250 ;  /* 0x000000fa0a001986 */ /* 0x0109e2000c10153c */
[----:B------:R-:W-:Y:S01]  /*419c0*/  PRMT R9, R250, 0x7632, R9 ;  /* 0x00007632fa097816 */ /* 0x000fe20000000009 */
[----:B-1----:R-:W-:-:S02]  /*419d0*/  IMAD.IADD R5, R0, 0x1, R238 ;  /* 0x0000000100057824 */ /* 0x002fc400078e02ee */
[----:B------:R-:W-:Y:S01]  /*419e0*/  IMAD.WIDE R14, R0, 0x2, R246 ;  /* 0x00000002000e7825 */ /* 0x000fe200078e02f6 */
[----:B------:R-:W-:Y:S01]  /*419f0*/  ISETP.LT.AND P5, PT, R20, R25, !P0 ;  /* 0x000000191400720c */ /* 0x000fe200047a1270 */
[----:B------:R-:W1:Y:S01]  /*41a00*/  LDC R238, c[0x0][0x228] ;  /* 0x00008a00ffee7b82 */ /* 0x000e620000000800 */
[----:B----4-:R-:W4:Y:S01]  /*41a10*/  LDL.LU R250, [R1+0x2e4] ;  /* 0x0002e40001fa7983 */ /* 0x010f220000300800 */
[----:B------:R-:W-:-:S03]  /*41a20*/  IMAD.WIDE R26, R5, 0x2, R2 ;  /* 0x00000002051a7825 */ /* 0x000fc600078e0202 */
[----:B------:R0:W-:Y:S03]  /*41a30*/  @P3 STG.E.U16 desc[UR60][R14.64], R9 ;  /* 0x000000090e003986 */ /* 0x0001e6000c10153c */
[----:B------:R-:W1:Y:S01]  /*41a40*/  LDC.64 R10, c[0x0][0x228] ;  /* 0x00008a00ff0a7b82 */ /* 0x000e620000000a00 */
[----:B------:R-:W-:-:S07]  /*41a50*/  ISETP.LT.AND P1, PT, R21, R242, !P0 ;  /* 0x000000f21500720c */ /* 0x000fce0004721270 */
[----:B------:R-:W4:Y:S01]  /*41a60*/  LDC R25, c[0x0][0x248] ;  /* 0x00009200ff197b82 */ /* 0x000f220000000800 */
[----:B--2---:R2:W-:Y:S01]  /*41a70*/  @P6 STG.E.U16 desc[UR60][R26.64], R252 ;  /* 0x000000fc1a006986 */ /* 0x0045e2000c10153c */
[----:B------:R-:W-:Y:S01]  /*41a80*/  PRMT R0, R252, 0x7632, R0 ;  /* 0x00007632fc007816 */ /* 0x000fe20000000000 */
[----:B0-----:R-:W-:Y:S01]  /*41a90*/  IMAD.WIDE R14, R5, 0x2, R18 ;  /* 0x00000002050e7825 */ /* 0x001fe200078e0212 */
[----:B------:R-:W-:-:S04]  /*41aa0*/  ISETP.GE.AND P3, PT, R7, R13, PT ;  /* 0x0000000d0700720c */ /* 0x000fc80003f66270 */
[----:B------:R-:W0:Y:S01]  /*41ab0*/  LDC R242, c[0x0][0x228] ;  /* 0x00008a00fff27b82 */ /* 0x000e220000000800 */
[----:B--2---:R-:W2:Y:S01]  /*41ac0*/  LDL.LU R252, [R1+0x2d4] ;  /* 0x0002d40001fc7983 */ /* 0x004ea20000300800 */
[----:B------:R-:W-:Y:S01]  /*41ad0*/  IMAD.WIDE R26, R5, 0x2, R244 ;  /* 0x00000002051a7825 */ /* 0x000fe200078e02f4 */
[----:B------:R-:W-:-:S05]  /*41ae0*/  ISETP.LT.AND P0, PT, R22, R239, !P0 ;  /* 0x000000ef1600720c */ /* 0x000fca0004701270 */
[----:B------:R-:W0:Y:S01]  /*41af0*/  LDC R13, c[0x0][0x228] ;  /* 0x00008a00ff0d7b82 */ /* 0x000e220000000800 */
[----:B------:R-:W-:Y:S01]  /*41b00*/  ISETP.LT.AND P6, PT, R17, R236, !P3 ;  /* 0x000000ec1100720c */ /* 0x000fe20005fc1270 */
[----:B------:R1:W-:Y:S01]  /*41b10*/  @P5 STG.E.U16 desc[UR60][R14.64], R0 ;  /* 0x000000000e005986 */ /* 0x0003e2000c10153c */
[----:B------:R-:W-:Y:S01]  /*41b20*/  VIADD R7, R16, 0x53 ;  /* 0x0000005310077836 */ /* 0x000fe20000000000 */
[----:B------:R-:W-:-:S04]  /*41b30*/  ISETP.LT.AND P5, PT, R20, R240, !P3 ;  /* 0x000000f01400720c */ /* 0x000fc80005fa1270 */
[----:B------:R-:W0:Y:S01]  /*41b40*/  LDC R239, c[0x0][0x228] ;  /* 0x00008a00ffef7b82 */ /* 0x000e220000000800 */
[----:B-1----:R-:W-:-:S07]  /*41b50*/  IMAD.IADD R0, R5, 0x1, R237 ;  /* 0x0000000105007824 */ /* 0x002fce00078e02ed */
[----:B------:R-:W1:Y:S01]  /*41b60*/  LDC.64 R14, c[0x0][0x228] ;  /* 0x00008a00ff0e7b82 */ /* 0x000e620000000a00 */
[----:B------:R-:W-:-:S07]  /*41b70*/  IMAD.WIDE R236, R0, 0x2, R2 ;  /* 0x0000000200ec7825 */ /* 0x000fce00078e0202 */
[----:B------:R-:W1:Y:S01]  /*41b80*/  LDC R240, c[0x0][0x228] ;  /* 0x00008a00fff07b82 */ /* 0x000e620000000800 */
[----:B---3--:R3:W-:Y:S01]  /*41b90*/  @P1 STG.E.U16 desc[UR60][R26.64], R251 ;  /* 0x000000fb1a001986 */ /* 0x0087e2000c10153c */
[----:B------:R-:W-:Y:S02]  /*41ba0*/  PRMT R9, R251, 0x7632, R9 ;  /* 0x00007632fb097816 */ /* 0x000fe40000000009 */
[----:B------:R-:W-:Y:S01]  /*41bb0*/  ISETP.LT.AND P1, PT, R21, R241, !P3 ;  /* 0x000000f11500720c */ /* 0x000fe20005f21270 */
[----:B---3--:R-:W3:Y:S01]  /*41bc0*/  LDL.LU R251, [R1+0x2c4] ;  /* 0x0002c40001fb7983 */ /* 0x008ee20000300800 */
[----:B------:R-:W-:Y:S02]  /*41bd0*/  IMAD.WIDE R26, R5, 0x2, R246 ;  /* 0x00000002051a7825 */ /* 0x000fe400078e02f6 */
[----:B------:R-:W1:Y:S03]  /*41be0*/  LDC R241, c[0x0][0x228] ;  /* 0x00008a00fff17b82 */ /* 0x000e660000000800 */
[----:B------:R0:W-:Y:S01]  /*41bf0*/  @P0 STG.E.U16 desc[UR60][R26.64], R9 ;  /* 0x000000091a000986 */ /* 0x0001e2000c10153c */
[----:B------:R-:W-:-:S03]  /*41c00*/  ISETP.GE.AND P0, PT, R7, R11, PT ;  /* 0x0000000b0700720c */ /* 0x000fc60003f06270 */
[----:B----4-:R4:W-:Y:S01]  /*41c10*/  @P6 STG.E.U16 desc[UR60][R236.64], R250 ;  /* 0x000000faec006986 */ /* 0x0109e2000c10153c */
[----:B------:R-:W-:Y:S02]  /*41c20*/  PRMT R7, R250, 0x7632, R7 ;  /* 0x00007632fa077816 */ /* 0x000fe40000000007 */
[----:B------:R-:W-:Y:S01]  /*41c30*/  ISETP.LT.AND P6, PT, R17, R4, !P0 ;  /* 0x000000041100720c */ /* 0x000fe200047c1270 */
[----:B------:R-:W-:-:S04]  /*41c40*/  IMAD.WIDE R4, R0, 0x2, R244 ;  /* 0x0000000200047825 */ /* 0x000fc800078e02f4 */
[----:B0-----:R-:W-:Y:S01]  /*41c50*/  IMAD.WIDE R26, R0, 0x2, R18 ;  /* 0x00000002001a7825 */ /* 0x001fe200078e0212 */
[----:B----4-:R-:W4:Y:S01]  /*41c60*/  LDL.LU R250, [R1+0x274] ;  /* 0x0002740001fa7983 */ /* 0x010f220000300800 */
[----:B------:R-:W-:Y:S01]  /*41c70*/  ISETP.LT.AND P3, PT, R22, R238, !P3 ;  /* 0x000000ee1600720c */ /* 0x000fe20005f61270 */
[----:B------:R-:W0:Y:S02]  /*41c80*/  LDC.64 R236, c[0x0][0x228] ;  /* 0x00008a00ffec7b82 */ /* 0x000e240000000a00 */
[----:B------:R-:W-:Y:S06]  /*41c90*/  @P5 STG.E.U16 desc[UR60][R26.64], R7 ;  /* 0x000000071a005986 */ /* 0x000fec000c10153c */
[----:B------:R-:W0:Y:S01]  /*41ca0*/  LDC R238, c[0x0][0x228] ;  /* 0x00008a00ffee7b82 */ /* 0x000e220000000800 */
[----:B--2---:R2:W-:Y:S01]  /*41cb0*/  @P1 STG.E.U16 desc[UR60][R4.64], R252 ;  /* 0x000000fc04001986 */ /* 0x0045e2000c10153c */
[----:B------:R-:W-:-:S03]  /*41cc0*/  PRMT R11, R252, 0x7632, R11 ;  /* 0x00007632fc0b7816 */ /* 0x000fc6000000000b */
[----:B--2---:R-:W2:Y:S01]  /*41cd0*/  LDL.LU R252, [R1+0x2e8] ;  /* 0x0002e80001fc7983 */ /* 0x004ea20000300800 */
[----:B------:R-:W-:Y:S02]  /*41ce0*/  ISETP.LT.AND P5, PT, R20, R239, !P0 ;  /* 0x000000ef1400720c */ /* 0x000fe400047a1270 */
[----:B------:R-:W1:Y:S01]  /*41cf0*/  LDC R239, c[0x0][0x248] ;  /* 0x00009200ffef7b82 */ /* 0x000e620000000800 */
[C---:B------:R-:W-:Y:S02]  /*41d00*/  IMAD.IADD R7, R0.reuse, 0x1, R25 ;  /* 0x0000000100077824 */ /* 0x040fe400078e0219 */
[----:B------:R-:W-:Y:S01]  /*41d10*/  IMAD.WIDE R4, R0, 0x2, R246 ;  /* 0x0000000200047825 */ /* 0x000fe200078e02f6 */
[----:B------:R-:W-:-:S03]  /*41d20*/  ISETP.LT.AND P1, PT, R21, R242, !P0 ;  /* 0x000000f21500720c */ /* 0x000fc60004721270 */
[----:B------:R-:W-:Y:S01]  /*41d30*/  IMAD.WIDE R26, R7, 0x2, R2 ;  /* 0x00000002071a7825 */ /* 0x000fe200078e0202 */
[----:B------:R0:W-:Y:S01]  /*41d40*/  @P3 STG.E.U16 desc[UR60][R4.64], R11 ;  /* 0x0000000b04003986 */ /* 0x0001e2000c10153c */
[----:B------:R-:W-:Y:S01]  /*41d50*/  ISETP.LT.AND P0, PT, R22, R13, !P0 ;  /* 0x0000000d1600720c */ /* 0x000fe20004701270 */
[----:B------:R-:W2:Y:S01]  /*41d60*/  LDC R242, c[0x0][0x248] ;  /* 0x00009200fff27b82 */ /* 0x000ea20000000800 */
[----:B------:R-:W-:-:S07]  /*41d70*/  VIADD R9, R16, 0x55 ;  /* 0x0000005510097836 */ /* 0x000fce0000000000 */
[----:B------:R-:W2:Y:S01]  /*41d80*/  LDC R13, c[0x0][0x248] ;  /* 0x00009200ff0d7b82 */ /* 0x000ea20000000800 */
[----:B0-----:R-:W-:Y:S01]  /*41d90*/  IMAD.WIDE R4, R7, 0x2, R18 ;  /* 0x0000000207047825 */ /* 0x001fe200078e0212 */
[----:B---3--:R0:W-:Y:S01]  /*41da0*/  @P6 STG.E.U16 desc[UR60][R26.64], R251 ;  /* 0x000000fb1a006986 */ /* 0x0081e2000c10153c */
[----:B------:R-:W-:Y:S02]  /*41db0*/  PRMT R0, R251, 0x7632, R0 ;  /* 0x00007632fb007816 */ /* 0x000fe40000000000 */
[----:B------:R-:W-:Y:S01]  /*41dc0*/  ISETP.LT.AND P6, PT, R17, R24, !P4 ;  /* 0x000000181100720c */ /* 0x000fe200067c1270 */
[C---:B------:R-:W-:Y:S01]  /*41dd0*/  IMAD.WIDE R24, R7.reuse, 0x2, R244 ;  /* 0x0000000207187825 */ /* 0x040fe200078e02f4 */
[----:B0-----:R-:W3:Y:S04]  /*41de0*/  LDL.LU R251, [R1+0x2d8] ;  /* 0x0002d80001fb7983 */ /* 0x001ee80000300800 */
[----:B------:R1:W-:Y:S04]  /*41df0*/  @P5 STG.E.U16 desc[UR60][R4.64], R0 ;  /* 0x0000000004005986 */ /* 0x0003e8000c10153c */
[----:B----4-:R0:W-:Y:S01]  /*41e00*/  @P1 STG.E.U16 desc[UR60][R24.64], R250 ;  /* 0x000000fa18001986 */ /* 0x0101e2000c10153c */
[----:B------:R-:W-:Y:S01]  /*41e10*/  PRMT R11, R250, 0x7632, R11 ;  /* 0x00007632fa0b7816 */ /* 0x000fe2000000000b */
[----:B-1----:R-:W-:Y:S01]  /*41e20*/  IMAD.IADD R0, R7, 0x1, R239 ;  /* 0x0000000107007824 */ /* 0x002fe200078e02ef */
[----:B------:R-:W-:Y:S01]  /*41e30*/  ISETP.GE.AND P3, PT, R9, R15, PT ;  /* 0x0000000f0900720c */ /* 0x000fe20003f66270 */
[----:B------:R-:W1:Y:S01]  /*41e40*/  LDC R239, c[0x0][0x228] ;  /* 0x00008a00ffef7b82 */ /* 0x000e620000000800 */
[----:B0-----:R-:W4:Y:S01]  /*41e50*/  LDL.LU R250, [R1+0x2c8] ;  /* 0x0002c80001fa7983 */ /* 0x001f220000300800 */
[----:B------:R-:W-:-:S06]  /*41e60*/  IMAD.WIDE R24, R7, 0x2, R246 ;  /* 0x0000000207187825 */ /* 0x000fcc00078e02f6 */
[----:B------:R-:W0:Y:S01]  /*41e70*/  LDC R15, c[0x0][0x228] ;  /* 0x00008a00ff0f7b82 */ /* 0x000e220000000800 */
[----:B------:R-:W-:Y:S01]  /*41e80*/  IMAD.WIDE R26, R0, 0x2, R2 ;  /* 0x00000002001a7825 */ /* 0x000fe200078e0202 */
[----:B------:R-:W-:Y:S06]  /*41e90*/  @P0 STG.E.U16 desc[UR60][R24.64], R11 ;  /* 0x0000000b18000986 */ /* 0x000fec000c10153c */
[----:B------:R-:W1:Y:S01]  /*41ea0*/  LDC.64 R4, c[0x0][0x228] ;  /* 0x00008a00ff047b82 */ /* 0x000e620000000a00 */
[----:B--2---:R2:W-:Y:S01]  /*41eb0*/  @P6 STG.E.U16 desc[UR60][R26.64], R252 ;  /* 0x000000fc1a006986 */ /* 0x0045e2000c10153c */
[----:B------:R-:W-:-:S03]  /*41ec0*/  PRMT R7, R252, 0x7632, R7 ;  /* 0x00007632fc077816 */ /* 0x000fc60000000007 */
[----:B--2---:R-:W2:Y:S01]  /*41ed0*/  LDL.LU R252, [R1+0x278] ;  /* 0x0002780001fc7983 */ /* 0x004ea20000300800 */
[----:B------:R-:W-:Y:S01]  /*41ee0*/  ISETP.LT.AND P5, PT, R20, R241, !P4 ;  /* 0x000000f11400720c */ /* 0x000fe200067a1270 */
[----:B------:R-:W-:Y:S01]  /*41ef0*/  VIADD R9, R16, 0x5a ;  /* 0x0000005a10097836 */ /* 0x000fe20000000000 */
[----:B------:R-:W-:Y:S01]  /*41f00*/  ISETP.LT.AND P1, PT, R21, R240, !P4 ;  /* 0x000000f01500720c */ /* 0x000fe20006721270 */
[C---:B------:R-:W-:Y:S01]  /*41f10*/  IMAD.WIDE R24, R0.reuse, 0x2, R244 ;  /* 0x0000000200187825 */ /* 0x040fe200078e02f4 */
[----:B------:R-:W-:Y:S01]  /*41f20*/  ISETP.LT.AND P6, PT, R17, R8, !P3 ;  /* 0x000000081100720c */ /* 0x000fe20005fc1270 */
[----:B------:R-:W2:Y:S01]  /*41f30*/  LDC R241, c[0x0][0x228] ;  /* 0x00008a00fff17b82 */ /* 0x000ea20000000800 */
[----:B------:R-:W-:Y:S01]  /*41f40*/  ISETP.GE.AND P0, PT, R9, R237, PT ;  /* 0x000000ed0900720c */ /* 0x000fe20003f06270 */
[----:B------:R-:W-:Y:S01]  /*41f50*/  IMAD.WIDE R8, R0, 0x2, R18 ;  /* 0x0000000200087825 */ /* 0x000fe200078e0212 */
[----:B------:R-:W-:-:S05]  /*41f60*/  ISETP.LT.AND P4, PT, R22, R238, !P4 ;  /* 0x000000ee1600720c */ /* 0x000fca0006781270 */
[----:B------:R1:W-:Y:S01]  /*41f70*/  @P5 STG.E.U16 desc[UR60][R8.64], R7 ;  /* 0x0000000708005986 */ /* 0x0003e2000c10153c */
[----:B0-----:R-:W-:Y:S01]  /*41f80*/  ISETP.LT.AND P5, PT, R20, R15, !P3 ;  /* 0x0000000f1400720c */ /* 0x001fe20005fa1270 */
[----:B------:R-:W0:Y:S08]  /*41f90*/  LDC R238, c[0x0][0x248] ;  /* 0x00009200ffee7b82 */ /* 0x000e300000000800 */
[----:B------:R-:W0:Y:S01]  /*41fa0*/  LDC R240, c[0x0][0x228] ;  /* 0x00008a00fff07b82 */ /* 0x000e220000000800 */
[----:B-1----:R-:W-:-:S04]  /*41fb0*/  IMAD.IADD R7, R0, 0x1, R13 ;  /* 0x0000000100077824 */ /* 0x002fc800078e020d */
[----:B------:R-:W-:-:S03]  /*41fc0*/  IMAD.WIDE R26, R7, 0x2, R2 ;  /* 0x00000002071a7825 */ /* 0x000fc600078e0202 */
[----:B------:R-:W1:Y:S08]  /*41fd0*/  LDC.64 R8, c[0x0][0x228] ;  /* 0x00008a00ff087b82 */ /* 0x000e700000000a00 */
[----:B------:R-:W1:Y:S08]  /*41fe0*/  LDC R15, c[0x0][0x228] ;  /* 0x00008a00ff0f7b82 */ /* 0x000e700000000800 */
[----:B------:R-:W1:Y:S01]  /*41ff0*/  LDC R237, c[0x0][0x228] ;  /* 0x00008a00ffed7b82 */ /* 0x000e620000000800 */
[----:B---3--:R3:W-:Y:S01]  /*42000*/  @P1 STG.E.U16 desc[UR60][R24.64], R251 ;  /* 0x000000fb18001986 */ /* 0x0087e2000c10153c */
[----:B------:R-:W-:-:S02]  /*42010*/  PRMT R11, R251, 0x7632, R11 ;  /* 0x00007632fb0b7816 */ /* 0x000fc4000000000b */
[----:B------:R-:W-:-:S04]  /*42020*/  ISETP.LT.AND P1, PT, R21, R239, !P3 ;  /* 0x000000ef1500720c */ /* 0x000fc80005f21270 */
[----:B------:R-:W1:Y:S01]  /*42030*/  LDC R239, c[0x0][0x228] ;  /* 0x00008a00ffef7b82 */ /* 0x000e620000000800 */
[----:B---3--:R-:W3:Y:S01]  /*42040*/  LDL.LU R251, [R1+0x2ec] ;  /* 0x0002ec0001fb7983 */ /* 0x008ee20000300800 */
[----:B------:R-:W-:-:S04]  /*42050*/  IMAD.WIDE R24, R0, 0x2, R246 ;  /* 0x0000000200187825 */ /* 0x000fc800078e02f6 */
[----:B------:R-:W-:Y:S01]  /*42060*/  VIADD R0, R16, 0x56 ;  /* 0x0000005610007836 */ /* 0x000fe20000000000 */
[----:B------:R0:W-:Y:S04]  /*42070*/  @P4 STG.E.U16 desc[UR60][R24.64], R11 ;  /* 0x0000000b18004986 */ /* 0x0001e8000c10153c */
[----:B------:R-:W-:Y:S01]  /*42080*/  ISETP.GE.AND P4, PT, R0, R5, PT ;  /* 0x000000050000720c */ /* 0x000fe20003f86270 */
[----:B----4-:R4:W-:Y:S01]  /*42090*/  @P6 STG.E.U16 desc[UR60][R26.64], R250 ;  /* 0x000000fa1a006986 */ /* 0x0109e2000c10153c */
[----:B------:R-:W-:Y:S02]  /*420a0*/  PRMT R0, R250, 0x7632, R0 ;  /* 0x00007632fa007816 */ /* 0x000fe40000000000 */
[----:B------:R-:W-:Y:S01]  /*420b0*/  ISETP.LT.AND P6, PT, R17, R12, !P4 ;  /* 0x0000000c1100720c */ /* 0x000fe200067c1270 */
[----:B------:R-:W-:-:S04]  /*420c0*/  IMAD.WIDE R12, R7, 0x2, R244 ;  /* 0x00000002070c7825 */ /* 0x000fc800078e02f4 */
[----:B0-----:R-:W-:Y:S01]  /*420d0*/  IMAD.WIDE R24, R7, 0x2, R18 ;  /* 0x0000000207187825 */ /* 0x001fe200078e0212 */
[----:B----4-:R-:W4:Y:S04]  /*420e0*/  LDL.LU R250, [R1+0x2dc] ;  /* 0x0002dc0001fa7983 */ /* 0x010f280000300800 */
[----:B------:R-:W-:Y:S04]  /*420f0*/  @P5 STG.E.U16 desc[UR60][R24.64], R0 ;  /* 0x0000000018005986 */ /* 0x000fe8000c10153c */
[----:B--2---:R0:W-:Y:S01]  /*42100*/  @P1 STG.E.U16 desc[UR60][R12.64], R252 ;  /* 0x000000fc0c001986 */ /* 0x0041e2000c10153c */
[----:B------:R-:W-:-:S03]  /*42110*/  PRMT R11, R252, 0x7632, R11 ;  /* 0x00007632fc0b7816 */ /* 0x000fc6000000000b */
[----:B0-----:R-:W2:Y:S01]  /*42120*/  LDL.LU R252, [R1+0x2cc] ;  /* 0x0002cc0001fc7983 */ /* 0x001ea20000300800 */
[----:B------:R-:W-:Y:S01]  /*42130*/  ISETP.LT.AND P3, PT, R22, R241, !P3 ;  /* 0x000000f11600720c */ /* 0x000fe20005f61270 */
[C---:B------:R-:W-:Y:S01]  /*42140*/  IMAD.IADD R0, R7.reuse, 0x1, R238 ;  /* 0x0000000107007824 */ /* 0x040fe200078e02ee */
[----:B------:R-:W0:Y:S01]  /*42150*/  LDC.64 R12, c[0x0][0x228] ;  /* 0x00008a00ff0c7b82 */ /* 0x000e220000000a00 */
[----:B------:R-:W-:Y:S02]  /*42160*/  VIADD R5, R16, 0x57 ;  /* 0x0000005710057836 */ /* 0x000fe40000000000 */
[----:B------:R-:W-:-:S04]  /*42170*/  IMAD.WIDE R26, R7, 0x2, R246 ;  /* 0x00000002071a7825 */ /* 0x000fc800078e02f6 */
[----:B------:R-:W-:Y:S01]  /*42180*/  IMAD.WIDE R24, R0, 0x2, R2 ;  /* 0x0000000200187825 */ /* 0x000fe200078e0202 */
[----:B------:R-:W-:Y:S01]  /*42190*/  ISETP.LT.AND P5, PT, R20, R240, !P4 ;  /* 0x000000f01400720c */ /* 0x000fe200067a1270 */
[----:B------:R-:W0:Y:S01]  /*421a0*/  LDC R238, c[0x0][0x228] ;  /* 0x00008a00ffee7b82 */ /* 0x000e220000000800 */
[----:B-1----:R-:W-:Y:S01]  /*421b0*/  ISETP.GE.AND P1, PT, R5, R9, PT ;  /* 0x000000090500720c */ /* 0x002fe20003f26270 */
[----:B------:R1:W-:Y:S01]  /*421c0*/  @P3 STG.E.U16 desc[UR60][R26.64], R11 ;  /* 0x0000000b1a003986 */ /* 0x0003e2000c10153c */
[----:B------:R-:W-:Y:S02]  /*421d0*/  ISETP.LT.AND P3, PT, R21, R239, !P4 ;  /* 0x000000ef1500720c */ /* 0x000fe40006761270 */
[----:B------:R-:W-:-:S03]  /*421e0*/  ISETP.LT.AND P4, PT, R22, R15, !P4 ;  /* 0x0000000f1600720c */ /* 0x000fc60006781270 */
[----:B------:R-:W2:Y:S01]  /*421f0*/  LDC R241, c[0x0][0x228] ;  /* 0x00008a00fff17b82 */ /* 0x000ea20000000800 */
[----:B-1----:R-:W-:-:S07]  /*42200*/  IMAD.WIDE R26, R0, 0x2, R18 ;  /* 0x00000002001a7825 */ /* 0x002fce00078e0212 */
[----:B------:R-:W1:Y:S08]  /*42210*/  LDC R9, c[0x0][0x228] ;  /* 0x00008a00ff097b82 */ /* 0x000e700000000800 */
[----:B------:R-:W1:Y:S08]  /*42220*/  LDC R240, c[0x0][0x248] ;  /* 0x00009200fff07b82 */ /* 0x000e700000000800 */
[----:B------:R-:W1:Y:S08]  /*42230*/  LDC R239, c[0x0][0x228] ;  /* 0x00008a00ffef7b82 */ /* 0x000e700000000800 */
[----:B------:R-:W1:Y:S01]  /*42240*/  LDC R15, c[0x0][0x228] ;  /* 0x00008a00ff0f7b82 */ /* 0x000e620000000800 */
[----:B---3--:R-:W-:Y:S01]  /*42250*/  PRMT R5, R251, 0x7632, R5 ;  /* 0x00007632fb057816 */ /* 0x008fe20000000005 */
[----:B------:R3:W-:Y:S01]  /*42260*/  @P6 STG.E.U16 desc[UR60][R24.64], R251 ;  /* 0x000000fb18006986 */ /* 0x0007e2000c10153c */
[----:B------:R-:W-:Y:S01]  /*42270*/  ISETP.LT.AND P6, PT, R17, R10, !P1 ;  /* 0x0000000a1100720c */ /* 0x000fe20004fc1270 */
[----:B------:R-:W-:-:S02]  /*42280*/  IMAD.WIDE R10, R0, 0x2, R244 ;  /* 0x00000002000a7825 */ /* 0x000fc400078e02f4 */
[----:B---3--:R-:W3:Y:S02]  /*42290*/  LDL.LU R251, [R1+0x27c] ;  /* 0x00027c0001fb7983 */ /* 0x008ee40000300800 */
[C---:B------:R-:W-:Y:S02]  /*422a0*/  IMAD.WIDE R24, R0.reuse, 0x2, R246 ;  /* 0x0000000200187825 */ /* 0x040fe400078e02f6 */
[----:B------:R0:W-:Y:S02]  /*422b0*/  @P5 STG.E.U16 desc[UR60][R26.64], R5 ;  /* 0x000000051a005986 */ /* 0x0001e4000c10153c */
[----:B------:R-:W-:Y:S01]  /*422c0*/  IMAD.IADD R0, R0, 0x1, R242 ;  /* 0x0000000100007824 */ /* 0x000fe200078e02f2 */
[----:B----4-:R-:W-:Y:S01]  /*422d0*/  PRMT R7, R250, 0x7632, R7 ;  /* 0x00007632fa077816 */ /* 0x010fe20000000007 */
[----:B------:R4:W-:Y:S01]  /*422e0*/  @P3 STG.E.U16 desc[UR60][R10.64], R250 ;  /* 0x000000fa0a003986 */ /* 0x0009e2000c10153c */
[----:B0-----:R-:W-:-:S03]  /*422f0*/  VIADD R5, R16, 0x58 ;  /* 0x0000005810057836 */ /* 0x001fc60000000000 */
[----:B------:R0:W-:Y:S01]  /*42300*/  @P4 STG.E.U16 desc[UR60][R24.64], R7 ;  /* 0x0000000718004986 */ /* 0x0001e2000c10153c */
[----:B------:R-:W-:Y:S01]  /*42310*/  ISETP.LT.AND P5, PT, R20, R237, !P1 ;  /* 0x000000ed1400720c */ /* 0x000fe20004fa1270 */
[----:B------:R-:W3:Y:S02]  /*42320*/  LDC R242, c[0x0][0x228] ;  /* 0x00008a00fff27b82 */ /* 0x000ee40000000800 */
[----:B----4-:R-:W4:Y:S01]  /*42330*/  LDL.LU R250, [R1+0x400] ;  /* 0x0004000001fa7983 */ /* 0x010f220000300800 */
[----:B------:R-:W-:-:S05]  /*42340*/  ISETP.GE.AND P3, PT, R5, R13, PT ;  /* 0x0000000d0500720c */ /* 0x000fca0003f66270 */
[----:B------:R-:W3:Y:S01]  /*42350*/  LDC.64 R10, c[0x0][0x228] ;  /* 0x00008a00ff0a7b82 */ /* 0x000ee20000000a00 */
[----:B0-----:R-:W-:Y:S01]  /*42360*/  IMAD.WIDE R24, R0, 0x2, R2 ;  /* 0x0000000200187825 */ /* 0x001fe200078e0202 */
[----:B------:R-:W-:-:S06]  /*42370*/  ISETP.LT.AND P4, PT, R22, R238, !P1 ;  /* 0x000000ee1600720c */ /* 0x000fcc0004f81270 */
[----:B------:R-:W0:Y:S01]  /*42380*/  LDC R13, c[0x0][0x228] ;  /* 0x00008a00ff0d7b82 */ /* 0x000e220000000800 */
[----:B------:R-:W-:-:S07]  /*42390*/  IMAD.WIDE R26, R0, 0x2, R18 ;  /* 0x00000002001a7825 */ /* 0x000fce00078e0212 */
[----:B------:R-:W4:Y:S01]  /*423a0*/  LDC R237, c[0x0][0x248] ;  /* 0x00009200ffed7b82 */ /* 0x000f220000000800 */
[----:B--2---:R-:W-:Y:S01]  /*423b0*/  PRMT R5, R252, 0x7632, R5 ;  /* 0x00007632fc057816 */ /* 0x004fe20000000005 */
[----:B------:R2:W-:Y:S06]  /*423c0*/  @P6 STG.E.U16 desc[UR60][R24.64], R252 ;  /* 0x000000fc18006986 */ /* 0x0005ec000c10153c */
[----:B------:R-:W4:Y:S01]  /*423d0*/  LDC R238, c[0x0][0x228] ;  /* 0x00008a00ffee7b82 */ /* 0x000f220000000800 */
[----:B--2---:R-:W2:Y:S01]  /*423e0*/  LDL.LU R252, [R1+0x300] ;  /* 0x0003000001fc7983 */ /* 0x004ea20000300800 */
[----:B------:R-:W-:-:S02]  /*423f0*/  ISETP.LT.AND P1, PT, R21, R241, !P1 ;  /* 0x000000f11500720c */ /* 0x000fc40004f21270 */
[----:B------:R-:W-:Y:S01]  /*42400*/  ISETP.LT.AND P6, PT, R17, R6, !P3 ;  /* 0x000000061100720c */ /* 0x000fe20005fc1270 */
[----:B------:R-:W-:Y:S01]  /*42410*/  IMAD.WIDE R6, R0, 0x2, R244 ;  /* 0x0000000200067825 */ /* 0x000fe200078e02f4 */
[----:B------:R0:W-:Y:S01]  /*42420*/  @P5 STG.E.U16 desc[UR60][R26.64], R5 ;  /* 0x000000051a005986 */ /* 0x0001e2000c10153c */
[----:B-1----:R-:W-:Y:S01]  /*42430*/  ISETP.LT.AND P5, PT, R20, R9, !P3 ;  /* 0x000000091400720c */ /* 0x002fe20005fa1270 */
[----:B------:R-:W1:Y:S01]  /*42440*/  LDC R241, c[0x0][0x228] ;  /* 0x00008a00fff17b82 */ /* 0x000e620000000800 */
[----:B------:R-:W-:-:S04]  /*42450*/  IMAD.WIDE R24, R0, 0x2, R246 ;  /* 0x0000000200187825 */ /* 0x000fc800078e02f6 */
[----:B------:R-:W-:-:S03]  /*42460*/  IMAD.IADD R0, R0, 0x1, R240 ;  /* 0x0000000100007824 */ /* 0x000fc600078e02f0 */
[----:B------:R-:W1:Y:S01]  /*42470*/  LDC R240, c[0x0][0x228] ;  /* 0x00008a00fff07b82 */ /* 0x000e620000000800 */
[----:B0-----:R-:W-:Y:S02]  /*42480*/  VIADD R5, R16, 0x59 ;  /* 0x0000005910057836 */ /* 0x001fe40000000000 */
[C---:B------:R-:W-:Y:S01]  /*42490*/  IMAD.WIDE R26, R0.reuse, 0x2, R18 ;  /* 0x00000002001a7825 */ /* 0x040fe200078e0212 */
[----:B---3--:R-:W-:Y:S01]  /*424a0*/  PRMT R9, R251, 0x7632, R9 ;  /* 0x00007632fb097816 */ /* 0x008fe20000000009 */
[----:B------:R0:W-:Y:S04]  /*424b0*/  @P1 STG.E.U16 desc[UR60][R6.64], R251 ;  /* 0x000000fb06001986 */ /* 0x0001e8000c10153c */
[----:B------:R3:W-:Y:S04]  /*424c0*/  @P4 STG.E.U16 desc[UR60][R24.64], R9 ;  /* 0x0000000918004986 */ /* 0x0007e8000c10153c */
[----:B0-----:R-:W2:Y:S01]  /*424d0*/  LDL.LU R251, [R1+0x420] ;  /* 0x0004200001fb7983 */ /* 0x001ea20000300800 */
[----:B------:R-:W-:Y:S01]  /*424e0*/  ISETP.LT.AND P4, PT, R21, R13, !P3 ;  /* 0x0000000d1500720c */ /* 0x000fe20005f81270 */
[----:B------:R-:W0:Y:S01]  /*424f0*/  LDC.64 R6, c[0x0][0x228] ;  /* 0x00008a00ff067b82 */ /* 0x000e220000000a00 */
[----:B---3--:R-:W-:Y:S01]  /*42500*/  IMAD.WIDE R24, R0, 0x2, R2 ;  /* 0x0000000200187825 */ /* 0x008fe200078e0202 */
[----:B------:R-:W-:-:S02]  /*42510*/  ISETP.GE.AND P1, PT, R5, R11, PT ;  /* 0x0000000b0500720c */ /* 0x000fc40003f26270 */
[----:B----4-:R-:W-:Y:S02]  /*42520*/  PRMT R5, R250, 0x7632, R5 ;  /* 0x00007632fa057816 */ /* 0x010fe40000000005 */
[----:B------:R3:W-:Y:S01]  /*42530*/  @P6 STG.E.U16 desc[UR60][R24.64], R250 ;  /* 0x000000fa18006986 */ /* 0x0007e2000c10153c */
[----:B------:R-:W-:Y:S01]  /*42540*/  ISETP.LT.AND P3, PT, R22, R239, !P3 ;  /* 0x000000ef1600720c */ /* 0x000fe20005f61270 */
[----:B------:R-:W4:Y:S02]  /*42550*/  LDC R11, c[0x0][0x228] ;  /* 0x00008a00ff0b7b82 */ /* 0x000f240000000800 */
[----:B------:R2:W-:Y:S01]  /*42560*/  @P5 STG.E.U16 desc[UR60][R26.64], R5 ;  /* 0x000000051a005986 */ /* 0x0005e2000c10153c */
[----:B------:R-:W-:-:S05]  /*42570*/  IMAD.IADD R9, R0, 0x1, R237 ;  /* 0x0000000100097824 */ /* 0x000fca00078e02ed */
[----:B------:R-:W4:Y:S01]  /*42580*/  LDC R13, c[0x0][0x228] ;  /* 0x00008a00ff0d7b82 */ /* 0x000f220000000800 */
[----:B---3--:R-:W3:Y:S01]  /*42590*/  LDL.LU R250, [R1+0x410] ;  /* 0x0004100001fa7983 */ /* 0x008ee20000300800 */
[----:B------:R-:W-:Y:S01]  /*425a0*/  IMAD.WIDE R24, R0, 0x2, R244 ;  /* 0x0000000200187825 */ /* 0x000fe200078e02f4 */
[----:B------:R-:W-:-:S05]  /*425b0*/  ISETP.LT.AND P6, PT, R17, R14, !P1 ;  /* 0x0000000e1100720c */ /* 0x000fca0004fc1270 */
[----:B------:R-:W4:Y:S01]  /*425c0*/  LDC R239, c[0x0][0x228] ;  /* 0x00008a00ffef7b82 */ /* 0x000f220000000800 */
[----:B--2---:R-:W-:Y:S01]  /*425d0*/  PRMT R5, R252, 0x7632, R5 ;  /* 0x00007632fc057816 */ /* 0x004fe20000000005 */
[----:B------:R2:W-:Y:S06]  /*425e0*/  @P4 STG.E.U16 desc[UR60][R24.64], R252 ;  /* 0x000000fc18004986 */ /* 0x0005ec000c10153c */
[----:B------:R-:W4:Y:S01]  /*425f0*/  LDC R26, c[0x0][0x248] ;  /* 0x00009200ff1a7b82 */ /* 0x000f220000000800 */
[----:B------:R-:W-:-:S07]  /*42600*/  ISETP.LT.AND P5, PT, R20, R15, !P1 ;  /* 0x0000000f1400720c */ /* 0x000fce0004fa1270 */
[----:B------:R-:W4:Y:S01]  /*42610*/  LDC R237, c[0x0][0x228] ;  /* 0x00008a00ffed7b82 */ /* 0x000f220000000800 */
[----:B--2---:R-:W2:Y:S01]  /*42620*/  LDL.LU R252, [R1+0x404] ;  /* 0x0004040001fc7983 */ /* 0x004ea20000300800 */
[----:B------:R-:W-:-:S04]  /*42630*/  IMAD.WIDE R14, R0, 0x2, R246 ;  /* 0x00000002000e7825 */ /* 0x000fc800078e02f6 */
[----:B------:R-:W-:Y:S01]  /*42640*/  VIADD R0, R16, 0x64 ;  /* 0x0000006410007836 */ /* 0x000fe20000000000 */
[----:B------:R0:W-:Y:S01]  /*42650*/  @P3 STG.E.U16 desc[UR60][R14.64], R5 ;  /* 0x000000050e003986 */ /* 0x0001e2000c10153c */
[----:B------:R-:W-:Y:S01]  /*42660*/  IMAD.WIDE R24, R9, 0x2, R2 ;  /* 0x0000000209187825 */ /* 0x000fe200078e0202 */
[----:B-1----:R-:W-:Y:S02]  /*42670*/  ISETP.LT.AND P4, PT, R21, R240, !P1 ;  /* 0x000000f01500720c */ /* 0x002fe40004f81270 */
[----:B0-----:R-:W-:Y:S01]  /*42680*/  ISETP.GE.AND P3, PT, R0, R7, PT ;  /* 0x000000070000720c */ /* 0x001fe20003f66270 */
[----:B------:R-:W0:Y:S08]  /*42690*/  LDC R240, c[0x0][0x228] ;  /* 0x00008a00fff07b82 */ /* 0x000e300000000800 */
[----:B------:R-:W1:Y:S01]  /*426a0*/  LDC.64 R14, c[0x0][0x228] ;  /* 0x00008a00ff0e7b82 */ /* 0x000e620000000a00 */
[----:B------:R-:W-:Y:S01]  /*426b0*/  ISETP.LT.AND P1, PT, R22, R238, !P1 ;  /* 0x000000ee1600720c */ /* 0x000fe20004f21270 */
[----:B------:R-:W-:-:S06]  /*426c0*/  VIADD R7, R16, 0x5b ;  /* 0x0000005b10077836 */ /* 0x000fcc0000000000 */
[----:B------:R-:W0:Y:S01]  /*426d0*/  LDC R238, c[0x0][0x228] ;  /* 0x00008a00ffee7b82 */ /* 0x000e220000000800 */
[----:B------:R4:W-:Y:S01]  /*426e0*/  @P6 STG.E.U16 desc[UR60][R24.64], R251 ;  /* 0x000000fb18006986 */ /* 0x0009e2000c10153c */
[----:B------:R-:W-:Y:S02]  /*426f0*/  PRMT R0, R251, 0x7632, R0 ;  /* 0x00007632fb007816 */ /* 0x000fe40000000000 */
[----:B------:R-:W-:Y:S01]  /*42700*/  ISETP.LT.AND P6, PT, R17, R4, !P0 ;  /* 0x000000041100720c */ /* 0x000fe200047c1270 */
[C---:B------:R-:W-:Y:S01]  /*42710*/  IMAD.WIDE R4, R9.reuse, 0x2, R18 ;  /* 0x0000000209047825 */ /* 0x040fe200078e0212 */
[----:B----4-:R-:W4:Y:S03]  /*42720*/  LDL.LU R251, [R1+0x304] ;  /* 0x0003040001fb7983 */ /* 0x010f260000300800 */
[C---:B------:R-:W-:Y:S01]  /*42730*/  IMAD.WIDE R24, R9.reuse, 0x2, R244 ;  /* 0x0000000209187825 */ /* 0x040fe200078e02f4 */
[----:B------:R1:W-:Y:S04]  /*42740*/  @P5 STG.E.U16 desc[UR60][R4.64], R0 ;  /* 0x0000000004005986 */ /* 0x0003e8000c10153c */
[----:B------:R-:W4:Y:S04]  /*42750*/  LDL.LU R249, [R1+0x424] ;  /* 0x0004240001f97983 */ /* 0x000f280000300800 */
[----:B---3--:R3:W-:Y:S01]  /*42760*/  @P4 STG.E.U16 desc[UR60][R24.64], R250 ;  /* 0x000000fa18004986 */ /* 0x0087e2000c10153c */
[----:B------:R-:W-:Y:S01]  /*42770*/  ISETP.LT.AND P4, PT, R20, R11, !P0 ;  /* 0x0000000b1400720c */ /* 0x000fe20004781270 */
[----:B-1----:R-:W-:Y:S01]  /*42780*/  IMAD.IADD R0, R9, 0x1, R26 ;  /* 0x0000000109007824 */ /* 0x002fe200078e021a */
[----:B------:R-:W-:Y:S01]  /*42790*/  PRMT R11, R250, 0x7632, R11 ;  /* 0x00007632fa0b7816 */ /* 0x000fe2000000000b */
[----:B------:R-:W1:Y:S02]  /*427a0*/  LDC.64 R4, c[0x0][0x228] ;  /* 0x00008a00ff047b82 */ /* 0x000e640000000a00 */
[----:B------:R-:W-:-:S04]  /*427b0*/  IMAD.WIDE R26, R0, 0x2, R2 ;  /* 0x00000002001a7825 */ /* 0x000fc800078e0202 */
[----:B---3--:R-:W-:-:S05]  /*427c0*/  IMAD.WIDE R24, R9, 0x2, R246 ;  /* 0x0000000209187825 */ /* 0x008fca00078e02f6 */
[----:B------:R-:W-:Y:S01]  /*427d0*/  @P1 STG.E.U16 desc[UR60][R24.64], R11 ;  /* 0x0000000b18001986 */ /* 0x000fe2000c10153c */
[----:B------:R-:W-:Y:S02]  /*427e0*/  ISETP.GE.AND P1, PT, R7, R15, PT ;  /* 0x0000000f0700720c */ /* 0x000fe40003f26270 */
[----:B------:R-:W-:Y:S01]  /*427f0*/  ISETP.LT.AND P5, PT, R21, R13, !P0 ;  /* 0x0000000d1500720c */ /* 0x000fe200047a1270 */
[----:B------:R-:W3:Y:S08]  /*42800*/  LDC R15, c[0x0][0x228] ;  /* 0x00008a00ff0f7b82 */ /* 0x000ef00000000800 */
[----:B------:R-:W1:Y:S01]  /*42810*/  LDC R13, c[0x0][0x248] ;  /* 0x00009200ff0d7b82 */ /* 0x000e620000000800 */
[----:B--2---:R2:W-:Y:S01]  /*42820*/  @P6 STG.E.U16 desc[UR60][R26.64], R252 ;  /* 0x000000fc1a006986 */ /* 0x0045e2000c10153c */
[----:B------:R-:W-:-:S03]  /*42830*/  PRMT R7, R252, 0x7632, R7 ;  /* 0x00007632fc077816 */ /* 0x000fc60000000007 */
[----:B--2---:R-:W2:Y:S04]  /*42840*/  LDL.LU R252, [R1+0x414] ;  /* 0x0004140001fc7983 */ /* 0x004ea80000300800 */
[----:B------:R-:W3:Y:S01]  /*42850*/  LDL.LU R250, [R1+0x408] ;  /* 0x0004080001fa7983 */ /* 0x000ee20000300800 */
[C---:B------:R-:W-:Y:S01]  /*42860*/  IMAD.WIDE R24, R0.reuse, 0x2, R18 ;  /* 0x0000000200187825 */ /* 0x040fe200078e0212 */
[----:B------:R-:W-:Y:S02]  /*42870*/  ISETP.LT.AND P6, PT, R17, R8, !P1 ;  /* 0x000000081100720c */ /* 0x000fe40004fc1270 */
[----:B------:R-:W4:Y:S01]  /*42880*/  LDC.64 R8, c[0x0][0x228] ;  /* 0x00008a00ff087b82 */ /* 0x000f220000000a00 */
[----:B------:R-:W-:Y:S01]  /*42890*/  IMAD.WIDE R26, R0, 0x2, R244 ;  /* 0x00000002001a7825 */ /* 0x000fe200078e02f4 */
[----:B------:R1:W-:Y:S01]  /*428a0*/  @P4 STG.E.U16 desc[UR60][R24.64], R7 ;  /* 0x0000000718004986 */ /* 0x0003e2000c10153c */
[----:B------:R-:W-:-:S02]  /*428b0*/  ISETP.LT.AND P0, PT, R22, R239, !P0 ;  /* 0x000000ef1600720c */ /* 0x000fc40004701270 */
[----:B0-----:R-:W-:-:S03]  /*428c0*/  ISETP.LT.AND P4, PT, R21, R240, !P1 ;  /* 0x000000f01500720c */ /* 0x001fc60004f81270 */
[----:B------:R-:W0:Y:S01]  /*428d0*/  LDC R240, c[0x0][0x228] ;  /* 0x00008a00fff07b82 */ /* 0x000e220000000800 */
[----:B-1----:R-:W-:-:S04]  /*428e0*/  IMAD.WIDE R24, R0, 0x2, R246 ;  /* 0x0000000200187825 */ /* 0x002fc800078e02f6 */
[----:B------:R-:W-:Y:S02]  /*428f0*/  VIADD R7, R16, 0x5c ;  /* 0x0000005c10077836 */ /* 0x000fe40000000000 */
[----:B------:R-:W-:Y:S01]  /*42900*/  IMAD.IADD R0, R0, 0x1, R13 ;  /* 0x0000000100007824 */ /* 0x000fe200078e020d */
[----:B----4-:R1:W-:Y:S01]  /*42910*/  @P5 STG.E.U16 desc[UR60][R26.64], R251 ;  /* 0x000000fb1a005986 */ /* 0x0103e2000c10153c */
[----:B------:R-:W-:Y:S02]  /*42920*/  PRMT R11, R251, 0x7632, R11 ;  /* 0x00007632fb0b7816 */ /* 0x000fe4000000000b */
[----:B------:R-:W-:Y:S01]  /*42930*/  ISETP.LT.AND P5, PT, R20, R237, !P1 ;  /* 0x000000ed1400720c */ /* 0x000fe20004fa1270 */
[----:B-1----:R-:W4:Y:S01]  /*42940*/  LDL.LU R251, [R1+0x308] ;  /* 0x0003080001fb7983 */ /* 0x002f220000300800 */
[----:B------:R-:W-:Y:S01]  /*42950*/  ISETP.LT.AND P1, PT, R22, R238, !P1 ;  /* 0x000000ee1600720c */ /* 0x000fe20004f21270 */
[----:B------:R-:W-:Y:S01]  /*42960*/  IMAD.WIDE R26, R0, 0x2, R18 ;  /* 0x00000002001a7825 */ /* 0x000fe200078e0212 */
[----:B------:R-:W1:Y:S01]  /*42970*/  LDC R237, c[0x0][0x248] ;  /* 0x00009200ffed7b82 */ /* 0x000e620000000800 */
[----:B------:R0:W-:Y:S01]  /*42980*/  @P0 STG.E.U16 desc[UR60][R24.64], R11 ;  /* 0x0000000b18000986 */ /* 0x0001e2000c10153c */
[----:B------:R-:W-:Y:S01]  /*42990*/  ISETP.GE.AND P0, PT, R7, R5, PT ;  /* 0x000000050700720c */ /* 0x000fe20003f06270 */
[----:B------:R-:W-:Y:S01]  /*429a0*/  VIADD R5, R16, 0x5d ;  /* 0x0000005d10057836 */ /* 0x000fe20000000000 */
[----:B------:R-:W-:Y:S01]  /*429b0*/  PRMT R7, R249, 0x7632, R7 ;  /* 0x00007632f9077816 */ /* 0x000fe20000000007 */
[----:B------:R-:W-:-:S04]  /*429c0*/  IMAD.WIDE R238, R0, 0x2, R244 ;  /* 0x0000000200ee7825 */ /* 0x000fc800078e02f4 */
[----:B0-----:R-:W-:Y:S01]  /*429d0*/  IMAD.WIDE R24, R0, 0x2, R2 ;  /* 0x0000000200187825 */ /* 0x001fe200078e0202 */
[----:B------:R-:W0:Y:S04]  /*429e0*/  LDC R11, c[0x0][0x228] ;  /* 0x00008a00ff0b7b82 */ /* 0x000e280000000800 */
[----:B------:R-:W-:Y:S01]  /*429f0*/  @P6 STG.E.U16 desc[UR60][R24.64], R249 ;  /* 0x000000f918006986 */ /* 0x000fe2000c10153c */
[----:B------:R-:W-:-:S03]  /*42a00*/  ISETP.GE.AND P6, PT, R5, R9, PT ;  /* 0x000000090500720c */ /* 0x000fc60003fc6270 */
[----:B------:R-:W-:Y:S01]  /*42a10*/  @P5 STG.E.U16 desc[UR60][R26.64], R7 ;  /* 0x000000071a005986 */ /* 0x000fe2000c10153c */
[----:B------:R-:W0:Y:S03]  /*42a20*/  LDC R9, c[0x0][0x248] ;  /* 0x00009200ff097b82 */ /* 0x000e260000000800 */
[----:B--2---:R2:W-:Y:S01]  /*42a30*/  @P4 STG.E.U16 desc[UR60][R238.64], R252 ;  /* 0x000000fcee004986 */ /* 0x0045e2000c10153c */
[----:B------:R-:W-:-:S03]  /*42a40*/  PRMT R5, R252, 0x7632, R5 ;  /* 0x00007632fc057816 */ /* 0x000fc60000000005 */
[----:B--2---:R-:W2:Y:S01]  /*42a50*/  LDL.LU R252, [R1+0x428] ;  /* 0x0004280001fc7983 */ /* 0x004ea20000300800 */
[----:B------:R-:W-:Y:S01]  /*42a60*/  ISETP.LT.AND P5, PT, R17, R12, !P0 ;  /* 0x0000000c1100720c */ /* 0x000fe200047a1270 */
[----:B------:R-:W-:Y:S01]  /*42a70*/  IMAD.WIDE R24, R0, 0x2, R246 ;  /* 0x0000000200187825 */ /* 0x000fe200078e02f6 */
[----:B---3--:R-:W-:Y:S01]  /*42a80*/  ISETP.LT.AND P4, PT, R20, R15, !P0 ;  /* 0x0000000f1400720c */ /* 0x008fe20004781270 */
[----:B------:R-:W3:Y:S02]  /*42a90*/  LDC.64 R12, c[0x0][0x228] ;  /* 0x00008a00ff0c7b82 */ /* 0x000ee40000000a00 */
[----:B-1----:R-:W-:Y:S01]  /*42aa0*/  IMAD.IADD R0, R0, 0x1, R237 ;  /* 0x0000000100007824 */ /* 0x002fe200078e02ed */
[----:B------:R1:W-:Y:S01]  /*42ab0*/  @P1 STG.E.U16 desc[UR60][R24.64], R5 ;  /* 0x0000000518001986 */ /* 0x0003e2000c10153c */
[----:B------:R-:W-:Y:S02]  /*42ac0*/  ISETP.LT.AND P1, PT, R22, R241, !P0 ;  /* 0x000000f11600720c */ /* 0x000fe40004721270 */
[----:B------:R-:W-:Y:S01]  /*42ad0*/  ISETP.LT.AND P0, PT, R21, R240, !P0 ;  /* 0x000000f01500720c */ /* 0x000fe20004701270 */
[C---:B------:R-:W-:Y:S01]  /*42ae0*/  IMAD.WIDE R26, R0.reuse, 0x2, R18 ;  /* 0x00000002001a7825 */ /* 0x040fe200078e0212 */
[----:B------:R-:W3:Y:S03]  /*42af0*/  LDC R15, c[0x0][0x228] ;  /* 0x00008a00ff0f7b82 */ /* 0x000ee60000000800 */
[----:B-1----:R-:W-:Y:S01]  /*42b00*/  IMAD.WIDE R24, R0, 0x2, R2 ;  /* 0x0000000200187825 */ /* 0x002fe200078e0202 */
[----:B------:R-:W-:-:S04]  /*42b10*/  PRMT R5, R250, 0x7632, R5 ;  /* 0x00007632fa057816 */ /* 0x000fc80000000005 */
[----:B------:R-:W1:Y:S01]  /*42b20*/  LDC.64 R238, c[0x0][0x228] ;  /* 0x00008a00ffee7b82 */ /* 0x000e620000000a00 */
[----:B------:R0:W-:Y:S01]  /*42b30*/  @P5 STG.E.U16 desc[UR60][R24.64], R250 ;  /* 0x000000fa18005986 */ /* 0x0001e2000c10153c */
[----:B------:R-:W-:-:S03]  /*42b40*/  ISETP.LT.AND P5, PT, R17, R10, !P6 ;  /* 0x0000000a1100720c */ /* 0x000fc600077a1270 */
[----:B------:R4:W-:Y:S01]  /*42b50*/  @P4 STG.E.U16 desc[UR60][R26.64], R5 ;  /* 0x000000051a004986 */ /* 0x0009e2000c10153c */
[----:B0-----:R-:W-:Y:S01]  /*42b60*/  ISETP.LT.AND P4, PT, R20, R11, !P6 ;  /* 0x0000000b1400720c */ /* 0x001fe20007781270 */
[C---:B------:R-:W-:Y:S01]  /*42b70*/  IMAD.WIDE R10, R0.reuse, 0x2, R244 ;  /* 0x00000002000a7825 */ /* 0x040fe200078e02f4 */
[----:B------:R-:W0:Y:S01]  /*42b80*/  LDC R240, c[0x0][0x228] ;  /* 0x00008a00fff07b82 */ /* 0x000e220000000800 */
[----:B------:R-:W3:Y:S02]  /*42b90*/  LDL.LU R250, [R1+0x418] ;  /* 0x0004180001fa7983 */ /* 0x000ee40000300800 */
[----:B------:R-:W-:-:S05]  /*42ba0*/  IMAD.WIDE R24, R0, 0x2, R246 ;  /* 0x0000000200187825 */ /* 0x000fca00078e02f6 */
[----:B------:R-:W1:Y:S01]  /*42bb0*/  LDC R237, c[0x0][0x248] ;  /* 0x00009200ffed7b82 */ /* 0x000e620000000800 */
[----:B------:R-:W-:-:S07]  /*42bc0*/  IMAD.IADD R0, R0, 0x1, R9 ;  /* 0x0000000100007824 */ /* 0x000fce00078e0209 */
[----:B------:R-:W1:Y:S01]  /*42bd0*/  LDC R241, c[0x0][0x228] ;  /* 0x00008a00fff17b82 */ /* 0x000e620000000800 */
[----:B----4-:R-:W-:Y:S01]  /*42be0*/  PRMT R7, R251, 0x7632, R7 ;  /* 0x00007632fb077816 */ /* 0x010fe20000000007 */
[----:B------:R4:W-:Y:S01]  /*42bf0*/  @P0 STG.E.U16 desc[UR60][R10.64], R251 ;  /* 0x000000fb0a000986 */ /* 0x0009e2000c10153c */
[----:B------:R-:W-:-:S05]  /*42c00*/  VIADD R5, R16, 0x5f ;  /* 0x0000005f10057836 */ /* 0x000fca0000000000 */
[----:B------:R-:W1:Y:S01]  /*42c10*/  LDC R9, c[0x0][0x228] ;  /* 0x00008a00ff097b82 */ /* 0x000e620000000800 */
[----:B----4-:R-:W4:Y:S01]  /*42c20*/  LDL.LU R251, [R1+0x40c] ;  /* 0x00040c0001fb7983 */ /* 0x010f220000300800 */
[----:B------:R-:W-:-:S03]  /*42c30*/  IMAD.WIDE R10, R0, 0x2, R2 ;  /* 0x00000002000a7825 */ /* 0x000fc600078e0202 */
[----:B------:R2:W-:Y:S02]  /*42c40*/  @P1 STG.E.U16 desc[UR60][R24.64], R7 ;  /* 0x0000000718001986 */ /* 0x0005e4000c10153c */
[----:B--2---:R-:W-:Y:S02]  /*42c50*/  PRMT R7, R252, 0x7632, R7 ;  /* 0x00007632fc077816 */ /* 0x004fe40000000007 */
[----:B------:R2:W-:Y:S04]  /*42c60*/  @P5 STG.E.U16 desc[UR60][R10.64], R252 ;  /* 0x000000fc0a005986 */ /* 0x0005e8000c10153c */
[----:B--2---:R-:W2:Y:S01]  /*42c70*/  LDL.LU R252, [R1+0x30c] ;  /* 0x00030c0001fc7983 */ /* 0x004ea20000300800 */
[----:B---3--:R-:W-:Y:S02]  /*42c80*/  ISETP.LT.AND P1, PT, R21, R15, !P6 ;  /* 0x0000000f1500720c */ /* 0x008fe40007721270 */
[----:B------:R-:W-:Y:S01]  /*42c90*/  ISETP.GE.AND P0, PT, R5, R13, PT ;  /* 0x0000000d0500720c */ /* 0x000fe20003f06270 */
[----:B------:R-:W-:-:S02]  /*42ca0*/  VIADD R5, R16, 0x5e ;  /* 0x0000005e10057836 */ /* 0x000fc40000000000 */
[----:B------:R-:W-:Y:S01]  /*42cb0*/  IMAD.WIDE R24, R0, 0x2, R18 ;  /* 0x0000000200187825 */ /* 0x000fe200078e0212 */
[----:B0-----:R-:W-:Y:S01]  /*42cc0*/  ISETP.LT.AND P6, PT, R22, R240, !P6 ;  /* 0x000000f01600720c */ /* 0x001fe200077c1270 */
[----:B------:R-:W0:Y:S01]  /*42cd0*/  LDC R15, c[0x0][0x228] ;  /* 0x00008a00ff0f7b82 */ /* 0x000e220000000800 */
[----:B-1----:R-:W-:Y:S01]  /*42ce0*/  ISETP.GE.AND P5, PT, R5, R239, PT ;  /* 0x000000ef0500720c */ /* 0x002fe20003fa6270 */
[C---:B------:R-:W-:Y:S01]  /*42cf0*/  IMAD.WIDE R26, R0.reuse, 0x2, R244 ;  /* 0x00000002001a7825 */ /* 0x040fe200078e02f4 */
[----:B------:R1:W-:Y:S02]  /*42d00*/  @P4 STG.E.U16 desc[UR60][R24.64], R7 ;  /* 0x0000000718004986 */ /* 0x0003e4000c10153c */
[----:B------:R-:W-:Y:S01]  /*42d10*/  ISETP.LT.AND P4, PT, R17, R236, !P5 ;  /* 0x000000ec1100720c */ /* 0x000fe20006f81270 */
[C---:B------:R-:W-:Y:S02]  /*42d20*/  IMAD.IADD R5, R0.reuse, 0x1, R237 ;  /* 0x0000000100057824 */ /* 0x040fe400078e02ed */
[----:B------:R-:W-:Y:S01]  /*42d30*/  IMAD.WIDE R10, R0, 0x2, R246 ;  /* 0x00000002000a7825 */ /* 0x000fe200078e02f6 */
[----:B------:R-:W3:Y:S01]  /*42d40*/  LDC R236, c[0x0][0x248] ;  /* 0x00009200ffec7b82 */ /* 0x000ee20000000800 */
[----:B------:R-:W-:Y:S01]  /*42d50*/  PRMT R0, R250, 0x7632, R0 ;  /* 0x00007632fa007816 */ /* 0x000fe20000000000 */
[----:B------:R1:W-:Y:S06]  /*42d60*/  @P1 STG.E.U16 desc[UR60][R26.64], R250 ;  /* 0x000000fa1a001986 */ /* 0x0003ec000c10153c */
[----:B-1----:R-:W1:Y:S08]  /*42d70*/  LDC R7, c[0x0][0x228] ;  /* 0x00008a00ff077b82 */ /* 0x002e700000000800 */
[----:B------:R-:W3:Y:S01]  /*42d80*/  LDC.64 R24, c[0x0][0x228] ;  /* 0x00008a00ff187b82 */ /* 0x000ee20000000a00 */
[----:B------:R-:W3:Y:S01]  /*42d90*/  LDL.LU R250, [R1+0x42c] ;  /* 0x00042c0001fa7983 */ /* 0x000ee20000300800 */
[----:B------:R-:W-:-:S03]  /*42da0*/  IMAD.WIDE R26, R5, 0x2, R2 ;  /* 0x00000002051a7825 */ /* 0x000fc600078e0202 */
[----:B------:R4:W-:Y:S01]  /*42db0*/  @P6 STG.E.U16 desc[UR60][R10.64], R0 ;  /* 0x000000000a006986 */ /* 0x0009e2000c10153c */
[----:B------:R-:W-:Y:S02]  /*42dc0*/  ISETP.LT.AND P1, PT, R20, R241, !P5 ;  /* 0x000000f11400720c */ /* 0x000fe40006f21270 */
[----:B------:R-:W3:Y:S01]  /*42dd0*/  LDC R13, c[0x0][0x228] ;  /* 0x00008a00ff0d7b82 */ /* 0x000ee20000000800 */
[----:B------:R-:W-:Y:S02]  /*42de0*/  ISETP.LT.AND P6, PT, R21, R9, !P5 ;  /* 0x000000091500720c */ /* 0x000fe40006fc1270 */
[----:B0-----:R-:W-:-:S05]  /*42df0*/  ISETP.LT.AND P5, PT, R22, R15, !P5 ;  /* 0x0000000f1600720c */ /* 0x001fca0006fa1270 */
[----:B------:R-:W0:Y:S08]  /*42e00*/  LDC R241, c[0x0][0x228] ;  /* 0x00008a00fff17b82 */ /* 0x000e300000000800 */
[----:B------:R-:W0:Y:S01]  /*42e10*/  LDC R239, c[0x0][0x248] ;  /* 0x00009200ffef7b82 */ /* 0x000e220000000800 */
[----:B----4-:R-:W-:Y:S01]  /*42e20*/  PRMT R0, R251, 0x7632, R0 ;  /* 0x00007632fb007816 */ /* 0x010fe20000000000 */
[----:B------:R4:W-:Y:S06]  /*42e30*/  @P4 STG.E.U16 desc[UR60][R26.64], R251 ;  /* 0x000000fb1a004986 */ /* 0x0009ec000c10153c */
[----:B------:R-:W0:Y:S08]  /*42e40*/  LDC R237, c[0x0][0x228] ;  /* 0x00008a00ffed7b82 */ /* 0x000e300000000800 */
[----:B------:R-:W0:Y:S01]  /*42e50*/  LDC R240, c[0x0][0x228] ;  /* 0x00008a00fff07b82 */ /* 0x000e220000000800 */
[----:B----4-:R-:W4:Y:S01]  /*42e60*/  LDL.LU R251, [R1+0x41c] ;  /* 0x00041c0001fb7983 */ /* 0x010f220000300800 */
[----:B------:R-:W-:Y:S01]  /*42e70*/  IMAD.WIDE R10, R5, 0x2, R18 ;  /* 0x00000002050a7825 */ /* 0x000fe200078e0212 */
[----:B------:R-:W-:-:S03]  /*42e80*/  ISETP.LT.AND P4, PT, R17, R14, !P0 ;  /* 0x0000000e1100720c */ /* 0x000fc60004781270 */
[----:B------:R-:W-:Y:S01]  /*42e90*/  IMAD.WIDE R14, R5, 0x2, R244 ;  /* 0x00000002050e7825 */ /* 0x000fe200078e02f4 */
[----:B------:R1:W-:Y:S01]  /*42ea0*/  @P1 STG.E.U16 desc[UR60][R10.64], R0 ;  /* 0x000000000a001986 */ /* 0x0003e2000c10153c */
[----:B--2---:R-:W-:-:S03]  /*42eb0*/  PRMT R9, R252, 0x7632, R9 ;  /* 0x00007632fc097816 */ /* 0x004fc60000000009 */
[----:B------:R2:W-:Y:S01]  /*42ec0*/  @P6 STG.E.U16 desc[UR60][R14.64], R252 ;  /* 0x000000fc0e006986 */ /* 0x0005e2000c10153c */
[C---:B------:R-:W-:Y:S01]  /*42ed0*/  IMAD.WIDE R26, R5.reuse, 0x2, R246 ;  /* 0x00000002051a7825 */ /* 0x040fe200078e02f6 */
[----:B-1----:R-:W1:Y:S02]  /*42ee0*/  LDC.64 R10, c[0x0][0x228] ;  /* 0x00008a00ff0a7b82 */ /* 0x002e640000000a00 */
[----:B--2---:R-:W2:Y:S01]  /*42ef0*/  LDL.LU R252, [R1+0x450] ;  /* 0x0004500001fc7983 */ /* 0x004ea20000300800 */
[----:B------:R-:W-:Y:S01]  /*42f00*/  ISETP.LT.AND P1, PT, R20, R7, !P0 ;  /* 0x000000071400720c */ /* 0x000fe20004721270 */
[----:B---3--:R-:W-:Y:S02]  /*42f10*/  IMAD.IADD R7, R5, 0x1, R236 ;  /* 0x0000000105077824 */ /* 0x008fe400078e02ec */
[----:B------:R-:W-:Y:S01]  /*42f20*/  VIADD R0, R16, 0x60 ;  /* 0x0000006010007836 */ /* 0x000fe20000000000 */
[----:B------:R3:W-:Y:S01]  /*42f30*/  @P5 STG.E.U16 desc[UR60][R26.64], R9 ;  /* 0x000000091a005986 */ /* 0x0007e2000c10153c */
[----:B------:R-:W-:Y:S01]  /*42f40*/  IMAD.WIDE R14, R7, 0x2, R2 ;  /* 0x00000002070e7825 */ /* 0x000fe200078e0202 */
[----:B0-----:R-:W-:Y:S01]  /*42f50*/  ISETP.LT.AND P5, PT, R21, R241, !P0 ;  /* 0x000000f11500720c */ /* 0x001fe200047a1270 */
[----:B------:R-:W0:Y:S01]  /*42f60*/  LDC R236, c[0x0][0x228] ;  /* 0x00008a00ffec7b82 */ /* 0x000e220000000800 */
[----:B------:R-:W-:-:S02]  /*42f70*/  ISETP.GE.AND P6, PT, R0, R25, PT ;  /* 0x000000190000720c */ /* 0x000fc40003fc6270 */
[----:B------:R-:W-:-:S05]  /*42f80*/  ISETP.LT.AND P0, PT, R22, R13, !P0 ;  /* 0x0000000d1600720c */ /* 0x000fca0004701270 */
[----:B------:R-:W0:Y:S01]  /*42f90*/  LDC R25, c[0x0][0x228] ;  /* 0x00008a00ff197b82 */ /* 0x000e220000000800 */
[----:B---3--:R-:W-:Y:S01]  /*42fa0*/  IMAD.WIDE R26, R7, 0x2, R18 ;  /* 0x00000002071a7825 */ /* 0x008fe200078e0212 */
[----:B------:R-:W-:Y:S01]  /*42fb0*/  PRMT R0, R250, 0x7632, R0 ;  /* 0x00007632fa007816 */ /* 0x000fe20000000000 */
[----:B------:R3:W-:Y:S01]  /*42fc0*/  @P4 STG.E.U16 desc[UR60][R14.64], R250 ;  /* 0x000000fa0e004986 */ /* 0x0007e2000c10153c */
[----:B------:R-:W-:Y:S01]  /*42fd0*/  ISETP.LT.AND P4, PT, R17, R4, !P6 ;  /* 0x000000041100720c */ /* 0x000fe20007781270 */
[----:B------:R-:W-:-:S03]  /*42fe0*/  IMAD.WIDE R4, R7, 0x2, R244 ;  /* 0x0000000207047825 */ /* 0x000fc600078e02f4 */
[----:B------:R-:W0:Y:S01]  /*42ff0*/  LDC R241, c[0x0][0x228] ;  /* 0x00008a00fff17b82 */ /* 0x000e220000000800 */
[----:B---3--:R-:W3:Y:S04]  /*43000*/  LDL.LU R250, [R1+0x440] ;  /* 0x0004400001fa7983 */ /* 0x008ee80000300800 */
[----:B------:R-:W-:Y:S01]  /*43010*/  @P1 STG.E.U16 desc[UR60][R26.64], R0 ;  /* 0x000000001a001986 */ /* 0x000fe2000c10153c */
[----:B------:R-:W-:Y:S01]  /*43020*/  IMAD.WIDE R14, R7, 0x2, R246 ;  /* 0x00000002070e7825 */ /* 0x000fe200078e02f6 */
[----:B----4-:R-:W-:Y:S02]  /*43030*/  PRMT R13, R251, 0x7632, R13 ;  /* 0x00007632fb0d7816 */ /* 0x010fe4000000000d */
[----:B------:R4:W-:Y:S04]  /*43040*/  @P5 STG.E.U16 desc[UR60][R4.64], R251 ;  /* 0x000000fb04005986 */ /* 0x0009e8000c10153c */
[----:B----4-:R-:W4:Y:S01]  /*43050*/  LDL.LU R251, [R1+0x430] ;  /* 0x0004300001fb7983 */ /* 0x010f220000300800 */
[----:B------:R-:W-:Y:S01]  /*43060*/  IMAD.IADD R0, R7, 0x1, R239 ;  /* 0x0000000107007824 */ /* 0x000fe200078e02ef */
[----:B------:R-:W-:Y:S01]  /*43070*/  ISETP.LT.AND P1, PT, R20, R237, !P6 ;  /* 0x000000ed1400720c */ /* 0x000fe20007721270 */
[----:B------:R-:W-:Y:S01]  /*43080*/  VIADD R9, R16, 0x61 ;  /* 0x0000006110097836 */ /* 0x000fe20000000000 */
[----:B------:R1:W-:Y:S01]  /*43090*/  @P0 STG.E.U16 desc[UR60][R14.64], R13 ;  /* 0x0000000d0e000986 */ /* 0x0003e2000c10153c */
[----:B------:R-:W-:Y:S01]  /*430a0*/  IMAD.WIDE R26, R0, 0x2, R2 ;  /* 0x00000002001a7825 */ /* 0x000fe200078e0202 */
[----:B------:R-:W0:Y:S01]  /*430b0*/  LDC R237, c[0x0][0x248] ;  /* 0x00009200ffed7b82 */ /* 0x000e220000000800 */
[----:B------:R-:W-:-:S07]  /*430c0*/  ISETP.LT.AND P5, PT, R21, R240, !P6 ;  /* 0x000000f01500720c */ /* 0x000fce00077a1270 */
[----:B------:R-:W3:Y:S08]  /*430d0*/  LDC.64 R4, c[0x0][0x228] ;  /* 0x00008a00ff047b82 */ /* 0x000ef00000000a00 */
[----:B------:R-:W4:Y:S01]  /*430e0*/  LDC R239, c[0x0][0x228] ;  /* 0x00008a00ffef7b82 */ /* 0x000f220000000800 */
[----:B--2---:R2:W-:Y:S01]  /*430f0*/  @P4 STG.E.U16 desc[UR60][R26.64], R252 ;  /* 0x000000fc1a004986 */ /* 0x0045e2000c10153c */
[----:B------:R-:W-:Y:S01]  /*43100*/  PRMT R7, R252, 0x7632, R7 ;  /* 0x00007632fc077816 */ /* 0x000fe20000000007 */
[----:B-1----:R-:W-:Y:S01]  /*43110*/  IMAD.WIDE R14, R0, 0x2, R18 ;  /* 0x00000002000e7825 */ /* 0x002fe200078e0212 */
[----:B------:R-:W-:-:S04]  /*43120*/  ISETP.GE.AND P0, PT, R9, R11, PT ;  /* 0x0000000b0900720c */ /* 0x000fc80003f06270 */
[----:B------:R-:W1:Y:S01]  /*43130*/  LDC R240, c[0x0][0x228] ;  /* 0x00008a00fff07b82 */ /* 0x000e620000000800 */
[----:B--2---:R-:W2:Y:S01]  /*43140*/  LDL.LU R252, [R1+0x2f0] ;  /* 0x0002f00001fc7983 */ /* 0x004ea20000300800 */
[----:B------:R-:W-:Y:S01]  /*43150*/  ISETP.LT.AND P4, PT, R17, R8, !P0 ;  /* 0x000000081100720c */ /* 0x000fe20004781270 */
[----:B------:R-:W-:Y:S01]  /*43160*/  IMAD.WIDE R8, R0, 0x2, R244 ;  /* 0x0000000200087825 */ /* 0x000fe200078e02f4 */
[----:B0-----:R-:W-:Y:S01]  /*43170*/  ISETP.LT.AND P6, PT, R22, R236, !P6 ;  /* 0x000000ec1600720c */ /* 0x001fe200077c1270 */
[----:B------:R0:W-:Y:S03]  /*43180*/  @P1 STG.E.U16 desc[UR60][R14.64], R7 ;  /* 0x000000070e001986 */ /* 0x0001e6000c10153c */
[----:B------:R-:W1:Y:S01]  /*43190*/  LDC R236, c[0x0][0x248] ;  /* 0x00009200ffec7b82 */ /* 0x000e620000000800 */
[C---:B0-----:R-:W-:Y:S02]  /*431a0*/  IMAD.IADD R7, R0.reuse, 0x1, R237 ;  /* 0x0000000100077824 */ /* 0x041fe400078e02ed */
[----:B------:R-:W-:Y:S01]  /*431b0*/  IMAD.WIDE R14, R0, 0x2, R246 ;  /* 0x00000002000e7825 */ /* 0x000fe200078e02f6 */
[----:B---3--:R0:W-:Y:S01]  /*431c0*/  @P5 STG.E.U16 desc[UR60][R8.64], R250 ;  /* 0x000000fa08005986 */ /* 0x0081e2000c10153c */
[----:B------:R-:W-:-:S02]  /*431d0*/  PRMT R13, R250, 0x7632, R13 ;  /* 0x00007632fa0d7816 */ /* 0x000fc4000000000d */
[----:B------:R-:W-:Y:S01]  /*431e0*/  IMAD.WIDE R26, R7, 0x2, R2 ;  /* 0x00000002071a7825 */ /* 0x000fe200078e0202 */
[----:B0-----:R-:W3:Y:S01]  /*431f0*/  LDL.LU R250, [R1+0x454] ;  /* 0x0004540001fa7983 */ /* 0x001ee20000300800 */
[----:B------:R-:W-:Y:S02]  /*43200*/  ISETP.LT.AND P1, PT, R20, R25, !P0 ;  /* 0x000000191400720c */ /* 0x000fe40004721270 */
[----:B------:R-:W-:Y:S01]  /*43210*/  VIADD R11, R16, 0x62 ;  /* 0x00000062100b7836 */ /* 0x000fe20000000000 */
[----:B------:R-:W-:Y:S01]  /*43220*/  ISETP.LT.AND P5, PT, R21, R242, !P0 ;  /* 0x000000f21500720c */ /* 0x000fe200047a1270 */
[----:B------:R0:W-:Y:S01]  /*43230*/  @P6 STG.E.U16 desc[UR60][R14.64], R13 ;  /* 0x0000000d0e006986 */ /* 0x0001e2000c10153c */
[----:B------:R-:W1:Y:S02]  /*43240*/  LDC.64 R8, c[0x0][0x228] ;  /* 0x00008a00ff087b82 */ /* 0x000e640000000a00 */
[----:B------:R-:W-:Y:S02]  /*43250*/  ISETP.GE.AND P6, PT, R11, R5, PT ;  /* 0x000000050b00720c */ /* 0x000fe40003fc6270 */
[----:B----4-:R-:W-:Y:S01]  /*43260*/  PRMT R0, R251, 0x7632, R0 ;  /* 0x00007632fb007816 */ /* 0x010fe20000000000 */
[----:B------:R4:W-:Y:S03]  /*43270*/  @P4 STG.E.U16 desc[UR60][R26.64], R251 ;  /* 0x000000fb1a004986 */ /* 0x0009e6000c10153c */
[----:B0-----:R-:W0:Y:S08]  /*43280*/  LDC R13, c[0x0][0x228] ;  /* 0x00008a00ff0d7b82 */ /* 0x001e300000000800 */
[----:B------:R-:W3:Y:S01]  /*43290*/  LDC R25, c[0x0][0x248] ;  /* 0x00009200ff197b82 */ /* 0x000ee20000000800 */
[----:B----4-:R-:W4:Y:S01]  /*432a0*/  LDL.LU R251, [R1+0x444] ;  /* 0x0004440001fb7983 */ /* 0x010f220000300800 */
[----:B------:R-:W-:-:S04]  /*432b0*/  IMAD.WIDE R14, R7, 0x2, R18 ;  /* 0x00000002070e7825 */ /* 0x000fc800078e0212 */
[----:B------:R-:W-:Y:S01]  /*432c0*/  IMAD.WIDE R26, R7, 0x2, R244 ;  /* 0x00000002071a7825 */ /* 0x000fe200078e02f4 */
[----:B------:R1:W-:Y:S01]  /*432d0*/  @P1 STG.E.U16 desc[UR60][R14.64], R0 ;  /* 0x000000000e001986 */ /* 0x0003e2000c10153c */
[----:B------:R-:W4:Y:S01]  /*432e0*/  LDC R242, c[0x0][0x228] ;  /* 0x00008a00fff27b82 */ /* 0x000f220000000800 */
[----:B--2---:R-:W-:Y:S02]  /*432f0*/  PRMT R11, R252, 0x7632, R11 ;  /* 0x00007632fc0b7816 */ /* 0x004fe4000000000b */
[----:B------:R2:W-:Y:S01]  /*43300*/  @P5 STG.E.U16 desc[UR60][R26.64], R252 ;  /* 0x000000fc1a005986 */ /* 0x0005e2000c10153c */
[----:B------:R-:W-:Y:S02]  /*43310*/  ISETP.LT.AND P0, PT, R22, R239, !P0 ;  /* 0x000000ef1600720c */ /* 0x000fe40004701270 */
[----:B------:R-:W-:Y:S01]  /*43320*/  ISETP.LT.AND P4, PT, R17, R238, !P6 ;  /* 0x000000ee1100720c */ /* 0x000fe20007781270 */
[C---:B-1----:R-:W-:Y:S01]  /*43330*/  IMAD.IADD R0, R7.reuse, 0x1, R236 ;  /* 0x0000000107007824 */ /* 0x042fe200078e02ec */
[----:B------:R-:W1:Y:S01]  /*43340*/  LDC.64 R14, c[0x0][0x228] ;  /* 0x00008a00ff0e7b82 */ /* 0x000e620000000a00 */
[----:B--2---:R-:W2:Y:S01]  /*43350*/  LDL.LU R252, [R1+0x434] ;  /* 0x0004340001fc7983 */ /* 0x004ea20000300800 */
[----:B------:R-:W-:Y:S01]  /*43360*/  IMAD.WIDE R26, R7, 0x2, R246 ;  /* 0x00000002071a7825 */ /* 0x000fe200078e02f6 */
[----:B------:R-:W-:-:S05]  /*43370*/  ISETP.LT.AND P1, PT, R20, R240, !P6 ;  /* 0x000000f01400720c */ /* 0x000fca0007721270 */
[----:B------:R-:W1:Y:S01]  /*43380*/  LDC R238, c[0x0][0x228] ;  /* 0x00008a00ffee7b82 */ /* 0x000e620000000800 */
[----:B------:R-:W-:Y:S02]  /*43390*/  VIADD R5, R16, 0x63 ;  /* 0x0000006310057836 */ /* 0x000fe40000000000 */
[----:B------:R-:W-:Y:S01]  /*433a0*/  IMAD.WIDE R236, R0, 0x2, R2 ;  /* 0x0000000200ec7825 */ /* 0x000fe200078e0202 */
[----:B------:R-:W-:Y:S01]  /*433b0*/  ISETP.LT.AND P5, PT, R21, R241, !P6 ;  /* 0x000000f11500720c */ /* 0x000fe200077a1270 */
[----:B------:R3:W-:Y:S01]  /*433c0*/  @P0 STG.E.U16 desc[UR60][R26.64], R11 ;  /* 0x0000000b1a000986 */ /* 0x0007e2000c10153c */
[----:B------:R-:W-:Y:S02]  /*433d0*/  ISETP.GE.AND P0, PT, R5, R9, PT ;  /* 0x000000090500720c */ /* 0x000fe40003f06270 */
[----:B------:R-:W1:Y:S01]  /*433e0*/  LDC R239, c[0x0][0x228] ;  /* 0x00008a00ffef7b82 */ /* 0x000e620000000800 */
[----:B0-----:R-:W-:-:S07]  /*433f0*/  ISETP.LT.AND P6, PT, R22, R13, !P6 ;  /* 0x0000000d1600720c */ /* 0x001fce00077c1270 */
[----:B------:R-:W0:Y:S01]  /*43400*/  LDC R240, c[0x0][0x248] ;  /* 0x00009200fff07b82 */ /* 0x000e220000000800 */
[----:B---3--:R3:W-:Y:S01]  /*43410*/  @P4 STG.E.U16 desc[UR60][R236.64], R250 ;  /* 0x000000faec004986 */ /* 0x0087e2000c10153c */
[----:B------:R-:W-:Y:S01]  /*43420*/  PRMT R5, R250, 0x7632, R5 ;  /* 0x00007632fa057816 */ /* 0x000fe20000000005 */
[----:B------:R-:W-:Y:S01]  /*43430*/  IMAD.WIDE R26, R0, 0x2, R18 ;  /* 0x00000002001a7825 */ /* 0x000fe200078e0212 */
[----:B------:R-:W-:-:S04]  /*43440*/  ISETP.LT.AND P4, PT, R17, R12, !P0 ;  /* 0x0000000c1100720c */ /* 0x000fc80004781270 */
[----:B------:R-:W0:Y:S01]  /*43450*/  LDC R11, c[0x0][0x228] ;  /* 0x00008a00ff0b7b82 */ /* 0x000e220000000800 */
[----:B------:R-:W-:Y:S01]  /*43460*/  IMAD.WIDE R12, R0, 0x2, R244 ;  /* 0x00000002000c7825 */ /* 0x000fe200078e02f4 */
[----:B---3--:R-:W3:Y:S06]  /*43470*/  LDL.LU R250, [R1+0x2f4] ;  /* 0x0002f40001fa7983 */ /* 0x008eec0000300800 */
[----:B------:R-:W3:Y:S01]  /*43480*/  LDC R241, c[0x0][0x228] ;  /* 0x00008a00fff17b82 */ /* 0x000ee20000000800 */
[----:B------:R1:W-:Y:S01]  /*43490*/  @P1 STG.E.U16 desc[UR60][R26.64], R5 ;  /* 0x000000051a001986 */ /* 0x0003e2000c10153c */
[----:B------:R-:W-:-:S06]  /*434a0*/  VIADD R7, R16, 0x65 ;  /* 0x0000006510077836 */ /* 0x000fcc0000000000 */
[----:B------:R-:W3:Y:S01]  /*434b0*/  LDC.64 R236, c[0x0][0x228] ;  /* 0x00008a00ffec7b82 */ /* 0x000ee20000000a00 */
[----:B-1----:R-:W-:Y:S01]  /*434c0*/  IMAD.IADD R5, R0, 0x1, R25 ;  /* 0x0000000100057824 */ /* 0x002fe200078e0219 */
[----:B----4-:R1:W-:Y:S01]  /*434d0*/  @P5 STG.E.U16 desc[UR60][R12.64], R251 ;  /* 0x000000fb0c005986 */ /* 0x0103e2000c10153c */
[----:B------:R-:W-:-:S03]  /*434e0*/  PRMT R9, R251, 0x7632, R9 ;  /* 0x00007632fb097816 */ /* 0x000fc60000000009 */
[----:B-1----:R-:W4:Y:S01]  /*434f0*/  LDL.LU R251, [R1+0x458] ;  /* 0x0004580001fb7983 */ /* 0x002f220000300800 */
[----:B------:R-:W-:-:S04]  /*43500*/  IMAD.WIDE R12, R0, 0x2, R246 ;  /* 0x00000002000c7825 */ /* 0x000fc800078e02f6 */
[----:B------:R-:W-:Y:S01]  /*43510*/  IMAD.WIDE R26, R5, 0x2, R2 ;  /* 0x00000002051a7825 */ /* 0x000fe200078e0202 */
[----:B------:R-:W-:Y:S04]  /*43520*/  @P6 STG.E.U16 desc[UR60][R12.64], R9 ;  /* 0x000000090c006986 */ /* 0x000fe8000c10153c */
[----:B--2---:R1:W-:Y:S01]  /*43530*/  @P4 STG.E.U16 desc[UR60][R26.64], R252 ;  /* 0x000000fc1a004986 */ /* 0x0043e2000c10153c */
[----:B------:R-:W-:-:S03]  /*43540*/  PRMT R0, R252, 0x7632, R0 ;  /* 0x00007632fc007816 */ /* 0x000fc60000000000 */
[----:B-1----:R-:W2:Y:S01]  /*43550*/  LDL.LU R252, [R1+0x448] ;  /* 0x0004480001fc7983 */ /* 0x002ea20000300800 */
[----:B------:R-:W-:Y:S02]  /*43560*/  ISETP.LT.AND P1, PT, R20, R238, !P0 ;  /* 0x000000ee1400720c */ /* 0x000fe40004721270 */
[----:B------:R-:W-:Y:S01]  /*43570*/  ISETP.LT.AND P5, PT, R21, R239, !P0 ;  /* 0x000000ef1500720c */ /* 0x000fe200047a1270 */
[----:B------:R-:W-:Y:S01]  /*43580*/  IMAD.WIDE R12, R5, 0x2, R18 ;  /* 0x00000002050c7825 */ /* 0x000fe200078e0212 */
[----:B------:R-:W-:Y:S01]  /*43590*/  ISETP.LT.AND P4, PT, R17, R24, !P3 ;  /* 0x000000181100720c */ /* 0x000fe20005f81270 */
[----:B------:R-:W1:Y:S02]  /*435a0*/  LDC R239, c[0x0][0x228] ;  /* 0x00008a00ffef7b82 */ /* 0x000e640000000800 */
[----:B------:R-:W-:Y:S01]  /*435b0*/  IMAD.WIDE R24, R5, 0x2, R244 ;  /* 0x0000000205187825 */ /* 0x000fe200078e02f4 */
[----:B0-----:R-:W-:-:S05]  /*435c0*/  ISETP.LT.AND P0, PT, R22, R11, !P0 ;  /* 0x0000000b1600720c */ /* 0x001fca0004701270 */
[----:B------:R0:W-:Y:S01]  /*435d0*/  @P1 STG.E.U16 desc[UR60][R12.64], R0 ;  /* 0x000000000c001986 */ /* 0x0001e2000c10153c */
[----:B---3--:R-:W-:-:S03]  /*435e0*/  PRMT R9, R250, 0x7632, R9 ;  /* 0x00007632fa097816 */ /* 0x008fc60000000009 */
[----:B------:R3:W-:Y:S01]  /*435f0*/  @P5 STG.E.U16 desc[UR60][R24.64], R250 ;  /* 0x000000fa18005986 */ /* 0x0007e2000c10153c */
[----:B------:R-:W-:Y:S01]  /*43600*/  ISETP.GE.AND P6, PT, R7, R15, PT ;  /* 0x0000000f0700720c */ /* 0x000fe20003fc6270 */
[----:B0-----:R-:W-:Y:S01]  /*43610*/  IMAD.IADD R0, R5, 0x1, R240 ;  /* 0x0000000105007824 */ /* 0x001fe200078e02f0 */
[----:B------:R-:W0:Y:S03]  /*43620*/  LDC R238, c[0x0][0x228] ;  /* 0x00008a00ffee7b82 */ /* 0x000e260000000800 */
[----:B------:R-:W-:-:S05]  /*43630*/  IMAD.WIDE R26, R0, 0x2, R2 ;  /* 0x00000002001a7825 */ /* 0x000fca00078e0202 */
[----:B------:R-:W0:Y:S01]  /*43640*/  LDC.64 R12, c[0x0][0x228] ;  /* 0x00008a00ff0c7b82 */ /* 0x000e220000000a00 */
[----:B---3--:R-:W3:Y:S01]  /*43650*/  LDL.LU R250, [R1+0x438] ;  /* 0x0004380001fa7983 */ /* 0x008ee20000300800 */
[----:B------:R-:W-:-:S05]  /*43660*/  IMAD.WIDE R24, R5, 0x2, R246 ;  /* 0x0000000205187825 */ /* 0x000fca00078e02f6 */
[----:B------:R1:W-:Y:S01]  /*43670*/  @P0 STG.E.U16 desc[UR60][R24.64], R9 ;  /* 0x0000000918000986 */ /* 0x0003e2000c10153c */
[----:B------:R-:W-:Y:S01]  /*43680*/  ISETP.LT.AND P1, PT, R20, R242, !P3 ;  /* 0x000000f21400720c */ /* 0x000fe20005f21270 */
[----:B------:R-:W0:Y:S01]  /*43690*/  LDC R15, c[0x0][0x248] ;  /* 0x00009200ff0f7b82 */ /* 0x000e220000000800 */
[----:B------:R-:W-:-:S07]  /*436a0*/  ISETP.LT.AND P5, PT, R21, R241, !P3 ;  /* 0x000000f11500720c */ /* 0x000fce0005fa1270 */
[----:B------:R-:W0:Y:S01]  /*436b0*/  LDC R240, c[0x0][0x228] ;  /* 0x00008a00fff07b82 */ /* 0x000e220000000800 */
[----:B------:R-:W-:-:S07]  /*436c0*/  VIADD R7, R16, 0x6a ;  /* 0x0000006a10077836 */ /* 0x000fce0000000000 */
[----:B-1----:R-:W1:Y:S01]  /*436d0*/  LDC R9, c[0x0][0x228] ;  /* 0x00008a00ff097b82 */ /* 0x002e620000000800 */
[----:B----4-:R4:W-:Y:S01]  /*436e0*/  @P4 STG.E.U16 desc[UR60][R26.64], R251 ;  /* 0x000000fb1a004986 */ /* 0x0109e2000c10153c */
[----:B------:R-:W-:Y:S01]  /*436f0*/  PRMT R5, R251, 0x7632, R5 ;  /* 0x00007632fb057816 */ /* 0x000fe20000000005 */
[----:B------:R-:W-:-:S05]  /*43700*/  IMAD.WIDE R24, R0, 0x2, R244 ;  /* 0x0000000200187825 */ /* 0x000fca00078e02f4 */
[----:B------:R-:W1:Y:S01]  /*43710*/  LDC R241, c[0x0][0x228] ;  /* 0x00008a00fff17b82 */ /* 0x000e620000000800 */
[----:B----4-:R-:W4:Y:S01]  /*43720*/  LDL.LU R251, [R1+0x2f8] ;  /* 0x0002f80001fb7983 */ /* 0x010f220000300800 */
[----:B------:R-:W-:Y:S01]  /*43730*/  ISETP.LT.AND P4, PT, R17, R10, !P6 ;  /* 0x0000000a1100720c */ /* 0x000fe20007781270 */
[----:B------:R-:W-:-:S05]  /*43740*/  IMAD.WIDE R10, R0, 0x2, R18 ;  /* 0x00000002000a7825 */ /* 0x000fca00078e0212 */
[----:B------:R-:W4:Y:S01]  /*43750*/  LDC R242, c[0x0][0x248] ;  /* 0x00009200fff27b82 */ /* 0x000f220000000800 */
[----:B------:R2:W-:Y:S01]  /*43760*/  @P1 STG.E.U16 desc[UR60][R10.64], R5 ;  /* 0x000000050a001986 */ /* 0x0005e2000c10153c */
[----:B------:R-:W-:Y:S02]  /*43770*/  ISETP.LT.AND P3, PT, R22, R239, !P3 ;  /* 0x000000ef1600720c */ /* 0x000fe40005f61270 */
[----:B--2---:R-:W-:Y:S01]  /*43780*/  PRMT R5, R252, 0x7632, R5 ;  /* 0x00007632fc057816 */ /* 0x004fe20000000005 */
[----:B------:R2:W-:Y:S01]  /*43790*/  @P5 STG.E.U16 desc[UR60][R24.64], R252 ;  /* 0x000000fc18005986 */ /* 0x0005e2000c10153c */
[----:B------:R-:W-:Y:S02]  /*437a0*/  ISETP.GE.AND P0, PT, R7, R237, PT ;  /* 0x000000ed0700720c */ /* 0x000fe40003f06270 */
[----:B------:R-:W4:Y:S01]  /*437b0*/  LDC.64 R10, c[0x0][0x228] ;  /* 0x00008a00ff0a7b82 */ /* 0x000f220000000a00 */
[----:B0-----:R-:W-:-:S07]  /*437c0*/  ISETP.LT.AND P1, PT, R20, R238, !P6 ;  /* 0x000000ee1400720c */ /* 0x001fce0007721270 */
[----:B------:R-:W0:Y:S01]  /*437d0*/  LDC R239, c[0x0][0x228] ;  /* 0x00008a00ffef7b82 */ /* 0x000e220000000800 */
[----:B--2---:R-:W2:Y:S01]  /*437e0*/  LDL.LU R252, [R1+0x45c] ;  /* 0x00045c0001fc7983 */ /* 0x004ea20000300800 */
[C---:B------:R-:W-:Y:S02]  /*437f0*/  IMAD.IADD R7, R0.reuse, 0x1, R15 ;  /* 0x0000000100077824 */ /* 0x040fe400078e020f */
[----:B------:R-:W-:Y:S01]  /*43800*/  IMAD.WIDE R24, R0, 0x2, R246 ;  /* 0x0000000200187825 */ /* 0x000fe200078e02f6 */
[----:B------:R-:W-:-:S03]  /*43810*/  ISETP.LT.AND P5, PT, R21, R240, !P6 ;  /* 0x000000f01500720c */ /* 0x000fc600077a1270 */
[----:B------:R-:W0:Y:S01]  /*43820*/  LDC R237, c[0x0][0x248] ;  /* 0x00009200ffed7b82 */ /* 0x000e220000000800 */
[----:B------:R-:W-:Y:S02]  /*43830*/  VIADD R0, R16, 0x66 ;  /* 0x0000006610007836 */ /* 0x000fe40000000000 */
[C---:B------:R-:W-:Y:S01]  /*43840*/  IMAD.WIDE R26, R7.reuse, 0x2, R2 ;  /* 0x00000002071a7825 */ /* 0x040fe200078e0202 */
[----:B------:R1:W-:Y:S02]  /*43850*/  @P3 STG.E.U16 desc[UR60][R24.64], R5 ;  /* 0x0000000518003986 */ /* 0x0003e4000c10153c */
[----:B------:R-:W-:Y:S02]  /*43860*/  ISETP.GE.AND P3, PT, R0, R13, PT ;  /* 0x0000000d0000720c */ /* 0x000fe40003f66270 */
[----:B------:R-:W2:Y:S08]  /*43870*/  LDC R240, c[0x0][0x228] ;  /* 0x00008a00fff07b82 */ /* 0x000eb00000000800 */
[----:B------:R-:W2:Y:S01]  /*43880*/  LDC R15, c[0x0][0x228] ;  /* 0x00008a00ff0f7b82 */ /* 0x000ea20000000800 */
[----:B---3--:R3:W-:Y:S01]  /*43890*/  @P4 STG.E.U16 desc[UR60][R26.64], R250 ;  /* 0x000000fa1a004986 */ /* 0x0087e2000c10153c */
[----:B------:R-:W-:Y:S01]  /*438a0*/  PRMT R0, R250, 0x7632, R0 ;  /* 0x00007632fa007816 */ /* 0x000fe20000000000 */
[----:B-1----:R-:W-:Y:S01]  /*438b0*/  IMAD.WIDE R24, R7, 0x2, R18 ;  /* 0x0000000207187825 */ /* 0x002fe200078e0212 */
[----:B------:R-:W-:-:S03]  /*438c0*/  ISETP.LT.AND P4, PT, R17, R4, !P3 ;  /* 0x000000041100720c */ /* 0x000fc60005f81270 */
[C---:B------:R-:W-:Y:S01]  /*438d0*/  IMAD.WIDE R4, R7.reuse, 0x2, R244 ;  /* 0x0000000207047825 */ /* 0x040fe200078e02f4 */
[----:B------:R-:W1:Y:S01]  /*438e0*/  LDC R238, c[0x0][0x228] ;  /* 0x00008a00ffee7b82 */ /* 0x000e620000000800 */
[----:B---3--:R-:W3:Y:S04]  /*438f0*/  LDL.LU R250, [R1+0x44c] ;  /* 0x00044c0001fa7983 */ /* 0x008ee80000300800 */
[----:B------:R0:W-:Y:S01]  /*43900*/  @P1 STG.E.U16 desc[UR60][R24.64], R0 ;  /* 0x0000000018001986 */ /* 0x0001e2000c10153c */
[----:B------:R-:W-:Y:S01]  /*43910*/  ISETP.LT.AND P6, PT, R22, R241, !P6 ;  /* 0x000000f11600720c */ /* 0x000fe200077c1270 */
[----:B------:R-:W-:Y:S01]  /*43920*/  IMAD.WIDE R26, R7, 0x2, R246 ;  /* 0x00000002071a7825 */ /* 0x000fe200078e02f6 */
[----:B----4-:R-:W-:Y:S01]  /*43930*/  PRMT R13, R251, 0x7632, R13 ;  /* 0x00007632fb0d7816 */ /* 0x010fe2000000000d */
[----:B------:R4:W-:Y:S02]  /*43940*/  @P5 STG.E.U16 desc[UR60][R4.64], R251 ;  /* 0x000000fb04005986 */ /* 0x0009e4000c10153c */
[----:B0-----:R-:W-:Y:S01]  /*43950*/  IMAD.IADD R0, R7, 0x1, R237 ;  /* 0x0000000107007824 */ /* 0x001fe200078e02ed */
[----:B------:R-:W-:Y:S01]  /*43960*/  ISETP.LT.AND P1, PT, R20, R9, !P3 ;  /* 0x000000091400720c */ /* 0x000fe20005f21270 */
[----:B------:R-:W0:Y:S01]  /*43970*/  LDC R241, c[0x0][0x228] ;  /* 0x00008a00fff17b82 */ /* 0x000e220000000800 */
[----:B----4-:R-:W4:Y:S01]  /*43980*/  LDL.LU R251, [R1+0x43c] ;  /* 0x00043c0001fb7983 */ /* 0x010f220000300800 */
[----:B------:R-:W-:-:S06]  /*43990*/  IMAD.WIDE R24, R0, 0x2, R2 ;  /* 0x0000000200187825 */ /* 0x000fcc00078e0202 */
[----:B------:R-:W0:Y:S01]  /*439a0*/  LDC.64 R4, c[0x0][0x228] ;  /* 0x00008a00ff047b82 */ /* 0x000e220000000a00 */
[----:B------:R1:W-:Y:S01]  /*439b0*/  @P6 STG.E.U16 desc[UR60][R26.64], R13 ;  /* 0x0000000d1a006986 */ /* 0x0003e2000c10153c */
[----:B--2---:R-:W-:-:S03]  /*439c0*/  PRMT R7, R252, 0x7632, R7 ;  /* 0x00007632fc077816 */ /* 0x004fc60000000007 */
[----:B------:R2:W-:Y:S01]  /*439d0*/  @P4 STG.E.U16 desc[UR60][R24.64], R252 ;  /* 0x000000fc18004986 */ /* 0x0005e2000c10153c */
[----:B------:R-:W-:Y:S02]  /*439e0*/  VIADD R9, R16, 0x67 ;  /* 0x0000006710097836 */ /* 0x000fe40000000000 */
[----:B------:R-:W4:Y:S08]  /*439f0*/  LDC R237, c[0x0][0x228] ;  /* 0x00008a00ffed7b82 */ /* 0x000f300000000800 */
[----:B-1----:R-:W1:Y:S01]  /*43a00*/  LDC R13, c[0x0][0x228] ;  /* 0x00008a00ff0d7b82 */ /* 0x002e620000000800 */
[----:B--2---:R-:W2:Y:S01]  /*43a10*/  LDL.LU R252, [R1+0x2fc] ;  /* 0x0002fc0001fc7983 */ /* 0x004ea20000300800 */
[----:B------:R-:W-:-:S02]  /*43a20*/  ISETP.LT.AND P6, PT, R21, R240, !P3 ;  /* 0x000000f01500720c */ /* 0x000fc40005fc1270 */
[----:B------:R-:W-:Y:S02]  /*43a30*/  ISETP.LT.AND P3, PT, R22, R15, !P3 ;  /* 0x0000000f1600720c */ /* 0x000fe40005f61270 */
[----:B------:R-:W-:Y:S01]  /*43a40*/  ISETP.GE.AND P5, PT, R9, R11, PT ;  /* 0x0000000b0900720c */ /* 0x000fe20003fa6270 */
[C---:B------:R-:W-:Y:S01]  /*43a50*/  IMAD.WIDE R26, R0.reuse, 0x2, R18 ;  /* 0x00000002001a7825 */ /* 0x040fe200078e0212 */
[----:B------:R-:W1:Y:S02]  /*43a60*/  LDC R15, c[0x0][0x228] ;  /* 0x00008a00ff0f7b82 */ /* 0x000e640000000800 */
[----:B------:R-:W-:Y:S01]  /*43a70*/  ISETP.LT.AND P4, PT, R17, R8, !P5 ;  /* 0x000000081100720c */ /* 0x000fe20006f81270 */
[C---:B------:R-:W-:Y:S01]  /*43a80*/  IMAD.WIDE R8, R0.reuse, 0x2, R244 ;  /* 0x0000000200087825 */ /* 0x040fe200078e02f4 */
[----:B------:R0:W-:Y:S03]  /*43a90*/  @P1 STG.E.U16 desc[UR60][R26.64], R7 ;  /* 0x000000071a001986 */ /* 0x0001e6000c10153c */
[C---:B------:R-:W-:Y:S01]  /*43aa0*/  IMAD.WIDE R24, R0.reuse, 0x2, R246 ;  /* 0x0000000200187825 */ /* 0x040fe200078e02f6 */
[----:B------:R-:W1:Y:S03]  /*43ab0*/  LDC R240, c[0x0][0x228] ;  /* 0x00008a00fff07b82 */ /* 0x000e660000000800 */
[----:B------:R-:W-:Y:S01]  /*43ac0*/  IMAD.IADD R0, R0, 0x1, R242 ;  /* 0x0000000100007824 */ /* 0x000fe200078e02f2 */
[----:B---3--:R-:W-:Y:S01]  /*43ad0*/  PRMT R11, R250, 0x7632, R11 ;  /* 0x00007632fa0b7816 */ /* 0x008fe2000000000b */
[----:B------:R3:W-:Y:S01]  /*43ae0*/  @P6 STG.E.U16 desc[UR60][R8.64], R250 ;  /* 0x000000fa08006986 */ /* 0x0007e2000c10153c */
[----:B0-----:R-:W-:Y:S01]  /*43af0*/  VIADD R7, R16, 0x68 ;  /* 0x0000006810077836 */ /* 0x001fe20000000000 */
[----:B------:R-:W-:Y:S01]  /*43b00*/  ISETP.LT.AND P1, PT, R20, R238, !P5 ;  /* 0x000000ee1400720c */ /* 0x000fe20006f21270 */
[----:B------:R-:W0:Y:S01]  /*43b10*/  LDC R242, c[0x0][0x228] ;  /* 0x00008a00fff27b82 */ /* 0x000e220000000800 */
[----:B------:R3:W-:Y:S02]  /*43b20*/  @P3 STG.E.U16 desc[UR60][R24.64], R11 ;  /* 0x0000000b18003986 */ /* 0x0007e4000c10153c */
[----:B------:R-:W-:Y:S01]  /*43b30*/  ISETP.GE.AND P6, PT, R7, R5, PT ;  /* 0x000000050700720c */ /* 0x000fe20003fc6270 */
[----:B------:R-:W-:-:S04]  /*43b40*/  IMAD.WIDE R26, R0, 0x2, R18 ;  /* 0x00000002001a7825 */ /* 0x000fc800078e0212 */
[----:B------:R-:W1:Y:S01]  /*43b50*/  LDC R238, c[0x0][0x248] ;  /* 0x00009200ffee7b82 */ /* 0x000e620000000800 */
[----:B---3--:R-:W3:Y:S01]  /*43b60*/  LDL.LU R250, [R1+0x480] ;  /* 0x0004800001fa7983 */ /* 0x008ee20000300800 */
[----:B------:R-:W-:Y:S01]  /*43b70*/  IMAD.WIDE R24, R0, 0x2, R2 ;  /* 0x0000000200187825 */ /* 0x000fe200078e0202 */
[----:B------:R-:W-:Y:S02]  /*43b80*/  ISETP.LT.AND P3, PT, R22, R239, !P5 ;  /* 0x000000ef1600720c */ /* 0x000fe40006f61270 */
[----:B------:R-:W-:-:S03]  /*43b90*/  ISETP.LT.AND P5, PT, R21, R241, !P5 ;  /* 0x000000f11500720c */ /* 0x000fc60006fa1270 */
[----:B------:R-:W0:Y:S08]  /*43ba0*/  LDC.64 R8, c[0x0][0x228] ;  /* 0x00008a00ff087b82 */ /* 0x000e300000000a00 */
[----:B------:R-:W3:Y:S08]  /*43bb0*/  LDC R239, c[0x0][0x228] ;  /* 0x00008a00ffef7b82 */ /* 0x000ef00000000800 */
[----:B------:R-:W3:Y:S01]  /*43bc0*/  LDC R241, c[0x0][0x228] ;  /* 0x00008a00fff17b82 */ /* 0x000ee20000000800 */
[----:B----4-:R-:W-:Y:S01]  /*43bd0*/  PRMT R5, R251, 0x7632, R5 ;  /* 0x00007632fb057816 */ /* 0x010fe20000000005 */
[----:B------:R4:W-:Y:S04]  /*43be0*/  @P4 STG.E.U16 desc[UR60][R24.64], R251 ;  /* 0x000000fb18004986 */ /* 0x0009e8000c10153c */
[----:B----4-:R-:W4:Y:S01]  /*43bf0*/  LDL.LU R251, [R1+0x470] ;  /* 0x0004700001fb7983 */ /* 0x010f220000300800 */
[----:B------:R-:W-:Y:S01]  /*43c00*/  ISETP.LT.AND P4, PT, R17, R6, !P6 ;  /* 0x000000061100720c */ /* 0x000fe20007781270 */
[----:B------:R-:W-:-:S02]  /*43c10*/  IMAD.WIDE R6, R0, 0x2, R244 ;  /* 0x0000000200067825 */ /* 0x000fc400078e02f4 */
[----:B------:R-:W-:Y:S01]  /*43c20*/  @P1 STG.E.U16 desc[UR60][R26.64], R5 ;  /* 0x000000051a001986 */ /* 0x000fe2000c10153c */
[----:B--2---:R-:W-:-:S03]  /*43c30*/  PRMT R11, R252, 0x7632, R11 ;  /* 0x00007632fc0b7816 */ /* 0x004fc6000000000b */
[----:B------:R2:W-:Y:S04]  /*43c40*/  @P5 STG.E.U16 desc[UR60][R6.64], R252 ;  /* 0x000000fc06005986 */ /* 0x0005e8000c10153c */
[----:B--2---:R-:W2:Y:S01]  /*43c50*/  LDL.LU R252, [R1+0x4a0] ;  /* 0x0004a00001fc7983 */ /* 0x004ea20000300800 */
[----:B------:R-:W-:Y:S01]  /*43c60*/  IMAD.WIDE R24, R0, 0x2, R246 ;  /* 0x0000000200187825 */ /* 0x000fe200078e02f6 */
[----:B------:R-:W-:Y:S01]  /*43c70*/  ISETP.LT.AND P1, PT, R20, R237, !P6 ;  /* 0x000000ed1400720c */ /* 0x000fe20007721270 */
[----:B------:R-:W4:Y:S02]  /*43c80*/  LDC.64 R6, c[0x0][0x228] ;  /* 0x00008a00ff067b82 */ /* 0x000f240000000a00 */
[----:B-1----:R-:W-:Y:S01]  /*43c90*/  IMAD.IADD R0, R0, 0x1, R238 ;  /* 0x0000000100007824 */ /* 0x002fe200078e02ee */
[----:B------:R1:W-:Y:S01]  /*43ca0*/  @P3 STG.E.U16 desc[UR60][R24.64], R11 ;  /* 0x0000000b18003986 */ /* 0x0003e2000c10153c */
[----:B------:R-:W-:Y:S01]  /*43cb0*/  VIADD R5, R16, 0x69 ;  /* 0x0000006910057836 */ /* 0x000fe20000000000 */
[----:B------:R-:W-:-:S03]  /*43cc0*/  ISETP.LT.AND P3, PT, R21, R13, !P6 ;  /* 0x0000000d1500720c */ /* 0x000fc60007761270 */
[----:B------:R-:W4:Y:S01]  /*43cd0*/  LDC R237, c[0x0][0x248] ;  /* 0x00009200ffed7b82 */ /* 0x000f220000000800 */
[----:B0-----:R-:W-:Y:S01]  /*43ce0*/  ISETP.GE.AND P5, PT, R5, R9, PT ;  /* 0x000000090500720c */ /* 0x001fe20003fa6270 */
[----:B-1----:R-:W-:-:S06]  /*43cf0*/  IMAD.WIDE R24, R0, 0x2, R2 ;  /* 0x0000000200187825 */ /* 0x002fcc00078e0202 */
[----:B------:R-:W0:Y:S01]  /*43d00*/  LDC R238, c[0x0][0x228] ;  /* 0x00008a00ffee7b82 */ /* 0x000e220000000800 */
[----:B---3--:R-:W-:Y:S01]  /*43d10*/  PRMT R5, R250, 0x7632, R5 ;  /* 0x00007632fa057816 */ /* 0x008fe20000000005 */
[----:B------:R1:W-:Y:S01]  /*43d20*/  @P4 STG.E.U16 desc[UR60][R24.64], R250 ;  /* 0x000000fa18004986 */ /* 0x0003e2000c10153c */
[----:B------:R-:W-:-:S05]  /*43d30*/  IMAD.WIDE R26, R0, 0x2, R18 ;  /* 0x00000002001a7825 */ /* 0x000fca00078e0212 */
[----:B------:R-:W3:Y:S01]  /*43d40*/  LDC R11, c[0x0][0x228] ;  /* 0x00008a00ff0b7b82 */ /* 0x000ee20000000800 */
[----:B------:R4:W-:Y:S04]  /*43d50*/  @P1 STG.E.U16 desc[UR60][R26.64], R5 ;  /* 0x000000051a001986 */ /* 0x0009e8000c10153c */
[----:B-1----:R-:W3:Y:S01]  /*43d60*/  LDL.LU R250, [R1+0x490] ;  /* 0x0004900001fa7983 */ /* 0x002ee20000300800 */
[----:B------:R-:W-:Y:S01]  /*43d70*/  IMAD.WIDE R24, R0, 0x2, R244 ;  /* 0x0000000200187825 */ /* 0x000fe200078e02f4 */
[----:B------:R-:W-:Y:S02]  /*43d80*/  ISETP.LT.AND P6, PT, R22, R239, !P6 ;  /* 0x000000ef1600720c */ /* 0x000fe400077c1270 */
[----:B------:R-:W-:Y:S01]  /*43d90*/  ISETP.LT.AND P4, PT, R17, R14, !P5 ;  /* 0x0000000e1100720c */ /* 0x000fe20006f81270 */
[----:B------:R-:W1:Y:S01]  /*43da0*/  LDC R239, c[0x0][0x228] ;  /* 0x00008a00ffef7b82 */ /* 0x000e620000000800 */
[----:B----4-:R-:W-:Y:S01]  /*43db0*/  IMAD.IADD R5, R0, 0x1, R237 ;  /* 0x0000000100057824 */ /* 0x010fe200078e02ed */
[----:B------:R-:W-:Y:S01]  /*43dc0*/  ISETP.LT.AND P1, PT, R20, R15, !P5 ;  /* 0x0000000f1400720c */ /* 0x000fe20006f21270 */
[----:B------:R-:W-:-:S04]  /*43dd0*/  IMAD.WIDE R14, R0, 0x2, R246 ;  /* 0x00000002000e7825 */ /* 0x000fc800078e02f6 */
[----:B------:R-:W-:Y:S01]  /*43de0*/  VIADD R0, R16, 0x74 ;  /* 0x0000007410007836 */ /* 0x000fe20000000000 */
[----:B------:R-:W4:Y:S08]  /*43df0*/  LDC R27, c[0x0][0x248] ;  /* 0x00009200ff1b7b82 */ /* 0x000f300000000800 */
[----:B------:R-:W1:Y:S01]  /*43e00*/  LDC R26, c[0x0][0x228] ;  /* 0x00008a00ff1a7b82 */ /* 0x000e620000000800 */
[----:B------:R-:W-:Y:S01]  /*43e10*/  PRMT R9, R251, 0x7632, R9 ;  /* 0x00007632fb097816 */ /* 0x000fe20000000009 */
[----:B------:R0:W-:Y:S06]  /*43e20*/  @P3 STG.E.U16 desc[UR60][R24.64], R251 ;  /* 0x000000fb18003986 */ /* 0x0001ec000c10153c */
[----:B------:R-:W3:Y:S01]  /*43e30*/  LDC R237, c[0x0][0x248] ;  /* 0x00009200ffed7b82 */ /* 0x000ee20000000800 */
[----:B0-----:R-:W3:Y:S01]  /*43e40*/  LDL.LU R251, [R1+0x484] ;  /* 0x0004840001fb7983 */ /* 0x001ee20000300800 */
[----:B------:R-:W-:-:S03]  /*43e50*/  IMAD.WIDE R24, R5, 0x2, R2 ;  /* 0x0000000205187825 */ /* 0x000fc600078e0202 */
[----:B------:R0:W-:Y:S01]  /*43e60*/  @P6 STG.E.U16 desc[UR60][R14.64], R9 ;  /* 0x000000090e006986 */ /* 0x0001e2000c10153c */
[----:B------:R-:W-:Y:S02]  /*43e70*/  ISETP.GE.AND P6, PT, R0, R7, PT ;  /* 0x000000070000720c */ /* 0x000fe40003fc6270 */
[----:B------:R-:W-:Y:S01]  /*43e80*/  ISETP.LT.AND P3, PT, R21, R240, !P5 ;  /* 0x000000f01500720c */ /* 0x000fe20006f61270 */
[----:B0-----:R-:W0:Y:S08]  /*43e90*/  LDC.64 R14, c[0x0][0x228] ;  /* 0x00008a00ff0e7b82 */ /* 0x001e300000000a00 */
[----:B------:R-:W0:Y:S01]  /*43ea0*/  LDC R9, c[0x0][0x228] ;  /* 0x00008a00ff097b82 */ /* 0x000e220000000800 */
[----:B--2---:R2:W-:Y:S01]  /*43eb0*/  @P4 STG.E.U16 desc[UR60][R24.64], R252 ;  /* 0x000000fc18004986 */ /* 0x0045e2000c10153c */
[----:B------:R-:W-:-:S06]  /*43ec0*/  PRMT R0, R252, 0x7632, R0 ;  /* 0x00007632fc007816 */ /* 0x000fcc0000000000 */
[----:B------:R-:W0:Y:S01]  /*43ed0*/  LDC R240, c[0x0][0x228] ;  /* 0x00008a00fff07b82 */ /* 0x000e220000000800 */
[----:B--2---:R-:W2:Y:S01]  /*43ee0*/  LDL.LU R252, [R1+0x474] ;  /* 0x0004740001fc7983 */ /* 0x004ea20000300800 */
[----:B------:R-:W-:Y:S01]  /*43ef0*/  ISETP.LT.AND P4, PT, R17, R12, !P0 ;  /* 0x0000000c1100720c */ /* 0x000fe20004781270 */
[C---:B------:R-:W-:Y:S01]  /*43f00*/  IMAD.WIDE R12, R5.reuse, 0x2, R18 ;  /* 0x00000002050c7825 */ /* 0x040fe200078e0212 */
[----:B------:R-:W-:Y:S01]  /*43f10*/  ISETP.LT.AND P5, PT, R22, R238, !P5 ;  /* 0x000000ee1600720c */ /* 0x000fe20006fa1270 */
[----:B------:R-:W2:Y:S03]  /*43f20*/  LDL.LU R249, [R1+0x4a4] ;  /* 0x0004a40001f97983 */ /* 0x000ea60000300800 */
[----:B------:R-:W2:Y:S01]  /*43f30*/  LDC R238, c[0x0][0x228] ;  /* 0x00008a00ffee7b82 */ /* 0x000ea20000000800 */
[----:B------:R-:W-:Y:S01]  /*43f40*/  IMAD.WIDE R24, R5, 0x2, R244 ;  /* 0x0000000205187825 */ /* 0x000fe200078e02f4 */
[----:B------:R4:W-:Y:S01]  /*43f50*/  @P1 STG.E.U16 desc[UR60][R12.64], R0 ;  /* 0x000000000c001986 */ /* 0x0009e2000c10153c */
[----:B-1----:R-:W-:-:S02]  /*43f60*/  ISETP.LT.AND P1, PT, R21, R26, !P0 ;  /* 0x0000001a1500720c */ /* 0x002fc40004721270 */
[----:B----4-:R-:W-:-:S03]  /*43f70*/  IMAD.IADD R0, R5, 0x1, R27 ;  /* 0x0000000105007824 */ /* 0x010fc600078e021b */
[----:B------:R-:W1:Y:S01]  /*43f80*/  LDC.64 R12, c[0x0][0x228] ;  /* 0x00008a00ff0c7b82 */ /* 0x000e620000000a00 */
[----:B---3--:R3:W-:Y:S01]  /*43f90*/  @P3 STG.E.U16 desc[UR60][R24.64], R250 ;  /* 0x000000fa18003986 */ /* 0x0087e2000c10153c */
[----:B------:R-:W-:Y:S01]  /*43fa0*/  PRMT R7, R250, 0x7632, R7 ;  /* 0x00007632fa077816 */ /* 0x000fe20000000007 */
[----:B------:R-:W-:-:S04]  /*43fb0*/  IMAD.WIDE R26, R0, 0x2, R2 ;  /* 0x00000002001a7825 */ /* 0x000fc800078e0202 */
[----:B---3--:R-:W-:-:S04]  /*43fc0*/  IMAD.WIDE R24, R5, 0x2, R246 ;  /* 0x0000000205187825 */ /* 0x008fc800078e02f6 */
[----:B------:R-:W-:Y:S01]  /*43fd0*/  VIADD R5, R16, 0x6b ;  /* 0x0000006b10057836 */ /* 0x000fe20000000000 */
[----:B------:R-:W-:Y:S04]  /*43fe0*/  @P5 STG.E.U16 desc[UR60][R24.64], R7 ;  /* 0x0000000718005986 */ /* 0x000fe8000c10153c */
[----:B0-----:R-:W-:Y:S02]  /*43ff0*/  ISETP.GE.AND P5, PT, R5, R15, PT ;  /* 0x0000000f0500720c */ /* 0x001fe40003fa6270 */
[----:B------:R-:W-:Y:S01]  /*44000*/  ISETP.LT.AND P3, PT, R20, R11, !P0 ;  /* 0x0000000b1400720c */ /* 0x000fe20004761270 */
[----:B------:R-:W0:Y:S01]  /*44010*/  LDC R15, c[0x0][0x248] ;  /* 0x00009200ff0f7b82 */ /* 0x000e220000000800 */
[----:B------:R3:W-:Y:S01]  /*44020*/  @P4 STG.E.U16 desc[UR60][R26.64], R251 ;  /* 0x000000fb1a004986 */ /* 0x0007e2000c10153c */
[----:B------:R-:W-:-:S03]  /*44030*/  PRMT R5, R251, 0x7632, R5 ;  /* 0x00007632fb057816 */ /* 0x000fc60000000005 */
        /* <DEDUP_REMOVED lines=8> */
[----:B------:R-:W-:Y:S01]  /*440c0*/  ISETP.LT.AND P0, PT, R22, R239, !P0 ;  /* 0x000000ef1600720c */ /* 0x000fe20004701270 */
[C---:B------:R-:W-:Y:S01]  /*440d0*/  IMAD.WIDE R24, R0.reuse, 0x2, R246 ;  /* 0x0000000200187825 */ /* 0x040fe200078e02f6 */
[----:B------:R-:W-:Y:S02]  /*440e0*/  ISETP.LT.AND P4, PT, R17, R10, !P5 ;  /* 0x0000000a1100720c */ /* 0x000fe40006f81270 */
[----:B------:R-:W-:Y:S01]  /*440f0*/  ISETP.LT.AND P3, PT, R21, R240, !P5 ;  /* 0x000000f01500720c */ /* 0x000fe20006f61270 */
[----:B------:R-:W-:Y:S01]  /*44100*/  IMAD.IADD R0, R0, 0x1, R237 ;  /* 0x0000000100007824 */ /* 0x000fe200078e02ed */
[----:B------:R-:W-:Y:S01]  /*44110*/  ISETP.LT.AND P1, PT, R20, R9, !P5 ;  /* 0x000000091400720c */ /* 0x000fe20006f21270 */
[----:B------:R-:W3:Y:S01]  /*44120*/  LDC R240, c[0x0][0x228] ;  /* 0x00008a00fff07b82 */ /* 0x000ee20000000800 */
[----:B------:R-:W-:-:S07]  /*44130*/  VIADD R5, R16, 0x6c ;  /* 0x0000006c10057836 */ /* 0x000fce0000000000 */
[----:B------:R-:W3:Y:S01]  /*44140*/  LDC R9, c[0x0][0x228] ;  /* 0x00008a00ff097b82 */ /* 0x000ee20000000800 */
[----:B------:R1:W-:Y:S07]  /*44150*/  @P0 STG.E.U16 desc[UR60][R24.64], R7 ;  /* 0x0000000718000986 */ /* 0x0003ee000c10153c */
[----:B------:R-:W3:Y:S01]  /*44160*/  LDC R237, c[0x0][0x228] ;  /* 0x00008a00ffed7b82 */ /* 0x000ee20000000800 */
[----:B------:R-:W-:Y:S01]  /*44170*/  ISETP.LT.AND P5, PT, R22, R238, !P5 ;  /* 0x000000ee1600720c */ /* 0x000fe20006fa1270 */
[----:B------:R-:W-:-:S06]  /*44180*/  IMAD.WIDE R26, R0, 0x2, R18 ;  /* 0x00000002001a7825 */ /* 0x000fcc00078e0212 */
[----:B------:R-:W4:Y:S01]  /*44190*/  LDC.64 R10, c[0x0][0x228] ;  /* 0x00008a00ff0a7b82 */ /* 0x000f220000000a00 */
[C---:B-1----:R-:W-:Y:S01]  /*441a0*/  IMAD.WIDE R24, R0.reuse, 0x2, R2 ;  /* 0x0000000200187825 */ /* 0x042fe200078e0202 */
[----:B------:R-:W-:Y:S02]  /*441b0*/  PRMT R7, R249, 0x7632, R7 ;  /* 0x00007632f9077816 */ /* 0x000fe40000000007 */
[----:B------:R-:W-:Y:S01]  /*441c0*/  ISETP.GE.AND P0, PT, R5, R13, PT ;  /* 0x0000000d0500720c */ /* 0x000fe20003f06270 */
[C---:B------:R-:W-:Y:S01]  /*441d0*/  IMAD.WIDE R238, R0.reuse, 0x2, R244 ;  /* 0x0000000200ee7825 */ /* 0x040fe200078e02f4 */
[----:B------:R1:W-:Y:S02]  /*441e0*/  @P4 STG.E.U16 desc[UR60][R24.64], R249 ;  /* 0x000000f918004986 */ /* 0x0003e4000c10153c */
[----:B------:R-:W2:Y:S02]  /*441f0*/  LDC R13, c[0x0][0x248] ;  /* 0x00009200ff0d7b82 */ /* 0x000ea40000000800 */
[----:B------:R3:W-:Y:S01]  /*44200*/  @P1 STG.E.U16 desc[UR60][R26.64], R7 ;  /* 0x000000071a001986 */ /* 0x0007e2000c10153c */
[----:B------:R-:W-:Y:S01]  /*44210*/  ISETP.LT.AND P1, PT, R17, R4, !P0 ;  /* 0x000000041100720c */ /* 0x000fe20004721270 */
[----:B-1----:R-:W-:-:S04]  /*44220*/  IMAD.WIDE R24, R0, 0x2, R246 ;  /* 0x0000000200187825 */ /* 0x002fc800078e02f6 */
[----:B0-----:R-:W-:Y:S02]  /*44230*/  IMAD.IADD R0, R0, 0x1, R15 ;  /* 0x0000000100007824 */ /* 0x001fe400078e020f */
[----:B------:R-:W-:Y:S01]  /*44240*/  VIADD R5, R16, 0x6d ;  /* 0x0000006d10057836 */ /* 0x000fe20000000000 */
[----:B------:R-:W0:Y:S01]  /*44250*/  LDC R15, c[0x0][0x228] ;  /* 0x00008a00ff0f7b82 */ /* 0x000e220000000800 */
[----:B---3--:R-:W-:Y:S01]  /*44260*/  PRMT R7, R251, 0x7632, R7 ;  /* 0x00007632fb077816 */ /* 0x008fe20000000007 */
[----:B------:R1:W-:Y:S01]  /*44270*/  @P3 STG.E.U16 desc[UR60][R238.64], R251 ;  /* 0x000000fbee003986 */ /* 0x0003e2000c10153c */
[----:B------:R-:W-:-:S03]  /*44280*/  ISETP.LT.AND P3, PT, R20, R9, !P0 ;  /* 0x000000091400720c */ /* 0x000fc60004761270 */
[----:B------:R3:W-:Y:S01]  /*44290*/  @P5 STG.E.U16 desc[UR60][R24.64], R7 ;  /* 0x0000000718005986 */ /* 0x0007e2000c10153c */
[----:B------:R-:W-:-:S03]  /*442a0*/  ISETP.LT.AND P5, PT, R22, R240, !P0 ;  /* 0x000000f01600720c */ /* 0x000fc600047a1270 */
[----:B-1----:R-:W2:Y:S01]  /*442b0*/  LDL.LU R251, [R1+0x4a8] ;  /* 0x0004a80001fb7983 */ /* 0x002ea20000300800 */
[----:B------:R-:W-:Y:S01]  /*442c0*/  ISETP.LT.AND P0, PT, R21, R237, !P0 ;  /* 0x000000ed1500720c */ /* 0x000fe20004701270 */
[C---:B------:R-:W-:Y:S01]  /*442d0*/  IMAD.WIDE R26, R0.reuse, 0x2, R18 ;  /* 0x00000002001a7825 */ /* 0x040fe200078e0212 */
[----:B----4-:R-:W-:Y:S01]  /*442e0*/  ISETP.GE.AND P4, PT, R5, R11, PT ;  /* 0x0000000b0500720c */ /* 0x010fe20003f86270 */
[----:B------:R-:W1:Y:S02]  /*442f0*/  LDC.64 R238, c[0x0][0x228] ;  /* 0x00008a00ffee7b82 */ /* 0x000e640000000a00 */
[----:B---3--:R-:W-:Y:S01]  /*44300*/  IMAD.WIDE R24, R0, 0x2, R2 ;  /* 0x0000000200187825 */ /* 0x008fe200078e0202 */
[----:B------:R-:W-:-:S04]  /*44310*/  PRMT R7, R250, 0x7632, R7 ;  /* 0x00007632fa077816 */ /* 0x000fc80000000007 */
[----:B------:R3:W-:Y:S01]  /*44320*/  @P1 STG.E.U16 desc[UR60][R24.64], R250 ;  /* 0x000000fa18001986 */ /* 0x0007e2000c10153c */
[----:B------:R-:W-:Y:S01]  /*44330*/  ISETP.LT.AND P1, PT, R17, R8, !P4 ;  /* 0x000000081100720c */ /* 0x000fe20006721270 */
[----:B------:R-:W-:Y:S01]  /*44340*/  IMAD.WIDE R8, R0, 0x2, R244 ;  /* 0x0000000200087825 */ /* 0x000fe200078e02f4 */
[----:B------:R-:W4:Y:S08]  /*44350*/  LDC.64 R4, c[0x0][0x228] ;  /* 0x00008a00ff047b82 */ /* 0x000f300000000a00 */
[----:B------:R-:W1:Y:S01]  /*44360*/  LDC R240, c[0x0][0x228] ;  /* 0x00008a00fff07b82 */ /* 0x000e620000000800 */
[----:B---3--:R-:W3:Y:S04]  /*44370*/  LDL.LU R250, [R1+0x498] ;  /* 0x0004980001fa7983 */ /* 0x008ee80000300800 */
[----:B------:R-:W-:Y:S03]  /*44380*/  @P3 STG.E.U16 desc[UR60][R26.64], R7 ;  /* 0x000000071a003986 */ /* 0x000fe6000c10153c */
[----:B------:R-:W1:Y:S01]  /*44390*/  LDC R237, c[0x0][0x248] ;  /* 0x00009200ffed7b82 */ /* 0x000e620000000800 */
[----:B--2---:R-:W-:Y:S01]  /*443a0*/  PRMT R11, R252, 0x7632, R11 ;  /* 0x00007632fc0b7816 */ /* 0x004fe2000000000b */
[----:B------:R2:W-:Y:S04]  /*443b0*/  @P0 STG.E.U16 desc[UR60][R8.64], R252 ;  /* 0x000000fc08000986 */ /* 0x0005e8000c10153c */
[----:B--2---:R-:W2:Y:S01]  /*443c0*/  LDL.LU R252, [R1+0x48c] ;  /* 0x00048c0001fc7983 */ /* 0x004ea20000300800 */
[----:B------:R-:W-:Y:S01]  /*443d0*/  IMAD.WIDE R24, R0, 0x2, R246 ;  /* 0x0000000200187825 */ /* 0x000fe200078e02f6 */
[----:B------:R-:W-:-:S02]  /*443e0*/  ISETP.LT.AND P3, PT, R20, R241, !P4 ;  /* 0x000000f11400720c */ /* 0x000fc40006761270 */
[----:B------:R-:W2:Y:S01]  /*443f0*/  LDC R241, c[0x0][0x228] ;  /* 0x00008a00fff17b82 */ /* 0x000ea20000000800 */
[----:B------:R-:W-:Y:S02]  /*44400*/  IMAD.IADD R0, R0, 0x1, R13 ;  /* 0x0000000100007824 */ /* 0x000fe400078e020d */
[----:B------:R-:W-:Y:S01]  /*44410*/  VIADD R7, R16, 0x6f ;  /* 0x0000006f10077836 */ /* 0x000fe20000000000 */
[----:B------:R1:W-:Y:S01]  /*44420*/  @P5 STG.E.U16 desc[UR60][R24.64], R11 ;  /* 0x0000000b18005986 */ /* 0x0003e2000c10153c */
[----:B------:R-:W-:Y:S01]  /*44430*/  IMAD.WIDE R8, R0, 0x2, R2 ;  /* 0x0000000200087825 */ /* 0x000fe200078e0202 */
[----:B0-----:R-:W-:Y:S02]  /*44440*/  ISETP.LT.AND P5, PT, R21, R15, !P4 ;  /* 0x0000000f1500720c */ /* 0x001fe400067a1270 */
[----:B----4-:R-:W-:Y:S01]  /*44450*/  ISETP.GE.AND P0, PT, R7, R5, PT ;  /* 0x000000050700720c */ /* 0x010fe20003f06270 */
[----:B------:R-:W-:Y:S01]  /*44460*/  VIADD R5, R16, 0x6e ;  /* 0x0000006e10057836 */ /* 0x000fe20000000000 */
[----:B------:R-:W0:Y:S01]  /*44470*/  LDC R13, c[0x0][0x228] ;  /* 0x00008a00ff0d7b82 */ /* 0x000e220000000800 */
[----:B------:R-:W-:-:S04]  /*44480*/  IMAD.WIDE R26, R0, 0x2, R244 ;  /* 0x00000002001a7825 */ /* 0x000fc800078e02f4 */
[----:B-1----:R-:W-:Y:S01]  /*44490*/  IMAD.WIDE R24, R0, 0x2, R18 ;  /* 0x0000000200187825 */ /* 0x002fe200078e0212 */
[----:B------:R-:W-:Y:S02]  /*444a0*/  ISETP.LT.AND P4, PT, R22, R240, !P4 ;  /* 0x000000f01600720c */ /* 0x000fe40006781270 */
[----:B------:R-:W1:Y:S08]  /*444b0*/  LDC R11, c[0x0][0x228] ;  /* 0x00008a00ff0b7b82 */ /* 0x000e700000000800 */
[----:B------:R-:W4:Y:S08]  /*444c0*/  LDC R15, c[0x0][0x228] ;  /* 0x00008a00ff0f7b82 */ /* 0x000f300000000800 */
[----:B------:R-:W0:Y:S01]  /*444d0*/  LDC R240, c[0x0][0x228] ;  /* 0x00008a00fff07b82 */ /* 0x000e220000000800 */
[----:B------:R-:W-:Y:S01]  /*444e0*/  PRMT R7, R251, 0x7632, R7 ;  /* 0x00007632fb077816 */ /* 0x000fe20000000007 */
[----:B------:R1:W-:Y:S01]  /*444f0*/  @P1 STG.E.U16 desc[UR60][R8.64], R251 ;  /* 0x000000fb08001986 */ /* 0x0003e2000c10153c */
[----:B------:R-:W-:Y:S01]  /*44500*/  ISETP.GE.AND P1, PT, R5, R239, PT ;  /* 0x000000ef0500720c */ /* 0x000fe20003f26270 */
[----:B------:R-:W-:-:S04]  /*44510*/  IMAD.IADD R5, R0, 0x1, R237 ;  /* 0x0000000100057824 */ /* 0x000fc800078e02ed */
[----:B------:R-:W0:Y:S01]  /*44520*/  LDC R239, c[0x0][0x248] ;  /* 0x00009200ffef7b82 */ /* 0x000e220000000800 */
[----:B------:R4:W-:Y:S01]  /*44530*/  @P3 STG.E.U16 desc[UR60][R24.64], R7 ;  /* 0x0000000718003986 */ /* 0x0009e2000c10153c */
[----:B------:R-:W-:-:S06]  /*44540*/  ISETP.LT.AND P3, PT, R17, R236, !P1 ;  /* 0x000000ec1100720c */ /* 0x000fcc0004f61270 */
[----:B------:R-:W0:Y:S01]  /*44550*/  LDC R236, c[0x0][0x248] ;  /* 0x00009200ffec7b82 */ /* 0x000e220000000800 */
[----:B-1----:R-:W2:Y:S01]  /*44560*/  LDL.LU R251, [R1+0x47c] ;  /* 0x00047c0001fb7983 */ /* 0x002ea20000300800 */
[----:B------:R-:W-:-:S06]  /*44570*/  IMAD.WIDE R8, R0, 0x2, R246 ;  /* 0x0000000200087825 */ /* 0x000fcc00078e02f6 */
[----:B----4-:R-:W1:Y:S01]  /*44580*/  LDC R7, c[0x0][0x228] ;  /* 0x00008a00ff077b82 */ /* 0x010e620000000800 */
[----:B---3--:R-:W-:Y:S01]  /*44590*/  PRMT R0, R250, 0x7632, R0 ;  /* 0x00007632fa007816 */ /* 0x008fe20000000000 */
[----:B------:R3:W-:Y:S06]  /*445a0*/  @P5 STG.E.U16 desc[UR60][R26.64], R250 ;  /* 0x000000fa1a005986 */ /* 0x0007ec000c10153c */
[----:B------:R-:W4:Y:S01]  /*445b0*/  LDC.64 R24, c[0x0][0x228] ;  /* 0x00008a00ff187b82 */ /* 0x000f220000000a00 */
[----:B---3--:R-:W3:Y:S01]  /*445c0*/  LDL.LU R250, [R1+0x4ac] ;  /* 0x0004ac0001fa7983 */ /* 0x008ee20000300800 */
[----:B------:R-:W-:-:S06]  /*445d0*/  IMAD.WIDE R26, R5, 0x2, R2 ;  /* 0x00000002051a7825 */ /* 0x000fcc00078e0202 */
[----:B------:R-:W3:Y:S01]  /*445e0*/  LDC R237, c[0x0][0x228] ;  /* 0x00008a00ffed7b82 */ /* 0x000ee20000000800 */
[----:B------:R2:W-:Y:S02]  /*445f0*/  @P4 STG.E.U16 desc[UR60][R8.64], R0 ;  /* 0x0000000008004986 */ /* 0x0005e4000c10153c */
[----:B--2---:R-:W-:Y:S02]  /*44600*/  PRMT R0, R252, 0x7632, R0 ;  /* 0x00007632fc007816 */ /* 0x004fe40000000000 */
[----:B------:R2:W-:Y:S04]  /*44610*/  @P3 STG.E.U16 desc[UR60][R26.64], R252 ;  /* 0x000000fc1a003986 */ /* 0x0005e8000c10153c */
[----:B--2---:R-:W2:Y:S01]  /*44620*/  LDL.LU R252, [R1+0x49c] ;  /* 0x00049c0001fc7983 */ /* 0x004ea20000300800 */
[----:B------:R-:W-:-:S02]  /*44630*/  ISETP.LT.AND P5, PT, R20, R241, !P1 ;  /* 0x000000f11400720c */ /* 0x000fc40004fa1270 */
[----:B------:R-:W4:Y:S01]  /*44640*/  LDC R241, c[0x0][0x228] ;  /* 0x00008a00fff17b82 */ /* 0x000f220000000800 */
[----:B------:R-:W-:Y:S01]  /*44650*/  ISETP.LT.AND P4, PT, R21, R11, !P1 ;  /* 0x0000000b1500720c */ /* 0x000fe20004f81270 */
[----:B------:R-:W-:Y:S01]  /*44660*/  IMAD.WIDE R8, R5, 0x2, R18 ;  /* 0x0000000205087825 */ /* 0x000fe200078e0212 */
[----:B------:R-:W-:Y:S02]  /*44670*/  ISETP.LT.AND P1, PT, R22, R15, !P1 ;  /* 0x0000000f1600720c */ /* 0x000fe40004f21270 */
[----:B------:R-:W-:Y:S01]  /*44680*/  ISETP.LT.AND P3, PT, R17, R14, !P0 ;  /* 0x0000000e1100720c */ /* 0x000fe20004761270 */
[----:B------:R-:W-:-:S05]  /*44690*/  IMAD.WIDE R14, R5, 0x2, R244 ;  /* 0x00000002050e7825 */ /* 0x000fca00078e02f4 */
[----:B------:R0:W-:Y:S01]  /*446a0*/  @P5 STG.E.U16 desc[UR60][R8.64], R0 ;  /* 0x0000000008005986 */ /* 0x0001e2000c10153c */
[----:B-1----:R-:W-:Y:S01]  /*446b0*/  ISETP.LT.AND P5, PT, R20, R7, !P0 ;  /* 0x000000071400720c */ /* 0x002fe200047a1270 */
[C---:B0-----:R-:W-:Y:S02]  /*446c0*/  IMAD.IADD R7, R5.reuse, 0x1, R236 ;  /* 0x0000000105077824 */ /* 0x041fe400078e02ec */
[----:B------:R-:W-:Y:S01]  /*446d0*/  IMAD.WIDE R26, R5, 0x2, R246 ;  /* 0x00000002051a7825 */ /* 0x000fe200078e02f6 */
[----:B------:R-:W0:Y:S03]  /*446e0*/  LDC R236, c[0x0][0x228] ;  /* 0x00008a00ffec7b82 */ /* 0x000e260000000800 */
[----:B------:R-:W-:-:S05]  /*446f0*/  VIADD R0, R16, 0x70 ;  /* 0x0000007010007836 */ /* 0x000fca0000000000 */
[----:B------:R-:W1:Y:S01]  /*44700*/  LDC.64 R8, c[0x0][0x228] ;  /* 0x00008a00ff087b82 */ /* 0x000e620000000a00 */
[----:B------:R-:W-:Y:S01]  /*44710*/  PRMT R11, R251, 0x7632, R11 ;  /* 0x00007632fb0b7816 */ /* 0x000fe2000000000b */
[----:B------:R0:W-:Y:S01]  /*44720*/  @P4 STG.E.U16 desc[UR60][R14.64], R251 ;  /* 0x000000fb0e004986 */ /* 0x0001e2000c10153c */
[----:B----4-:R-:W-:Y:S01]  /*44730*/  ISETP.GE.AND P4, PT, R0, R25, PT ;  /* 0x000000190000720c */ /* 0x010fe20003f86270 */
[----:B------:R-:W-:-:S04]  /*44740*/  VIADD R5, R16, 0x71 ;  /* 0x0000007110057836 */ /* 0x000fc80000000000 */
[----:B------:R-:W4:Y:S01]  /*44750*/  LDC R25, c[0x0][0x228] ;  /* 0x00008a00ff197b82 */ /* 0x000f220000000800 */
[----:B------:R1:W-:Y:S01]  /*44760*/  @P1 STG.E.U16 desc[UR60][R26.64], R11 ;  /* 0x0000000b1a001986 */ /* 0x0003e2000c10153c */
[----:B------:R-:W-:-:S03]  /*44770*/  ISETP.LT.AND P1, PT, R21, R241, !P0 ;  /* 0x000000f11500720c */ /* 0x000fc60004721270 */
[----:B0-----:R-:W4:Y:S01]  /*44780*/  LDL.LU R251, [R1+0x4d0] ;  /* 0x0004d00001fb7983 */ /* 0x001f220000300800 */
[C---:B------:R-:W-:Y:S01]  /*44790*/  IMAD.WIDE R14, R7.reuse, 0x2, R2 ;  /* 0x00000002070e7825 */ /* 0x040fe200078e0202 */
[----:B------:R-:W-:Y:S01]  /*447a0*/  ISETP.LT.AND P0, PT, R22, R13, !P0 ;  /* 0x0000000d1600720c */ /* 0x000fe20004701270 */
[----:B------:R-:W0:Y:S02]  /*447b0*/  LDC R241, c[0x0][0x228] ;  /* 0x00008a00fff17b82 */ /* 0x000e240000000800 */
[----:B-1----:R-:W-:Y:S01]  /*447c0*/  IMAD.WIDE R26, R7, 0x2, R18 ;  /* 0x00000002071a7825 */ /* 0x002fe200078e0212 */
[----:B---3--:R-:W-:Y:S01]  /*447d0*/  PRMT R0, R250, 0x7632, R0 ;  /* 0x00007632fa007816 */ /* 0x008fe20000000000 */
[----:B------:R1:W-:Y:S01]  /*447e0*/  @P3 STG.E.U16 desc[UR60][R14.64], R250 ;  /* 0x000000fa0e003986 */ /* 0x0003e2000c10153c */
[----:B------:R-:W-:Y:S01]  /*447f0*/  ISETP.LT.AND P3, PT, R17, R12, !P4 ;  /* 0x0000000c1100720c */ /* 0x000fe20006761270 */
[----:B------:R-:W-:Y:S02]  /*44800*/  IMAD.WIDE R12, R7, 0x2, R244 ;  /* 0x00000002070c7825 */ /* 0x000fe400078e02f4 */
[----:B-1----:R-:W3:Y:S04]  /*44810*/  LDL.LU R250, [R1+0x4c0] ;  /* 0x0004c00001fa7983 */ /* 0x002ee80000300800 */
[----:B------:R-:W-:Y:S01]  /*44820*/  @P5 STG.E.U16 desc[UR60][R26.64], R0 ;  /* 0x000000001a005986 */ /* 0x000fe2000c10153c */
[----:B--2---:R-:W-:-:S03]  /*44830*/  PRMT R11, R252, 0x7632, R11 ;  /* 0x00007632fc0b7816 */ /* 0x004fc6000000000b */
[----:B------:R1:W-:Y:S04]  /*44840*/  @P1 STG.E.U16 desc[UR60][R12.64], R252 ;  /* 0x000000fc0c001986 */ /* 0x0003e8000c10153c */
[----:B-1----:R-:W2:Y:S01]  /*44850*/  LDL.LU R252, [R1+0x4b0] ;  /* 0x0004b00001fc7983 */ /* 0x002ea20000300800 */
[----:B------:R-:W-:Y:S01]  /*44860*/  ISETP.LT.AND P5, PT, R20, R237, !P4 ;  /* 0x000000ed1400720c */ /* 0x000fe200067a1270 */
[C---:B------:R-:W-:Y:S01]  /*44870*/  IMAD.IADD R0, R7.reuse, 0x1, R239 ;  /* 0x0000000107007824 */ /* 0x040fe200078e02ef */
[----:B------:R-:W1:Y:S01]  /*44880*/  LDC R237, c[0x0][0x248] ;  /* 0x00009200ffed7b82 */ /* 0x000e620000000800 */
[----:B------:R-:W-:Y:S01]  /*44890*/  IMAD.WIDE R14, R7, 0x2, R246 ;  /* 0x00000002070e7825 */ /* 0x000fe200078e02f6 */
[----:B------:R-:W-:-:S03]  /*448a0*/  ISETP.LT.AND P1, PT, R21, R240, !P4 ;  /* 0x000000f01500720c */ /* 0x000fc60006721270 */
[----:B------:R-:W-:Y:S01]  /*448b0*/  IMAD.WIDE R26, R0, 0x2, R2 ;  /* 0x00000002001a7825 */ /* 0x000fe200078e0202 */
[----:B------:R0:W-:Y:S01]  /*448c0*/  @P0 STG.E.U16 desc[UR60][R14.64], R11 ;  /* 0x0000000b0e000986 */ /* 0x0001e2000c10153c */
[----:B------:R-:W-:Y:S01]  /*448d0*/  ISETP.GE.AND P0, PT, R5, R9, PT ;  /* 0x000000090500720c */ /* 0x000fe20003f06270 */
[----:B------:R-:W2:Y:S01]  /*448e0*/  LDC R239, c[0x0][0x228] ;  /* 0x00008a00ffef7b82 */ /* 0x000ea20000000800 */
[----:B------:R-:W-:-:S07]  /*448f0*/  ISETP.LT.AND P4, PT, R22, R236, !P4 ;  /* 0x000000ec1600720c */ /* 0x000fce0006781270 */
[----:B------:R-:W2:Y:S01]  /*44900*/  LDC.64 R12, c[0x0][0x228] ;  /* 0x00008a00ff0c7b82 */ /* 0x000ea20000000a00 */
[----:B0-----:R-:W-:-:S07]  /*44910*/  IMAD.WIDE R14, R0, 0x2, R18 ;  /* 0x00000002000e7825 */ /* 0x001fce00078e0212 */
[----:B------:R-:W0:Y:S08]  /*44920*/  LDC R240, c[0x0][0x228] ;  /* 0x00008a00fff07b82 */ /* 0x000e300000000800 */
[----:B------:R-:W0:Y:S01]  /*44930*/  LDC R236, c[0x0][0x248] ;  /* 0x00009200ffec7b82 */ /* 0x000e220000000800 */
[----:B----4-:R4:W-:Y:S01]  /*44940*/  @P3 STG.E.U16 desc[UR60][R26.64], R251 ;  /* 0x000000fb1a003986 */ /* 0x0109e2000c10153c */
[----:B------:R-:W-:-:S02]  /*44950*/  PRMT R5, R251, 0x7632, R5 ;  /* 0x00007632fb057816 */ /* 0x000fc40000000005 */
[----:B------:R-:W-:Y:S01]  /*44960*/  ISETP.LT.AND P3, PT, R17, R10, !P0 ;  /* 0x0000000a1100720c */ /* 0x000fe20004761270 */
[----:B------:R-:W-:Y:S01]  /*44970*/  IMAD.WIDE R10, R0, 0x2, R244 ;  /* 0x00000002000a7825 */ /* 0x000fe200078e02f4 */
[----:B----4-:R-:W4:Y:S04]  /*44980*/  LDL.LU R251, [R1+0x460] ;  /* 0x0004600001fb7983 */ /* 0x010f280000300800 */
[----:B------:R1:W-:Y:S04]  /*44990*/  @P5 STG.E.U16 desc[UR60][R14.64], R5 ;  /* 0x000000050e005986 */ /* 0x0003e8000c10153c */
[----:B---3--:R3:W-:Y:S01]  /*449a0*/  @P1 STG.E.U16 desc[UR60][R10.64], R250 ;  /* 0x000000fa0a001986 */ /* 0x0087e2000c10153c */
[----:B------:R-:W-:Y:S01]  /*449b0*/  PRMT R9, R250, 0x7632, R9 ;  /* 0x00007632fa097816 */ /* 0x000fe20000000009 */
[----:B-1----:R-:W-:-:S02]  /*449c0*/  IMAD.IADD R5, R0, 0x1, R237 ;  /* 0x0000000100057824 */ /* 0x002fc400078e02ed */
[----:B------:R-:W-:Y:S01]  /*449d0*/  IMAD.WIDE R14, R0, 0x2, R246 ;  /* 0x00000002000e7825 */ /* 0x000fe200078e02f6 */
[----:B---3--:R-:W3:Y:S03]  /*449e0*/  LDL.LU R250, [R1+0x4d4] ;  /* 0x0004d40001fa7983 */ /* 0x008ee60000300800 */
[----:B------:R-:W-:Y:S01]  /*449f0*/  IMAD.WIDE R26, R5, 0x2, R2 ;  /* 0x00000002051a7825 */ /* 0x000fe200078e0202 */
[----:B------:R-:W1:Y:S01]  /*44a00*/  LDC.64 R10, c[0x0][0x228] ;  /* 0x00008a00ff0a7b82 */ /* 0x000e620000000a00 */
[----:B------:R-:W-:Y:S04]  /*44a10*/  @P4 STG.E.U16 desc[UR60][R14.64], R9 ;  /* 0x000000090e004986 */ /* 0x000fe8000c10153c */
[----:B--2---:R2:W-:Y:S01]  /*44a20*/  @P3 STG.E.U16 desc[UR60][R26.64], R252 ;  /* 0x000000fc1a003986 */ /* 0x0045e2000c10153c */
[----:B------:R-:W-:-:S03]  /*44a30*/  PRMT R0, R252, 0x7632, R0 ;  /* 0x00007632fc007816 */ /* 0x000fc60000000000 */
[----:B--2---:R-:W2:Y:S01]  /*44a40*/  LDL.LU R252, [R1+0x4c4] ;  /* 0x0004c40001fc7983 */ /* 0x004ea20000300800 */
[----:B------:R-:W-:Y:S01]  /*44a50*/  ISETP.LT.AND P5, PT, R20, R25, !P0 ;  /* 0x000000191400720c */ /* 0x000fe200047a1270 */
[----:B------:R-:W-:Y:S01]  /*44a60*/  VIADD R7, R16, 0x72 ;  /* 0x0000007210077836 */ /* 0x000fe20000000000 */
[----:B------:R-:W-:Y:S01]  /*44a70*/  ISETP.LT.AND P1, PT, R21, R239, !P0 ;  /* 0x000000ef1500720c */ /* 0x000fe20004721270 */
[----:B------:R-:W-:Y:S01]  /*44a80*/  IMAD.WIDE R14, R5, 0x2, R18 ;  /* 0x00000002050e7825 */ /* 0x000fe200078e0212 */
[----:B0-----:R-:W-:Y:S01]  /*44a90*/  ISETP.LT.AND P0, PT, R22, R240, !P0 ;  /* 0x000000f01600720c */ /* 0x001fe20004701270 */
[----:B------:R-:W0:Y:S01]  /*44aa0*/  LDC R239, c[0x0][0x228] ;  /* 0x00008a00ffef7b82 */ /* 0x000e220000000800 */
[----:B------:R-:W-:Y:S01]  /*44ab0*/  ISETP.GE.AND P4, PT, R7, R13, PT ;  /* 0x0000000d0700720c */ /* 0x000fe20003f86270 */
[----:B------:R-:W-:-:S03]  /*44ac0*/  IMAD.WIDE R26, R5, 0x2, R244 ;  /* 0x00000002051a7825 */ /* 0x000fc600078e02f4 */
[----:B------:R-:W-:-:S03]  /*44ad0*/  ISETP.LT.AND P3, PT, R17, R238, !P4 ;  /* 0x000000ee1100720c */ /* 0x000fc60006761270 */
[----:B------:R1:W-:Y:S01]  /*44ae0*/  @P5 STG.E.U16 desc[UR60][R14.64], R0 ;  /* 0x000000000e005986 */ /* 0x0003e2000c10153c */
[----:B------:R-:W-:Y:S01]  /*44af0*/  VIADD R7, R16, 0x73 ;  /* 0x0000007310077836 */ /* 0x000fe20000000000 */
[----:B------:R-:W-:Y:S01]  /*44b00*/  ISETP.LT.AND P5, PT, R20, R241, !P4 ;  /* 0x000000f11400720c */ /* 0x000fe200067a1270 */
[----:B------:R-:W2:Y:S08]  /*44b10*/  LDC R25, c[0x0][0x248] ;  /* 0x00009200ff197b82 */ /* 0x000eb00000000800 */
[----:B------:R-:W2:Y:S01]  /*44b20*/  LDC R238, c[0x0][0x228] ;  /* 0x00008a00ffee7b82 */ /* 0x000ea20000000800 */
[----:B-1----:R-:W-:-:S04]  /*44b30*/  IMAD.IADD R0, R5, 0x1, R236 ;  /* 0x0000000105007824 */ /* 0x002fc800078e02ec */
[----:B------:R-:W-:-:S03]  /*44b40*/  IMAD.WIDE R236, R0, 0x2, R2 ;  /* 0x0000000200ec7825 */ /* 0x000fc600078e0202 */
[----:B------:R-:W1:Y:S08]  /*44b50*/  LDC R13, c[0x0][0x228] ;  /* 0x00008a00ff0d7b82 */ /* 0x000e700000000800 */
[----:B------:R-:W1:Y:S08]  /*44b60*/  LDC.64 R14, c[0x0][0x228] ;  /* 0x00008a00ff0e7b82 */ /* 0x000e700000000a00 */
[----:B------:R-:W1:Y:S08]  /*44b70*/  LDC R241, c[0x0][0x228] ;  /* 0x00008a00fff17b82 */ /* 0x000e700000000800 */
[----:B------:R-:W1:Y:S01]  /*44b80*/  LDC R240, c[0x0][0x228] ;  /* 0x00008a00fff07b82 */ /* 0x000e620000000800 */
[----:B----4-:R4:W-:Y:S01]  /*44b90*/  @P1 STG.E.U16 desc[UR60][R26.64], R251 ;  /* 0x000000fb1a001986 */ /* 0x0109e2000c10153c */
[----:B------:R-:W-:-:S02]  /*44ba0*/  PRMT R9, R251, 0x7632, R9 ;  /* 0x00007632fb097816 */ /* 0x000fc40000000009 */
[----:B------:R-:W-:Y:S01]  /*44bb0*/  ISETP.LT.AND P1, PT, R21, R243, !P4 ;  /* 0x000000f31500720c */ /* 0x000fe20006721270 */
[----:B----4-:R-:W4:Y:S01]  /*44bc0*/  LDL.LU R251, [R1+0x4b4] ;  /* 0x0004b40001fb7983 */ /* 0x010f220000300800 */
[----:B------:R-:W-:-:S05]  /*44bd0*/  IMAD.WIDE R26, R5, 0x2, R246 ;  /* 0x00000002051a7825 */ /* 0x000fca00078e02f6 */
[----:B------:R0:W-:Y:S01]  /*44be0*/  @P0 STG.E.U16 desc[UR60][R26.64], R9 ;  /* 0x000000091a000986 */ /* 0x0001e2000c10153c */
[----:B------:R-:W-:-:S03]  /*44bf0*/  ISETP.GE.AND P0, PT, R7, R11, PT ;  /* 0x0000000b0700720c */ /* 0x000fc60003f06270 */
[----:B---3--:R3:W-:Y:S01]  /*44c00*/  @P3 STG.E.U16 desc[UR60][R236.64], R250 ;  /* 0x000000faec003986 */ /* 0x0087e2000c10153c */
[----:B------:R-:W-:Y:S02]  /*44c10*/  PRMT R7, R250, 0x7632, R7 ;  /* 0x00007632fa077816 */ /* 0x000fe40000000007 */
[----:B------:R-:W-:Y:S01]  /*44c20*/  ISETP.LT.AND P3, PT, R17, R4, !P0 ;  /* 0x000000041100720c */ /* 0x000fe20004761270 */
[----:B------:R-:W-:-:S04]  /*44c30*/  IMAD.WIDE R4, R0, 0x2, R244 ;  /* 0x0000000200047825 */ /* 0x000fc800078e02f4 */
[----:B0-----:R-:W-:Y:S01]  /*44c40*/  IMAD.WIDE R26, R0, 0x2, R18 ;  /* 0x00000002001a7825 */ /* 0x001fe200078e0212 */
[----:B---3--:R-:W3:Y:S01]  /*44c50*/  LDL.LU R250, [R1+0x464] ;  /* 0x0004640001fa7983 */ /* 0x008ee20000300800 */
[----:B------:R-:W-:Y:S01]  /*44c60*/  ISETP.LT.AND P4, PT, R22, R239, !P4 ;  /* 0x000000ef1600720c */ /* 0x000fe20006781270 */
[----:B------:R-:W0:Y:S02]  /*44c70*/  LDC.64 R236, c[0x0][0x228] ;  /* 0x00008a00ffec7b82 */ /* 0x000e240000000a00 */
[----:B------:R-:W-:Y:S06]  /*44c80*/  @P5 STG.E.U16 desc[UR60][R26.64], R7 ;  /* 0x000000071a005986 */ /* 0x000fec000c10153c */
[----:B------:R-:W0:Y:S01]  /*44c90*/  LDC R239, c[0x0][0x248] ;  /* 0x00009200ffef7b82 */ /* 0x000e220000000800 */
[----:B--2---:R2:W-:Y:S01]  /*44ca0*/  @P1 STG.E.U16 desc[UR60][R4.64], R252 ;  /* 0x000000fc04001986 */ /* 0x0045e2000c10153c */
[----:B------:R-:W-:-:S03]  /*44cb0*/  PRMT R11, R252, 0x7632, R11 ;  /* 0x00007632fc0b7816 */ /* 0x000fc6000000000b */
[----:B--2---:R-:W2:Y:S01]  /*44cc0*/  LDL.LU R252, [R1+0x4d8] ;  /* 0x0004d80001fc7983 */ /* 0x004ea20000300800 */
[----:B------:R-:W-:Y:S01]  /*44cd0*/  IMAD.IADD R7, R0, 0x1, R25 ;  /* 0x0000000100077824 */ /* 0x000fe200078e0219 */
[----:B------:R-:W-:Y:S01]  /*44ce0*/  ISETP.LT.AND P5, PT, R20, R238, !P0 ;  /* 0x000000ee1400720c */ /* 0x000fe200047a1270 */
[----:B------:R-:W-:Y:S01]  /*44cf0*/  IMAD.WIDE R4, R0, 0x2, R246 ;  /* 0x0000000200047825 */ /* 0x000fe200078e02f6 */
[----:B------:R-:W-:Y:S01]  /*44d00*/  ISETP.LT.AND P1, PT, R21, R242, !P0 ;  /* 0x000000f21500720c */ /* 0x000fe20004721270 */
[----:B------:R-:W2:Y:S02]  /*44d10*/  LDC R238, c[0x0][0x228] ;  /* 0x00008a00ffee7b82 */ /* 0x000ea40000000800 */
[----:B------:R-:W-:Y:S01]  /*44d20*/  IMAD.WIDE R26, R7, 0x2, R2 ;  /* 0x00000002071a7825 */ /* 0x000fe200078e0202 */
[----:B------:R0:W-:Y:S01]  /*44d30*/  @P4 STG.E.U16 desc[UR60][R4.64], R11 ;  /* 0x0000000b04004986 */ /* 0x0001e2000c10153c */
[----:B-1----:R-:W-:Y:S02]  /*44d40*/  ISETP.LT.AND P0, PT, R22, R13, !P0 ;  /* 0x0000000d1600720c */ /* 0x002fe40004701270 */
[----:B------:R-:W-:-:S02]  /*44d50*/  VIADD R9, R16, 0x75 ;  /* 0x0000007510097836 */ /* 0x000fc40000000000 */
[----:B------:R-:W1:Y:S01]  /*44d60*/  LDC R13, c[0x0][0x248] ;  /* 0x00009200ff0d7b82 */ /* 0x000e620000000800 */
[----:B0-----:R-:W-:-:S07]  /*44d70*/  IMAD.WIDE R4, R7, 0x2, R18 ;  /* 0x0000000207047825 */ /* 0x001fce00078e0212 */
[----:B------:R-:W0:Y:S01]  /*44d80*/  LDC R242, c[0x0][0x248] ;  /* 0x00009200fff27b82 */ /* 0x000e220000000800 */
[----:B----4-:R4:W-:Y:S01]  /*44d90*/  @P3 STG.E.U16 desc[UR60][R26.64], R251 ;  /* 0x000000fb1a003986 */ /* 0x0109e2000c10153c */
[----:B------:R-:W-:Y:S02]  /*44da0*/  PRMT R0, R251, 0x7632, R0 ;  /* 0x00007632fb007816 */ /* 0x000fe40000000000 */
[----:B------:R-:W-:Y:S01]  /*44db0*/  ISETP.LT.AND P3, PT, R17, R24, !P6 ;  /* 0x000000181100720c */ /* 0x000fe20007761270 */
[C---:B------:R-:W-:Y:S01]  /*44dc0*/  IMAD.WIDE R24, R7.reuse, 0x2, R244 ;  /* 0x0000000207187825 */ /* 0x040fe200078e02f4 */
[----:B----4-:R-:W4:Y:S04]  /*44dd0*/  LDL.LU R251, [R1+0x4c8] ;  /* 0x0004c80001fb7983 */ /* 0x010f280000300800 */
[----:B------:R1:W-:Y:S04]  /*44de0*/  @P5 STG.E.U16 desc[UR60][R4.64], R0 ;  /* 0x0000000004005986 */ /* 0x0003e8000c10153c */
[----:B---3--:R3:W-:Y:S01]  /*44df0*/  @P1 STG.E.U16 desc[UR60][R24.64], R250 ;  /* 0x000000fa18001986 */ /* 0x0087e2000c10153c */
[----:B------:R-:W-:Y:S01]  /*44e00*/  PRMT R11, R250, 0x7632, R11 ;  /* 0x00007632fa0b7816 */ /* 0x000fe2000000000b */
[----:B-1----:R-:W-:Y:S01]  /*44e10*/  IMAD.IADD R0, R7, 0x1, R239 ;  /* 0x0000000107007824 */ /* 0x002fe200078e02ef */
[----:B------:R-:W-:Y:S01]  /*44e20*/  ISETP.GE.AND P4, PT, R9, R15, PT ;  /* 0x0000000f0900720c */ /* 0x000fe20003f86270 */
[----:B------:R-:W1:Y:S01]  /*44e30*/  LDC R239, c[0x0][0x228] ;  /* 0x00008a00ffef7b82 */ /* 0x000e620000000800 */
[----:B---3--:R-:W3:Y:S01]  /*44e40*/  LDL.LU R250, [R1+0x4b8] ;  /* 0x0004b80001fa7983 */ /* 0x008ee20000300800 */
        /* <DEDUP_REMOVED lines=26> */
[----:B----4-:R4:W-:Y:S01]  /*44ff0*/  @P1 STG.E.U16 desc[UR60][R24.64], R251 ;  /* 0x000000fb18001986 */ /* 0x0109e2000c10153c */
[----:B------:R-:W-:-:S02]  /*45000*/  PRMT R11, R251, 0x7632, R11 ;  /* 0x00007632fb0b7816 */ /* 0x000fc4000000000b */
[----:B------:R-:W-:-:S04]  /*45010*/  ISETP.LT.AND P1, PT, R21, R239, !P4 ;  /* 0x000000ef1500720c */ /* 0x000fc80006721270 */
[----:B------:R-:W1:Y:S01]  /*45020*/  LDC R239, c[0x0][0x228] ;  /* 0x00008a00ffef7b82 */ /* 0x000e620000000800 */
[----:B----4-:R-:W4:Y:S01]  /*45030*/  LDL.LU R251, [R1+0x4dc] ;  /* 0x0004dc0001fb7983 */ /* 0x010f220000300800 */
[----:B------:R-:W-:-:S04]  /*45040*/  IMAD.WIDE R24, R0, 0x2, R246 ;  /* 0x0000000200187825 */ /* 0x000fc800078e02f6 */
[----:B------:R-:W-:Y:S01]  /*45050*/  VIADD R0, R16, 0x76 ;  /* 0x0000007610007836 */ /* 0x000fe20000000000 */
[----:B------:R0:W-:Y:S04]  /*45060*/  @P6 STG.E.U16 desc[UR60][R24.64], R11 ;  /* 0x0000000b18006986 */ /* 0x0001e8000c10153c */
[----:B------:R-:W-:Y:S01]  /*45070*/  ISETP.GE.AND P6, PT, R0, R5, PT ;  /* 0x000000050000720c */ /* 0x000fe20003fc6270 */
[----:B---3--:R3:W-:Y:S01]  /*45080*/  @P3 STG.E.U16 desc[UR60][R26.64], R250 ;  /* 0x000000fa1a003986 */ /* 0x0087e2000c10153c */
[----:B------:R-:W-:Y:S02]  /*45090*/  PRMT R0, R250, 0x7632, R0 ;  /* 0x00007632fa007816 */ /* 0x000fe40000000000 */
[----:B------:R-:W-:Y:S01]  /*450a0*/  ISETP.LT.AND P3, PT, R17, R12, !P6 ;  /* 0x0000000c1100720c */ /* 0x000fe20007761270 */
[----:B------:R-:W-:-:S04]  /*450b0*/  IMAD.WIDE R12, R7, 0x2, R244 ;  /* 0x00000002070c7825 */ /* 0x000fc800078e02f4 */
[----:B0-----:R-:W-:Y:S01]  /*450c0*/  IMAD.WIDE R24, R7, 0x2, R18 ;  /* 0x0000000207187825 */ /* 0x001fe200078e0212 */
[----:B---3--:R-:W3:Y:S04]  /*450d0*/  LDL.LU R250, [R1+0x4cc] ;  /* 0x0004cc0001fa7983 */ /* 0x008ee80000300800 */
[----:B------:R-:W-:Y:S04]  /*450e0*/  @P5 STG.E.U16 desc[UR60][R24.64], R0 ;  /* 0x0000000018005986 */ /* 0x000fe8000c10153c */
[----:B--2---:R0:W-:Y:S01]  /*450f0*/  @P1 STG.E.U16 desc[UR60][R12.64], R252 ;  /* 0x000000fc0c001986 */ /* 0x0041e2000c10153c */
[----:B------:R-:W-:-:S03]  /*45100*/  PRMT R11, R252, 0x7632, R11 ;  /* 0x00007632fc0b7816 */ /* 0x000fc6000000000b */
[----:B0-----:R-:W2:Y:S01]  /*45110*/  LDL.LU R252, [R1+0x4bc] ;  /* 0x0004bc0001fc7983 */ /* 0x001ea20000300800 */
[----:B------:R-:W-:Y:S01]  /*45120*/  ISETP.LT.AND P4, PT, R22, R241, !P4 ;  /* 0x000000f11600720c */ /* 0x000fe20006781270 */
[C---:B------:R-:W-:Y:S01]  /*45130*/  IMAD.IADD R0, R7.reuse, 0x1, R238 ;  /* 0x0000000107007824 */ /* 0x040fe200078e02ee */
[----:B------:R-:W0:Y:S01]  /*45140*/  LDC.64 R12, c[0x0][0x228] ;  /* 0x00008a00ff0c7b82 */ /* 0x000e220000000a00 */
[----:B------:R-:W-:Y:S01]  /*45150*/  IMAD.WIDE R26, R7, 0x2, R246 ;  /* 0x00000002071a7825 */ /* 0x000fe200078e02f6 */
[----:B------:R-:W-:-:S03]  /*45160*/  ISETP.LT.AND P5, PT, R20, R240, !P6 ;  /* 0x000000f01400720c */ /* 0x000fc600077a1270 */
[----:B------:R-:W-:Y:S02]  /*45170*/  VIADD R5, R16, 0x77 ;  /* 0x0000007710057836 */ /* 0x000fe40000000000 */
[----:B------:R-:W-:Y:S01]  /*45180*/  IMAD.WIDE R24, R0, 0x2, R2 ;  /* 0x0000000200187825 */ /* 0x000fe200078e0202 */
[----:B------:R-:W0:Y:S03]  /*45190*/  LDC R238, c[0x0][0x228] ;  /* 0x00008a00ffee7b82 */ /* 0x000e260000000800 */
[----:B------:R1:W-:Y:S02]  /*451a0*/  @P4 STG.E.U16 desc[UR60][R26.64], R11 ;  /* 0x0000000b1a004986 */ /* 0x0003e4000c10153c */
[----:B-1----:R-:W-:Y:S02]  /*451b0*/  ISETP.LT.AND P4, PT, R21, R239, !P6 ;  /* 0x000000ef1500720c */ /* 0x002fe40007781270 */
[----:B------:R-:W-:-:S02]  /*451c0*/  ISETP.GE.AND P1, PT, R5, R9, PT ;  /* 0x000000090500720c */ /* 0x000fc40003f26270 */
[----:B------:R-:W-:Y:S01]  /*451d0*/  ISETP.LT.AND P6, PT, R22, R15, !P6 ;  /* 0x0000000f1600720c */ /* 0x000fe200077c1270 */
[----:B------:R-:W1:Y:S01]  /*451e0*/  LDC R241, c[0x0][0x228] ;  /* 0x00008a00fff17b82 */ /* 0x000e620000000800 */
[----:B------:R-:W-:-:S07]  /*451f0*/  IMAD.WIDE R26, R0, 0x2, R18 ;  /* 0x00000002001a7825 */ /* 0x000fce00078e0212 */
[----:B------:R-:W1:Y:S08]  /*45200*/  LDC R9, c[0x0][0x228] ;  /* 0x00008a00ff097b82 */ /* 0x000e700000000800 */
[----:B------:R-:W1:Y:S08]  /*45210*/  LDC R240, c[0x0][0x248] ;  /* 0x00009200fff07b82 */ /* 0x000e700000000800 */
[----:B------:R-:W1:Y:S08]  /*45220*/  LDC R239, c[0x0][0x228] ;  /* 0x00008a00ffef7b82 */ /* 0x000e700000000800 */
[----:B------:R-:W1:Y:S01]  /*45230*/  LDC R15, c[0x0][0x228] ;  /* 0x00008a00ff0f7b82 */ /* 0x000e620000000800 */
[----:B----4-:R-:W-:Y:S01]  /*45240*/  PRMT R5, R251, 0x7632, R5 ;  /* 0x00007632fb057816 */ /* 0x010fe20000000005 */
[----:B------:R4:W-:Y:S01]  /*45250*/  @P3 STG.E.U16 desc[UR60][R24.64], R251 ;  /* 0x000000fb18003986 */ /* 0x0009e2000c10153c */
[----:B------:R-:W-:Y:S01]  /*45260*/  ISETP.LT.AND P3, PT, R17, R10, !P1 ;  /* 0x0000000a1100720c */ /* 0x000fe20004f61270 */
[----:B------:R-:W-:-:S02]  /*45270*/  IMAD.WIDE R10, R0, 0x2, R244 ;  /* 0x00000002000a7825 */ /* 0x000fc400078e02f4 */
[----:B----4-:R-:W4:Y:S02]  /*45280*/  LDL.LU R251, [R1+0x46c] ;  /* 0x00046c0001fb7983 */ /* 0x010f240000300800 */
[C---:B------:R-:W-:Y:S02]  /*45290*/  IMAD.WIDE R24, R0.reuse, 0x2, R246 ;  /* 0x0000000200187825 */ /* 0x040fe400078e02f6 */
[----:B------:R0:W-:Y:S02]  /*452a0*/  @P5 STG.E.U16 desc[UR60][R26.64], R5 ;  /* 0x000000051a005986 */ /* 0x0001e4000c10153c */
[----:B------:R-:W-:Y:S01]  /*452b0*/  IMAD.IADD R0, R0, 0x1, R242 ;  /* 0x0000000100007824 */ /* 0x000fe200078e02f2 */
[----:B---3--:R-:W-:Y:S01]  /*452c0*/  PRMT R7, R250, 0x7632, R7 ;  /* 0x00007632fa077816 */ /* 0x008fe20000000007 */
[----:B------:R3:W-:Y:S01]  /*452d0*/  @P4 STG.E.U16 desc[UR60][R10.64], R250 ;  /* 0x000000fa0a004986 */ /* 0x0007e2000c10153c */
[----:B0-----:R-:W-:-:S03]  /*452e0*/  VIADD R5, R16, 0x78 ;  /* 0x0000007810057836 */ /* 0x001fc60000000000 */
[----:B------:R0:W-:Y:S01]  /*452f0*/  @P6 STG.E.U16 desc[UR60][R24.64], R7 ;  /* 0x0000000718006986 */ /* 0x0001e2000c10153c */
[----:B------:R-:W-:Y:S01]  /*45300*/  ISETP.LT.AND P5, PT, R20, R237, !P1 ;  /* 0x000000ed1400720c */ /* 0x000fe20004fa1270 */
[----:B------:R-:W4:Y:S02]  /*45310*/  LDC R242, c[0x0][0x228] ;  /* 0x00008a00fff27b82 */ /* 0x000f240000000800 */
[----:B---3--:R-:W3:Y:S01]  /*45320*/  LDL.LU R250, [R1+0x4f0] ;  /* 0x0004f00001fa7983 */ /* 0x008ee20000300800 */
[----:B------:R-:W-:-:S05]  /*45330*/  ISETP.GE.AND P4, PT, R5, R13, PT ;  /* 0x0000000d0500720c */ /* 0x000fca0003f86270 */
[----:B------:R-:W4:Y:S01]  /*45340*/  LDC R13, c[0x0][0x228] ;  /* 0x00008a00ff0d7b82 */ /* 0x000f220000000800 */
[----:B0-----:R-:W-:Y:S01]  /*45350*/  IMAD.WIDE R24, R0, 0x2, R2 ;  /* 0x0000000200187825 */ /* 0x001fe200078e0202 */
[----:B------:R-:W-:-:S06]  /*45360*/  ISETP.LT.AND P6, PT, R22, R238, !P1 ;  /* 0x000000ee1600720c */ /* 0x000fcc0004fc1270 */
[----:B------:R-:W0:Y:S01]  /*45370*/  LDC.64 R10, c[0x0][0x228] ;  /* 0x00008a00ff0a7b82 */ /* 0x000e220000000a00 */
[----:B------:R-:W-:-:S07]  /*45380*/  IMAD.WIDE R26, R0, 0x2, R18 ;  /* 0x00000002001a7825 */ /* 0x000fce00078e0212 */
[----:B------:R-:W3:Y:S01]  /*45390*/  LDC R237, c[0x0][0x248] ;  /* 0x00009200ffed7b82 */ /* 0x000ee20000000800 */
[----:B--2---:R-:W-:Y:S01]  /*453a0*/  PRMT R5, R252, 0x7632, R5 ;  /* 0x00007632fc057816 */ /* 0x004fe20000000005 */
[----:B------:R2:W-:Y:S06]  /*453b0*/  @P3 STG.E.U16 desc[UR60][R24.64], R252 ;  /* 0x000000fc18003986 */ /* 0x0005ec000c10153c */
[----:B------:R-:W3:Y:S01]  /*453c0*/  LDC R238, c[0x0][0x228] ;  /* 0x00008a00ffee7b82 */ /* 0x000ee20000000800 */
[----:B--2---:R-:W2:Y:S01]  /*453d0*/  LDL.LU R252, [R1+0x4e0] ;  /* 0x0004e00001fc7983 */ /* 0x004ea20000300800 */
[----:B-1----:R-:W-:-:S02]  /*453e0*/  ISETP.LT.AND P1, PT, R21, R241, !P1 ;  /* 0x000000f11500720c */ /* 0x002fc40004f21270 */
[----:B------:R-:W-:Y:S01]  /*453f0*/  ISETP.LT.AND P3, PT, R17, R6, !P4 ;  /* 0x000000061100720c */ /* 0x000fe20006761270 */
[----:B------:R1:W-:Y:S01]  /*45400*/  @P5 STG.E.U16 desc[UR60][R26.64], R5 ;  /* 0x000000051a005986 */ /* 0x0003e2000c10153c */
[----:B------:R-:W-:Y:S01]  /*45410*/  IMAD.WIDE R6, R0, 0x2, R244 ;  /* 0x0000000200067825 */ /* 0x000fe200078e02f4 */
[----:B------:R-:W-:Y:S01]  /*45420*/  ISETP.LT.AND P5, PT, R20, R9, !P4 ;  /* 0x000000091400720c */ /* 0x000fe200067a1270 */
[----:B------:R-:W2:Y:S02]  /*45430*/  LDC R241, c[0x0][0x228] ;  /* 0x00008a00fff17b82 */ /* 0x000ea40000000800 */
[----:B------:R-:W-:-:S04]  /*45440*/  IMAD.WIDE R24, R0, 0x2, R246 ;  /* 0x0000000200187825 */ /* 0x000fc800078e02f6 */
[----:B------:R-:W-:Y:S02]  /*45450*/  IMAD.IADD R0, R0, 0x1, R240 ;  /* 0x0000000100007824 */ /* 0x000fe400078e02f0 */
[----:B------:R-:W2:Y:S01]  /*45460*/  LDC R240, c[0x0][0x228] ;  /* 0x00008a00fff07b82 */ /* 0x000ea20000000800 */
[----:B-1----:R-:W-:Y:S02]  /*45470*/  VIADD R5, R16, 0x79 ;  /* 0x0000007910057836 */ /* 0x002fe40000000000 */
[----:B------:R-:W-:Y:S01]  /*45480*/  IMAD.WIDE R26, R0, 0x2, R18 ;  /* 0x00000002001a7825 */ /* 0x000fe200078e0212 */
[----:B----4-:R-:W-:Y:S01]  /*45490*/  PRMT R9, R251, 0x7632, R9 ;  /* 0x00007632fb097816 */ /* 0x010fe20000000009 */
[----:B------:R1:W-:Y:S04]  /*454a0*/  @P1 STG.E.U16 desc[UR60][R6.64], R251 ;  /* 0x000000fb06001986 */ /* 0x0003e8000c10153c */
[----:B------:R4:W-:Y:S01]  /*454b0*/  @P6 STG.E.U16 desc[UR60][R24.64], R9 ;  /* 0x0000000918006986 */ /* 0x0009e2000c10153c */
[----:B------:R-:W-:-:S03]  /*454c0*/  ISETP.LT.AND P6, PT, R21, R13, !P4 ;  /* 0x0000000d1500720c */ /* 0x000fc600067c1270 */
[----:B-1----:R-:W2:Y:S01]  /*454d0*/  LDL.LU R251, [R1+0x1c0] ;  /* 0x0001c00001fb7983 */ /* 0x002ea20000300800 */
[----:B------:R-:W1:Y:S01]  /*454e0*/  LDC.64 R6, c[0x0][0x228] ;  /* 0x00008a00ff067b82 */ /* 0x000e620000000a00 */
[----:B----4-:R-:W-:Y:S01]  /*454f0*/  IMAD.WIDE R24, R0, 0x2, R2 ;  /* 0x0000000200187825 */ /* 0x010fe200078e0202 */
[----:B0-----:R-:W-:Y:S02]  /*45500*/  ISETP.GE.AND P1, PT, R5, R11, PT ;  /* 0x0000000b0500720c */ /* 0x001fe40003f26270 */
[----:B------:R-:W-:-:S04]  /*45510*/  ISETP.LT.AND P4, PT, R22, R239, !P4 ;  /* 0x000000ef1600720c */ /* 0x000fc80006781270 */
[----:B------:R-:W0:Y:S01]  /*45520*/  LDC R11, c[0x0][0x228] ;  /* 0x00008a00ff0b7b82 */ /* 0x000e220000000800 */
[----:B---3--:R-:W-:Y:S01]  /*45530*/  PRMT R5, R250, 0x7632, R5 ;  /* 0x00007632fa057816 */ /* 0x008fe20000000005 */
[----:B------:R3:W-:Y:S04]  /*45540*/  @P3 STG.E.U16 desc[UR60][R24.64], R250 ;  /* 0x000000fa18003986 */ /* 0x0007e8000c10153c */
[----:B------:R2:W-:Y:S01]  /*45550*/  @P5 STG.E.U16 desc[UR60][R26.64], R5 ;  /* 0x000000051a005986 */ /* 0x0005e2000c10153c */
[C---:B------:R-:W-:Y:S01]  /*45560*/  IMAD.IADD R9, R0.reuse, 0x1, R237 ;  /* 0x0000000100097824 */ /* 0x040fe200078e02ed */
[----:B------:R-:W4:Y:S02]  /*45570*/  LDC R13, c[0x0][0x228] ;  /* 0x00008a00ff0d7b82 */ /* 0x000f240000000800 */
[----:B---3--:R-:W3:Y:S01]  /*45580*/  LDL.LU R250, [R1+0x1b0] ;  /* 0x0001b00001fa7983 */ /* 0x008ee20000300800 */
[----:B------:R-:W-:-:S05]  /*45590*/  IMAD.WIDE R24, R0, 0x2, R244 ;  /* 0x0000000200187825 */ /* 0x000fca00078e02f4 */
[----:B------:R-:W4:Y:S01]  /*455a0*/  LDC R239, c[0x0][0x228] ;  /* 0x00008a00ffef7b82 */ /* 0x000f220000000800 */
[----:B--2---:R-:W-:Y:S01]  /*455b0*/  PRMT R5, R252, 0x7632, R5 ;  /* 0x00007632fc057816 */ /* 0x004fe20000000005 */
[----:B------:R2:W-:Y:S06]  /*455c0*/  @P6 STG.E.U16 desc[UR60][R24.64], R252 ;  /* 0x000000fc18006986 */ /* 0x0005ec000c10153c */
[----:B------:R-:W0:Y:S01]  /*455d0*/  LDC R26, c[0x0][0x248] ;  /* 0x00009200ff1a7b82 */ /* 0x000e220000000800 */
[----:B------:R-:W-:Y:S02]  /*455e0*/  ISETP.LT.AND P3, PT, R17, R14, !P1 ;  /* 0x0000000e1100720c */ /* 0x000fe40004f61270 */
[----:B------:R-:W-:-:S05]  /*455f0*/  ISETP.LT.AND P5, PT, R20, R15, !P1 ;  /* 0x0000000f1400720c */ /* 0x000fca0004fa1270 */
[----:B------:R-:W4:Y:S01]  /*45600*/  LDC R237, c[0x0][0x228] ;  /* 0x00008a00ffed7b82 */ /* 0x000f220000000800 */
[----:B--2---:R-:W2:Y:S01]  /*45610*/  LDL.LU R252, [R1+0x4f4] ;  /* 0x0004f40001fc7983 */ /* 0x004ea20000300800 */
[----:B------:R-:W-:Y:S01]  /*45620*/  IMAD.WIDE R14, R0, 0x2, R246 ;  /* 0x00000002000e7825 */ /* 0x000fe200078e02f6 */
[----:B------:R-:W-:-:S04]  /*45630*/  ISETP.LT.AND P6, PT, R21, R240, !P1 ;  /* 0x000000f01500720c */ /* 0x000fc80004fc1270 */
[----:B------:R1:W-:Y:S01]  /*45640*/  @P4 STG.E.U16 desc[UR60][R14.64], R5 ;  /* 0x000000050e004986 */ /* 0x0003e2000c10153c */
[----:B------:R-:W-:-:S04]  /*45650*/  IMAD.WIDE R24, R9, 0x2, R2 ;  /* 0x0000000209187825 */ /* 0x000fc800078e0202 */
[----:B------:R-:W-:Y:S01]  /*45660*/  VIADD R0, R16, 0x84 ;  /* 0x0000008410007836 */ /* 0x000fe20000000000 */
[----:B------:R-:W2:Y:S08]  /*45670*/  LDC R240, c[0x0][0x228] ;  /* 0x00008a00fff07b82 */ /* 0x000eb00000000800 */
[----:B-1----:R-:W1:Y:S01]  /*45680*/  LDC.64 R14, c[0x0][0x228] ;  /* 0x00008a00ff0e7b82 */ /* 0x002e620000000a00 */
[----:B------:R-:W-:-:S02]  /*45690*/  ISETP.GE.AND P4, PT, R0, R7, PT ;  /* 0x000000070000720c */ /* 0x000fc40003f86270 */
[----:B------:R-:W-:Y:S01]  /*456a0*/  ISETP.LT.AND P1, PT, R22, R238, !P1 ;  /* 0x000000ee1600720c */ /* 0x000fe20004f21270 */
[----:B------:R-:W-:-:S04]  /*456b0*/  VIADD R7, R16, 0x7b ;  /* 0x0000007b10077836 */ /* 0x000fc80000000000 */
[----:B------:R-:W2:Y:S01]  /*456c0*/  LDC R238, c[0x0][0x228] ;  /* 0x00008a00ffee7b82 */ /* 0x000ea20000000800 */
[----:B------:R0:W-:Y:S01]  /*456d0*/  @P3 STG.E.U16 desc[UR60][R24.64], R251 ;  /* 0x000000fb18003986 */ /* 0x0001e2000c10153c */
[----:B------:R-:W-:Y:S01]  /*456e0*/  ISETP.LT.AND P3, PT, R17, R4, !P0 ;  /* 0x000000041100720c */ /* 0x000fe20004761270 */
[----:B------:R-:W-:Y:S01]  /*456f0*/  IMAD.WIDE R4, R9, 0x2, R18 ;  /* 0x0000000209047825 */ /* 0x000fe200078e0212 */
[----:B------:R-:W-:-:S05]  /*45700*/  PRMT R0, R251, 0x7632, R0 ;  /* 0x00007632fb007816 */ /* 0x000fca0000000000 */
[----:B------:R4:W-:Y:S04]  /*45710*/  @P5 STG.E.U16 desc[UR60][R4.64], R0 ;  /* 0x0000000004005986 */ /* 0x0009e8000c10153c */
[----:B0-----:R-:W2:Y:S01]  /*45720*/  LDL.LU R251, [R1+0x4e4] ;  /* 0x0004e40001fb7983 */ /* 0x001ea20000300800 */
[----:B------:R-:W-:-:S03]  /*45730*/  IMAD.WIDE R24, R9, 0x2, R244 ;  /* 0x0000000209187825 */ /* 0x000fc600078e02f4 */
[----:B------:R-:W2:Y:S01]  /*45740*/  LDL.LU R249, [R1+0x1c4] ;  /* 0x0001c40001f97983 */ /* 0x000ea20000300800 */
[----:B----4-:R-:W-:Y:S01]  /*45750*/  IMAD.IADD R0, R9, 0x1, R26 ;  /* 0x0000000109007824 */ /* 0x010fe200078e021a */
[----:B------:R-:W0:Y:S02]  /*45760*/  LDC.64 R4, c[0x0][0x228] ;  /* 0x00008a00ff047b82 */ /* 0x000e240000000a00 */
[----:B---3--:R3:W-:Y:S01]  /*45770*/  @P6 STG.E.U16 desc[UR60][R24.64], R250 ;  /* 0x000000fa18006986 */ /* 0x0087e2000c10153c */
[----:B------:R-:W-:Y:S02]  /*45780*/  ISETP.LT.AND P6, PT, R20, R11, !P0 ;  /* 0x0000000b1400720c */ /* 0x000fe400047c1270 */
[----:B------:R-:W-:Y:S01]  /*45790*/  PRMT R11, R250, 0x7632, R11 ;  /* 0x00007632fa0b7816 */ /* 0x000fe2000000000b */
[----:B------:R-:W-:-:S04]  /*457a0*/  IMAD.WIDE R26, R0, 0x2, R2 ;  /* 0x00000002001a7825 */ /* 0x000fc800078e0202 */
[----:B---3--:R-:W-:-:S05]  /*457b0*/  IMAD.WIDE R24, R9, 0x2, R246 ;  /* 0x0000000209187825 */ /* 0x008fca00078e02f6 */
[----:B------:R-:W-:Y:S01]  /*457c0*/  @P1 STG.E.U16 desc[UR60][R24.64], R11 ;  /* 0x0000000b18001986 */ /* 0x000fe2000c10153c */
[----:B-1----:R-:W-:Y:S02]  /*457d0*/  ISETP.GE.AND P1, PT, R7, R15, PT ;  /* 0x0000000f0700720c */ /* 0x002fe40003f26270 */
[----:B------:R-:W-:Y:S01]  /*457e0*/  ISETP.LT.AND P5, PT, R21, R13, !P0 ;  /* 0x0000000d1500720c */ /* 0x000fe200047a1270 */
[----:B------:R-:W1:Y:S08]  /*457f0*/  LDC R15, c[0x0][0x228] ;  /* 0x00008a00ff0f7b82 */ /* 0x000e700000000800 */
[----:B------:R-:W3:Y:S01]  /*45800*/  LDC R13, c[0x0][0x248] ;  /* 0x00009200ff0d7b82 */ /* 0x000ee20000000800 */
[----:B--2---:R2:W-:Y:S01]  /*45810*/  @P3 STG.E.U16 desc[UR60][R26.64], R252 ;  /* 0x000000fc1a003986 */ /* 0x0045e2000c10153c */
[----:B------:R-:W-:-:S03]  /*45820*/  PRMT R7, R252, 0x7632, R7 ;  /* 0x00007632fc077816 */ /* 0x000fc60000000007 */
[----:B--2---:R-:W2:Y:S01]  /*45830*/  LDL.LU R252, [R1+0x1b4] ;  /* 0x0001b40001fc7983 */ /* 0x004ea20000300800 */
[----:B------:R-:W-:Y:S01]  /*45840*/  IMAD.WIDE R24, R0, 0x2, R18 ;  /* 0x0000000200187825 */ /* 0x000fe200078e0212 */
[----:B------:R-:W-:Y:S02]  /*45850*/  ISETP.LT.AND P0, PT, R22, R239, !P0 ;  /* 0x000000ef1600720c */ /* 0x000fe40004701270 */
[----:B------:R-:W4:Y:S01]  /*45860*/  LDL.LU R250, [R1+0x4f8] ;  /* 0x0004f80001fa7983 */ /* 0x000f220000300800 */
[----:B------:R-:W-:Y:S01]  /*45870*/  IMAD.WIDE R26, R0, 0x2, R244 ;  /* 0x00000002001a7825 */ /* 0x000fe200078e02f4 */
[----:B------:R-:W-:Y:S02]  /*45880*/  ISETP.LT.AND P3, PT, R17, R8, !P1 ;  /* 0x000000081100720c */ /* 0x000fe40004f61270 */
[----:B------:R0:W-:Y:S01]  /*45890*/  @P6 STG.E.U16 desc[UR60][R24.64], R7 ;  /* 0x0000000718006986 */ /* 0x0001e2000c10153c */
[----:B------:R-:W-:Y:S01]  /*458a0*/  ISETP.LT.AND P6, PT, R21, R240, !P1 ;  /* 0x000000f01500720c */ /* 0x000fe20004fc1270 */
[----:B------:R-:W-:Y:S01]  /*458b0*/  VIADD R11, R16, 0x7c ;  /* 0x0000007c100b7836 */ /* 0x000fe20000000000 */
[----:B------:R-:W1:Y:S08]  /*458c0*/  LDC.64 R8, c[0x0][0x228] ;  /* 0x00008a00ff087b82 */ /* 0x000e700000000a00 */
[----:B------:R-:W1:Y:S01]  /*458d0*/  LDC R240, c[0x0][0x228] ;  /* 0x00008a00fff07b82 */ /* 0x000e620000000800 */
[----:B0-----:R-:W-:-:S04]  /*458e0*/  IMAD.WIDE R24, R0, 0x2, R246 ;  /* 0x0000000200187825 */ /* 0x001fc800078e02f6 */
[----:B---3--:R-:W-:Y:S01]  /*458f0*/  IMAD.IADD R0, R0, 0x1, R13 ;  /* 0x0000000100007824 */ /* 0x008fe200078e020d */
[----:B------:R0:W-:Y:S01]  /*45900*/  @P5 STG.E.U16 desc[UR60][R26.64], R251 ;  /* 0x000000fb1a005986 */ /* 0x0001e2000c10153c */
[----:B------:R-:W-:Y:S02]  /*45910*/  ISETP.LT.AND P5, PT, R20, R237, !P1 ;  /* 0x000000ed1400720c */ /* 0x000fe40004fa1270 */
[----:B------:R-:W-:Y:S01]  /*45920*/  PRMT R7, R251, 0x7632, R7 ;  /* 0x00007632fb077816 */ /* 0x000fe20000000007 */
[----:B------:R-:W3:Y:S01]  /*45930*/  LDC R237, c[0x0][0x248] ;  /* 0x00009200ffed7b82 */ /* 0x000ee20000000800 */
[----:B------:R-:W-:-:S03]  /*45940*/  ISETP.LT.AND P1, PT, R22, R238, !P1 ;  /* 0x000000ee1600720c */ /* 0x000fc60004f21270 */
[----:B------:R1:W-:Y:S01]  /*45950*/  @P0 STG.E.U16 desc[UR60][R24.64], R7 ;  /* 0x0000000718000986 */ /* 0x0003e2000c10153c */
[----:B------:R-:W-:-:S03]  /*45960*/  ISETP.GE.AND P0, PT, R11, R5, PT ;  /* 0x000000050b00720c */ /* 0x000fc60003f06270 */
[----:B0-----:R-:W4:Y:S01]  /*45970*/  LDL.LU R251, [R1+0x4e8] ;  /* 0x0004e80001fb7983 */ /* 0x001f220000300800 */
[C---:B------:R-:W-:Y:S01]  /*45980*/  IMAD.WIDE R26, R0.reuse, 0x2, R18 ;  /* 0x00000002001a7825 */ /* 0x040fe200078e0212 */
[----:B------:R-:W-:Y:S01]  /*45990*/  PRMT R5, R249, 0x7632, R5 ;  /* 0x00007632f9057816 */ /* 0x000fe20000000005 */
[----:B------:R-:W0:Y:S02]  /*459a0*/  LDC R11, c[0x0][0x228] ;  /* 0x00008a00ff0b7b82 */ /* 0x000e240000000800 */
[----:B------:R-:W-:-:S04]  /*459b0*/  IMAD.WIDE R238, R0, 0x2, R244 ;  /* 0x0000000200ee7825 */ /* 0x000fc800078e02f4 */
[----:B-1----:R-:W-:-:S05]  /*459c0*/  IMAD.WIDE R24, R0, 0x2, R2 ;  /* 0x0000000200187825 */ /* 0x002fca00078e0202 */
[----:B------:R-:W-:Y:S04]  /*459d0*/  @P3 STG.E.U16 desc[UR60][R24.64], R249 ;  /* 0x000000f918003986 */ /* 0x000fe8000c10153c */
[----:B------:R1:W-:Y:S04]  /*459e0*/  @P5 STG.E.U16 desc[UR60][R26.64], R5 ;  /* 0x000000051a005986 */ /* 0x0003e8000c10153c */
[----:B--2---:R2:W-:Y:S01]  /*459f0*/  @P6 STG.E.U16 desc[UR60][R238.64], R252 ;  /* 0x000000fcee006986 */ /* 0x0045e2000c10153c */
[----:B-1----:R-:W-:-:S03]  /*45a00*/  PRMT R5, R252, 0x7632, R5 ;  /* 0x00007632fc057816 */ /* 0x002fc60000000005 */
[----:B--2---:R-:W2:Y:S01]  /*45a10*/  LDL.LU R252, [R1+0x1c8] ;  /* 0x0001c80001fc7983 */ /* 0x004ea20000300800 */
[----:B------:R-:W-:Y:S01]  /*45a20*/  VIADD R7, R16, 0x7d ;  /* 0x0000007d10077836 */ /* 0x000fe20000000000 */
[----:B------:R-:W-:Y:S01]  /*45a30*/  ISETP.LT.AND P5, PT, R17, R12, !P0 ;  /* 0x0000000c1100720c */ /* 0x000fe200047a1270 */
[----:B------:R-:W-:Y:S01]  /*45a40*/  IMAD.WIDE R24, R0, 0x2, R246 ;  /* 0x0000000200187825 */ /* 0x000fe200078e02f6 */
[----:B------:R-:W-:Y:S01]  /*45a50*/  ISETP.LT.AND P6, PT, R20, R15, !P0 ;  /* 0x0000000f1400720c */ /* 0x000fe200047c1270 */
[----:B------:R-:W1:Y:S01]  /*45a60*/  LDC.64 R12, c[0x0][0x228] ;  /* 0x00008a00ff0c7b82 */ /* 0x000e620000000a00 */
[----:B------:R-:W-:Y:S01]  /*45a70*/  ISETP.GE.AND P3, PT, R7, R9, PT ;  /* 0x000000090700720c */ /* 0x000fe20003f66270 */
[----:B---3--:R-:W-:Y:S01]  /*45a80*/  IMAD.IADD R0, R0, 0x1, R237 ;  /* 0x0000000100007824 */ /* 0x008fe200078e02ed */
[----:B------:R3:W-:Y:S05]  /*45a90*/  @P1 STG.E.U16 desc[UR60][R24.64], R5 ;  /* 0x0000000518001986 */ /* 0x0007ea000c10153c */
[----:B------:R-:W1:Y:S01]  /*45aa0*/  LDC R9, c[0x0][0x248] ;  /* 0x00009200ff097b82 */ /* 0x000e620000000800 */
[----:B------:R-:W-:Y:S01]  /*45ab0*/  ISETP.LT.AND P1, PT, R22, R241, !P0 ;  /* 0x000000f11600720c */ /* 0x000fe20004721270 */
[----:B------:R-:W-:Y:S01]  /*45ac0*/  IMAD.WIDE R26, R0, 0x2, R18 ;  /* 0x00000002001a7825 */ /* 0x000fe200078e0212 */
[----:B------:R-:W-:-:S03]  /*45ad0*/  ISETP.LT.AND P0, PT, R21, R240, !P0 ;  /* 0x000000f01500720c */ /* 0x000fc60004701270 */
[----:B---3--:R-:W-:Y:S01]  /*45ae0*/  IMAD.WIDE R24, R0, 0x2, R2 ;  /* 0x0000000200187825 */ /* 0x008fe200078e0202 */
[----:B----4-:R-:W-:Y:S01]  /*45af0*/  PRMT R5, R250, 0x7632, R5 ;  /* 0x00007632fa057816 */ /* 0x010fe20000000005 */
[----:B------:R-:W3:Y:S03]  /*45b00*/  LDC R15, c[0x0][0x228] ;  /* 0x00008a00ff0f7b82 */ /* 0x000ee60000000800 */
[----:B------:R4:W-:Y:S01]  /*45b10*/  @P5 STG.E.U16 desc[UR60][R24.64], R250 ;  /* 0x000000fa18005986 */ /* 0x0009e2000c10153c */
[----:B------:R-:W-:-:S03]  /*45b20*/  ISETP.LT.AND P5, PT, R17, R10, !P3 ;  /* 0x0000000a1100720c */ /* 0x000fc60005fa1270 */
[----:B------:R3:W-:Y:S01]  /*45b30*/  @P6 STG.E.U16 desc[UR60][R26.64], R5 ;  /* 0x000000051a006986 */ /* 0x0007e2000c10153c */
[----:B0-----:R-:W-:Y:S01]  /*45b40*/  ISETP.LT.AND P6, PT, R20, R11, !P3 ;  /* 0x0000000b1400720c */ /* 0x001fe20005fc1270 */
[C---:B------:R-:W-:Y:S01]  /*45b50*/  IMAD.WIDE R10, R0.reuse, 0x2, R244 ;  /* 0x00000002000a7825 */ /* 0x040fe200078e02f4 */
[----:B------:R-:W0:Y:S01]  /*45b60*/  LDC.64 R238, c[0x0][0x228] ;  /* 0x00008a00ffee7b82 */ /* 0x000e220000000a00 */
[----:B----4-:R-:W4:Y:S02]  /*45b70*/  LDL.LU R250, [R1+0x1b8] ;  /* 0x0001b80001fa7983 */ /* 0x010f240000300800 */
[----:B------:R-:W-:-:S05]  /*45b80*/  IMAD.WIDE R24, R0, 0x2, R246 ;  /* 0x0000000200187825 */ /* 0x000fca00078e02f6 */
[----:B------:R-:W0:Y:S01]  /*45b90*/  LDC R240, c[0x0][0x228] ;  /* 0x00008a00fff07b82 */ /* 0x000e220000000800 */
[----:B-1----:R-:W-:-:S07]  /*45ba0*/  IMAD.IADD R0, R0, 0x1, R9 ;  /* 0x0000000100007824 */ /* 0x002fce00078e0209 */
[----:B------:R-:W1:Y:S01]  /*45bb0*/  LDC R237, c[0x0][0x248] ;  /* 0x00009200ffed7b82 */ /* 0x000e620000000800 */
[----:B------:R-:W-:-:S07]  /*45bc0*/  VIADD R7, R16, 0x7f ;  /* 0x0000007f10077836 */ /* 0x000fce0000000000 */
[----:B------:R-:W4:Y:S01]  /*45bd0*/  LDC R241, c[0x0][0x228] ;  /* 0x00008a00fff17b82 */ /* 0x000f220000000800 */
[----:B---3--:R-:W-:Y:S01]  /*45be0*/  PRMT R5, R251, 0x7632, R5 ;  /* 0x00007632fb057816 */ /* 0x008fe20000000005 */
[----:B------:R3:W-:Y:S06]  /*45bf0*/  @P0 STG.E.U16 desc[UR60][R10.64], R251 ;  /* 0x000000fb0a000986 */ /* 0x0007ec000c10153c */
[----:B------:R-:W4:Y:S01]  /*45c00*/  LDC R9, c[0x0][0x228] ;  /* 0x00008a00ff097b82 */ /* 0x000f220000000800 */
[----:B---3--:R-:W3:Y:S01]  /*45c10*/  LDL.LU R251, [R1+0x4fc] ;  /* 0x0004fc0001fb7983 */ /* 0x008ee20000300800 */
[----:B------:R-:W-:-:S03]  /*45c20*/  IMAD.WIDE R10, R0, 0x2, R2 ;  /* 0x00000002000a7825 */ /* 0x000fc600078e0202 */
[----:B------:R2:W-:Y:S02]  /*45c30*/  @P1 STG.E.U16 desc[UR60][R24.64], R5 ;  /* 0x0000000518001986 */ /* 0x0005e4000c10153c */
[----:B--2---:R-:W-:Y:S02]  /*45c40*/  PRMT R5, R252, 0x7632, R5 ;  /* 0x00007632fc057816 */ /* 0x004fe40000000005 */
[----:B------:R2:W-:Y:S04]  /*45c50*/  @P5 STG.E.U16 desc[UR60][R10.64], R252 ;  /* 0x000000fc0a005986 */ /* 0x0005e8000c10153c */
[----:B--2---:R-:W2:Y:S01]  /*45c60*/  LDL.LU R252, [R1+0x4ec] ;  /* 0x0004ec0001fc7983 */ /* 0x004ea20000300800 */
[----:B------:R-:W-:Y:S02]  /*45c70*/  ISETP.LT.AND P1, PT, R21, R15, !P3 ;  /* 0x0000000f1500720c */ /* 0x000fe40005f21270 */
[----:B------:R-:W-:Y:S01]  /*45c80*/  ISETP.GE.AND P0, PT, R7, R13, PT ;  /* 0x0000000d0700720c */ /* 0x000fe20003f06270 */
[----:B------:R-:W-:Y:S01]  /*45c90*/  VIADD R7, R16, 0x7e ;  /* 0x0000007e10077836 */ /* 0x000fe20000000000 */
[----:B------:R-:W4:Y:S01]  /*45ca0*/  LDC R15, c[0x0][0x228] ;  /* 0x00008a00ff0f7b82 */ /* 0x000f220000000800 */
[----:B------:R-:W-:Y:S01]  /*45cb0*/  IMAD.WIDE R24, R0, 0x2, R18 ;  /* 0x0000000200187825 */ /* 0x000fe200078e0212 */
[----:B0-----:R-:W-:-:S02]  /*45cc0*/  ISETP.LT.AND P3, PT, R22, R240, !P3 ;  /* 0x000000f01600720c */ /* 0x001fc40005f61270 */
[----:B------:R-:W-:Y:S01]  /*45cd0*/  ISETP.GE.AND P5, PT, R7, R239, PT ;  /* 0x000000ef0700720c */ /* 0x000fe20003fa6270 */
[C---:B------:R-:W-:Y:S01]  /*45ce0*/  IMAD.WIDE R26, R0.reuse, 0x2, R244 ;  /* 0x00000002001a7825 */ /* 0x040fe200078e02f4 */
[----:B------:R1:W-:Y:S02]  /*45cf0*/  @P6 STG.E.U16 desc[UR60][R24.64], R5 ;  /* 0x0000000518006986 */ /* 0x0003e4000c10153c */
[----:B------:R-:W0:Y:S01]  /*45d00*/  LDC R7, c[0x0][0x228] ;  /* 0x00008a00ff077b82 */ /* 0x000e220000000800 */
[----:B------:R-:W-:Y:S01]  /*45d10*/  ISETP.LT.AND P6, PT, R17, R236, !P5 ;  /* 0x000000ec1100720c */ /* 0x000fe20006fc1270 */
[----:B------:R-:W-:-:S06]  /*45d20*/  IMAD.WIDE R10, R0, 0x2, R246 ;  /* 0x00000002000a7825 */ /* 0x000fcc00078e02f6 */
[----:B------:R-:W0:Y:S01]  /*45d30*/  LDC R236, c[0x0][0x248] ;  /* 0x00009200ffec7b82 */ /* 0x000e220000000800 */
[----:B-1----:R-:W-:Y:S01]  /*45d40*/  IMAD.IADD R5, R0, 0x1, R237 ;  /* 0x0000000100057824 */ /* 0x002fe200078e02ed */
[----:B----4-:R-:W-:Y:S01]  /*45d50*/  PRMT R0, R250, 0x7632, R0 ;  /* 0x00007632fa007816 */ /* 0x010fe20000000000 */
[----:B------:R1:W-:Y:S01]  /*45d60*/  @P1 STG.E.U16 desc[UR60][R26.64], R250 ;  /* 0x000000fa1a001986 */ /* 0x0003e2000c10153c */
[----:B------:R-:W-:-:S03]  /*45d70*/  ISETP.LT.AND P1, PT, R20, R241, !P5 ;  /* 0x000000f11400720c */ /* 0x000fc60006f21270 */
[----:B------:R4:W-:Y:S01]  /*45d80*/  @P3 STG.E.U16 desc[UR60][R10.64], R0 ;  /* 0x000000000a003986 */ /* 0x0009e2000c10153c */
[----:B------:R-:W2:Y:S03]  /*45d90*/  LDC.64 R24, c[0x0][0x228] ;  /* 0x00008a00ff187b82 */ /* 0x000ea60000000a00 */
[----:B-1----:R-:W2:Y:S01]  /*45da0*/  LDL.LU R250, [R1+0x1cc] ;  /* 0x0001cc0001fa7983 */ /* 0x002ea20000300800 */
[----:B------:R-:W-:Y:S01]  /*45db0*/  IMAD.WIDE R26, R5, 0x2, R2 ;  /* 0x00000002051a7825 */ /* 0x000fe200078e0202 */
[----:B------:R-:W-:-:S03]  /*45dc0*/  ISETP.LT.AND P3, PT, R21, R9, !P5 ;  /* 0x000000091500720c */ /* 0x000fc60006f61270 */
[----:B------:R-:W1:Y:S01]  /*45dd0*/  LDC R241, c[0x0][0x228] ;  /* 0x00008a00fff17b82 */ /* 0x000e620000000800 */
[----:B------:R-:W-:Y:S01]  /*45de0*/  ISETP.LT.AND P5, PT, R22, R15, !P5 ;  /* 0x0000000f1600720c */ /* 0x000fe20006fa1270 */
[----:B----4-:R-:W-:-:S06]  /*45df0*/  IMAD.WIDE R10, R5, 0x2, R18 ;  /* 0x00000002050a7825 */ /* 0x010fcc00078e0212 */
[----:B------:R-:W4:Y:S08]  /*45e00*/  LDC R13, c[0x0][0x228] ;  /* 0x00008a00ff0d7b82 */ /* 0x000f300000000800 */
[----:B------:R-:W4:Y:S01]  /*45e10*/  LDC R239, c[0x0][0x248] ;  /* 0x00009200ffef7b82 */ /* 0x000f220000000800 */
[----:B---3--:R-:W-:Y:S01]  /*45e20*/  PRMT R0, R251, 0x7632, R0 ;  /* 0x00007632fb007816 */ /* 0x008fe20000000000 */
[----:B------:R3:W-:Y:S01]  /*45e30*/  @P6 STG.E.U16 desc[UR60][R26.64], R251 ;  /* 0x000000fb1a006986 */ /* 0x0007e2000c10153c */
[----:B------:R-:W-:Y:S01]  /*45e40*/  ISETP.LT.AND P6, PT, R17, R14, !P0 ;  /* 0x0000000e1100720c */ /* 0x000fe200047c1270 */
[----:B------:R-:W-:-:S04]  /*45e50*/  IMAD.WIDE R14, R5, 0x2, R244 ;  /* 0x00000002050e7825 */ /* 0x000fc800078e02f4 */
[----:B------:R-:W4:Y:S01]  /*45e60*/  LDC R237, c[0x0][0x228] ;  /* 0x00008a00ffed7b82 */ /* 0x000f220000000800 */
[----:B------:R1:W-:Y:S07]  /*45e70*/  @P1 STG.E.U16 desc[UR60][R10.64], R0 ;  /* 0x000000000a001986 */ /* 0x0003ee000c10153c */
[----:B------:R-:W4:Y:S01]  /*45e80*/  LDC R240, c[0x0][0x228] ;  /* 0x00008a00fff07b82 */ /* 0x000f220000000800 */
[----:B---3--:R-:W3:Y:S01]  /*45e90*/  LDL.LU R251, [R1+0x1bc] ;  /* 0x0001bc0001fb7983 */ /* 0x008ee20000300800 */
[----:B0-----:R-:W-:Y:S01]  /*45ea0*/  ISETP.LT.AND P1, PT, R20, R7, !P0 ;  /* 0x000000071400720c */ /* 0x001fe20004721270 */
[----:B------:R-:W-:-:S04]  /*45eb0*/  IMAD.WIDE R26, R5, 0x2, R246 ;  /* 0x00000002051a7825 */ /* 0x000fc800078e02f6 */
[----:B-1----:R-:W-:Y:S01]  /*45ec0*/  IMAD.IADD R0, R5, 0x1, R236 ;  /* 0x0000000105007824 */ /* 0x002fe200078e02ec */
[----:B------:R-:W0:Y:S01]  /*45ed0*/  LDC.64 R10, c[0x0][0x228] ;  /* 0x00008a00ff0a7b82 */ /* 0x000e220000000a00 */
[----:B------:R-:W-:-:S07]  /*45ee0*/  VIADD R9, R16, 0x80 ;  /* 0x0000008010097836 */ /* 0x000fce0000000000 */
[----:B------:R-:W1:Y:S01]  /*45ef0*/  LDC R236, c[0x0][0x228] ;  /* 0x00008a00ffec7b82 */ /* 0x000e620000000800 */
[----:B--2---:R-:W-:Y:S01]  /*45f00*/  PRMT R7, R252, 0x7632, R7 ;  /* 0x00007632fc077816 */ /* 0x004fe20000000007 */
[----:B------:R2:W-:Y:S04]  /*45f10*/  @P3 STG.E.U16 desc[UR60][R14.64], R252 ;  /* 0x000000fc0e003986 */ /* 0x0005e8000c10153c */
[----:B--2---:R-:W2:Y:S01]  /*45f20*/  LDL.LU R252, [R1+0x510] ;  /* 0x0005100001fc7983 */ /* 0x004ea20000300800 */
[----:B------:R-:W-:-:S03]  /*45f30*/  IMAD.WIDE R14, R0, 0x2, R2 ;  /* 0x00000002000e7825 */ /* 0x000fc600078e0202 */
[----:B------:R4:W-:Y:S01]  /*45f40*/  @P5 STG.E.U16 desc[UR60][R26.64], R7 ;  /* 0x000000071a005986 */ /* 0x0009e2000c10153c */
[----:B------:R-:W-:Y:S02]  /*45f50*/  ISETP.LT.AND P5, PT, R21, R241, !P0 ;  /* 0x000000f11500720c */ /* 0x000fe400047a1270 */
[----:B------:R-:W-:Y:S01]  /*45f60*/  ISETP.GE.AND P3, PT, R9, R25, PT ;  /* 0x000000190900720c */ /* 0x000fe20003f66270 */
[----:B------:R-:W1:Y:S01]  /*45f70*/  LDC R241, c[0x0][0x228] ;  /* 0x00008a00fff17b82 */ /* 0x000e620000000800 */
[----:B----4-:R-:W-:Y:S01]  /*45f80*/  IMAD.WIDE R26, R0, 0x2, R18 ;  /* 0x00000002001a7825 */ /* 0x010fe200078e0212 */
[----:B------:R-:W-:Y:S01]  /*45f90*/  PRMT R5, R250, 0x7632, R5 ;  /* 0x00007632fa057816 */ /* 0x000fe20000000005 */
[----:B------:R4:W-:Y:S01]  /*45fa0*/  @P6 STG.E.U16 desc[UR60][R14.64], R250 ;  /* 0x000000fa0e006986 */ /* 0x0009e2000c10153c */
[----:B------:R-:W-:Y:S01]  /*45fb0*/  ISETP.LT.AND P6, PT, R17, R4, !P3 ;  /* 0x000000041100720c */ /* 0x000fe20005fc1270 */
[----:B------:R-:W-:Y:S01]  /*45fc0*/  IMAD.IADD R7, R0, 0x1, R239 ;  /* 0x0000000100077824 */ /* 0x000fe200078e02ef */
[----:B------:R-:W-:Y:S01]  /*45fd0*/  ISETP.LT.AND P0, PT, R22, R13, !P0 ;  /* 0x0000000d1600720c */ /* 0x000fe20004701270 */
[----:B------:R0:W-:Y:S01]  /*45fe0*/  @P1 STG.E.U16 desc[UR60][R26.64], R5 ;  /* 0x000000051a001986 */ /* 0x0001e2000c10153c */
[----:B------:R-:W1:Y:S03]  /*45ff0*/  LDC R25, c[0x0][0x228] ;  /* 0x00008a00ff197b82 */ /* 0x000e660000000800 */
[----:B----4-:R-:W4:Y:S01]  /*46000*/  LDL.LU R250, [R1+0x1e0] ;  /* 0x0001e00001fa7983 */ /* 0x010f220000300800 */
[----:B------:R-:W-:-:S04]  /*46010*/  IMAD.WIDE R14, R0, 0x2, R246 ;  /* 0x00000002000e7825 */ /* 0x000fc800078e02f6 */
[----:B------:R-:W4:Y:S01]  /*46020*/  LDC R239, c[0x0][0x228] ;  /* 0x00008a00ffef7b82 */ /* 0x000f220000000800 */
[----:B0-----:R-:W-:-:S04]  /*46030*/  IMAD.WIDE R4, R0, 0x2, R244 ;  /* 0x0000000200047825 */ /* 0x001fc800078e02f4 */
[----:B------:R-:W-:Y:S01]  /*46040*/  IMAD.WIDE R26, R7, 0x2, R2 ;  /* 0x00000002071a7825 */ /* 0x000fe200078e0202 */
[----:B---3--:R-:W-:Y:S01]  /*46050*/  PRMT R9, R251, 0x7632, R9 ;  /* 0x00007632fb097816 */ /* 0x008fe20000000009 */
[----:B------:R0:W-:Y:S04]  /*46060*/  @P5 STG.E.U16 desc[UR60][R4.64], R251 ;  /* 0x000000fb04005986 */ /* 0x0001e8000c10153c */
[----:B0-----:R-:W3:Y:S01]  /*46070*/  LDL.LU R251, [R1+0x1d0] ;  /* 0x0001d00001fb7983 */ /* 0x001ee20000300800 */
[----:B------:R-:W-:Y:S01]  /*46080*/  ISETP.LT.AND P1, PT, R20, R237, !P3 ;  /* 0x000000ed1400720c */ /* 0x000fe20005f21270 */
[----:B------:R-:W-:Y:S01]  /*46090*/  VIADD R13, R16, 0x81 ;  /* 0x00000081100d7836 */ /* 0x000fe20000000000 */
[----:B------:R-:W0:Y:S01]  /*460a0*/  LDC R237, c[0x0][0x248] ;  /* 0x00009200ffed7b82 */ /* 0x000e220000000800 */
[----:B------:R-:W-:Y:S07]  /*460b0*/  @P0 STG.E.U16 desc[UR60][R14.64], R9 ;  /* 0x000000090e000986 */ /* 0x000fee000c10153c */
[----:B------:R-:W4:Y:S01]  /*460c0*/  LDC.64 R4, c[0x0][0x228] ;  /* 0x00008a00ff047b82 */ /* 0x000f220000000a00 */
[----:B--2---:R2:W-:Y:S01]  /*460d0*/  @P6 STG.E.U16 desc[UR60][R26.64], R252 ;  /* 0x000000fc1a006986 */ /* 0x0045e2000c10153c */
[----:B------:R-:W-:-:S03]  /*460e0*/  PRMT R0, R252, 0x7632, R0 ;  /* 0x00007632fc007816 */ /* 0x000fc60000000000 */
[----:B--2---:R-:W2:Y:S01]  /*460f0*/  LDL.LU R252, [R1+0x1a0] ;  /* 0x0001a00001fc7983 */ /* 0x004ea20000300800 */
[----:B------:R-:W-:Y:S02]  /*46100*/  ISETP.LT.AND P5, PT, R21, R240, !P3 ;  /* 0x000000f01500720c */ /* 0x000fe40005fa1270 */
[----:B------:R-:W-:Y:S01]  /*46110*/  ISETP.GE.AND P0, PT, R13, R11, PT ;  /* 0x0000000b0d00720c */ /* 0x000fe20003f06270 */
[----:B------:R-:W-:Y:S01]  /*46120*/  IMAD.WIDE R14, R7, 0x2, R18 ;  /* 0x00000002070e7825 */ /* 0x000fe200078e0212 */
[----:B-1----:R-:W-:Y:S01]  /*46130*/  ISETP.LT.AND P3, PT, R22, R236, !P3 ;  /* 0x000000ec1600720c */ /* 0x002fe20005f61270 */
[----:B------:R-:W1:Y:S01]  /*46140*/  LDC R240, c[0x0][0x228] ;  /* 0x00008a00fff07b82 */ /* 0x000e620000000800 */
[----:B------:R-:W-:Y:S01]  /*46150*/  ISETP.LT.AND P6, PT, R17, R8, !P0 ;  /* 0x000000081100720c */ /* 0x000fe200047c1270 */
[C---:B------:R-:W-:Y:S01]  /*46160*/  IMAD.WIDE R8, R7.reuse, 0x2, R244 ;  /* 0x0000000207087825 */ /* 0x040fe200078e02f4 */
[----:B------:R0:W-:Y:S03]  /*46170*/  @P1 STG.E.U16 desc[UR60][R14.64], R0 ;  /* 0x000000000e001986 */ /* 0x0001e6000c10153c */
[----:B------:R-:W-:Y:S01]  /*46180*/  VIADD R13, R16, 0x82 ;  /* 0x00000082100d7836 */ /* 0x000fe20000000000 */
[----:B------:R-:W-:Y:S01]  /*46190*/  ISETP.LT.AND P1, PT, R20, R25, !P0 ;  /* 0x000000191400720c */ /* 0x000fe20004721270 */
[----:B------:R-:W1:Y:S01]  /*461a0*/  LDC R236, c[0x0][0x248] ;  /* 0x00009200ffec7b82 */ /* 0x000e620000000800 */
[----:B0-----:R-:W-:-:S07]  /*461b0*/  IMAD.IADD R0, R7, 0x1, R237 ;  /* 0x0000000107007824 */ /* 0x001fce00078e02ed */
[----:B------:R-:W0:Y:S01]  /*461c0*/  LDC R25, c[0x0][0x248] ;  /* 0x00009200ff197b82 */ /* 0x000e220000000800 */
[----:B----4-:R4:W-:Y:S01]  /*461d0*/  @P5 STG.E.U16 desc[UR60][R8.64], R250 ;  /* 0x000000fa08005986 */ /* 0x0109e2000c10153c */
[----:B------:R-:W-:Y:S01]  /*461e0*/  PRMT R11, R250, 0x7632, R11 ;  /* 0x00007632fa0b7816 */ /* 0x000fe2000000000b */
[----:B------:R-:W-:Y:S01]  /*461f0*/  IMAD.WIDE R14, R7, 0x2, R246 ;  /* 0x00000002070e7825 */ /* 0x000fe200078e02f6 */
[----:B------:R-:W-:-:S03]  /*46200*/  ISETP.LT.AND P5, PT, R21, R242, !P0 ;  /* 0x000000f21500720c */ /* 0x000fc600047a1270 */
[----:B------:R-:W-:Y:S01]  /*46210*/  IMAD.WIDE R26, R0, 0x2, R2 ;  /* 0x00000002001a7825 */ /* 0x000fe200078e0202 */
[----:B----4-:R-:W4:Y:S01]  /*46220*/  LDL.LU R250, [R1+0x514] ;  /* 0x0005140001fa7983 */ /* 0x010f220000300800 */
[----:B------:R-:W0:Y:S03]  /*46230*/  LDC.64 R8, c[0x0][0x228] ;  /* 0x00008a00ff087b82 */ /* 0x000e260000000a00 */
[----:B------:R1:W-:Y:S01]  /*46240*/  @P3 STG.E.U16 desc[UR60][R14.64], R11 ;  /* 0x0000000b0e003986 */ /* 0x0003e2000c10153c */
[----:B------:R-:W-:-:S04]  /*46250*/  ISETP.GE.AND P3, PT, R13, R5, PT ;  /* 0x000000050d00720c */ /* 0x000fc80003f66270 */
[----:B------:R-:W0:Y:S01]  /*46260*/  LDC R13, c[0x0][0x228] ;  /* 0x00008a00ff0d7b82 */ /* 0x000e220000000800 */
[----:B-1----:R-:W-:-:S07]  /*46270*/  IMAD.WIDE R14, R0, 0x2, R18 ;  /* 0x00000002000e7825 */ /* 0x002fce00078e0212 */
[----:B------:R-:W1:Y:S01]  /*46280*/  LDC R242, c[0x0][0x228] ;  /* 0x00008a00fff27b82 */ /* 0x000e620000000800 */
[----:B---3--:R3:W-:Y:S01]  /*46290*/  @P6 STG.E.U16 desc[UR60][R26.64], R251 ;  /* 0x000000fb1a006986 */ /* 0x0087e2000c10153c */
[----:B------:R-:W-:-:S03]  /*462a0*/  PRMT R5, R251, 0x7632, R5 ;  /* 0x00007632fb057816 */ /* 0x000fc60000000005 */
[----:B---3--:R-:W3:Y:S01]  /*462b0*/  LDL.LU R251, [R1+0x1e4] ;  /* 0x0001e40001fb7983 */ /* 0x008ee20000300800 */
[----:B------:R-:W-:-:S03]  /*462c0*/  IMAD.WIDE R26, R0, 0x2, R244 ;  /* 0x00000002001a7825 */ /* 0x000fc600078e02f4 */
[----:B------:R0:W-:Y:S01]  /*462d0*/  @P1 STG.E.U16 desc[UR60][R14.64], R5 ;  /* 0x000000050e001986 */ /* 0x0001e2000c10153c */
[----:B--2---:R-:W-:-:S03]  /*462e0*/  PRMT R7, R252, 0x7632, R7 ;  /* 0x00007632fc077816 */ /* 0x004fc60000000007 */
[----:B------:R2:W-:Y:S01]  /*462f0*/  @P5 STG.E.U16 desc[UR60][R26.64], R252 ;  /* 0x000000fc1a005986 */ /* 0x0005e2000c10153c */
[----:B------:R-:W-:Y:S02]  /*46300*/  ISETP.LT.AND P0, PT, R22, R239, !P0 ;  /* 0x000000ef1600720c */ /* 0x000fe40004701270 */
[----:B------:R-:W-:Y:S01]  /*46310*/  ISETP.LT.AND P6, PT, R17, R238, !P3 ;  /* 0x000000ee1100720c */ /* 0x000fe20005fc1270 */
[C---:B0-----:R-:W-:Y:S01]  /*46320*/  IMAD.IADD R5, R0.reuse, 0x1, R236 ;  /* 0x0000000100057824 */ /* 0x041fe200078e02ec */
[----:B------:R-:W0:Y:S01]  /*46330*/  LDC.64 R14, c[0x0][0x228] ;  /* 0x00008a00ff0e7b82 */ /* 0x000e220000000a00 */
[----:B--2---:R-:W2:Y:S01]  /*46340*/  LDL.LU R252, [R1+0x1d4] ;  /* 0x0001d40001fc7983 */ /* 0x004ea20000300800 */
[----:B------:R-:W-:Y:S01]  /*46350*/  IMAD.WIDE R26, R0, 0x2, R246 ;  /* 0x00000002001a7825 */ /* 0x000fe200078e02f6 */
[----:B------:R-:W-:-:S05]  /*46360*/  ISETP.LT.AND P1, PT, R20, R240, !P3 ;  /* 0x000000f01400720c */ /* 0x000fca0005f21270 */
[----:B------:R-:W1:Y:S01]  /*46370*/  LDC R238, c[0x0][0x228] ;  /* 0x00008a00ffee7b82 */ /* 0x000e620000000800 */
[----:B------:R-:W-:Y:S01]  /*46380*/  IMAD.WIDE R236, R5, 0x2, R2 ;  /* 0x0000000205ec7825 */ /* 0x000fe200078e0202 */
[----:B------:R-:W-:-:S03]  /*46390*/  ISETP.LT.AND P5, PT, R21, R241, !P3 ;  /* 0x000000f11500720c */ /* 0x000fc60005fa1270 */
[----:B------:R-:W-:Y:S01]  /*463a0*/  VIADD R11, R16, 0x83 ;  /* 0x00000083100b7836 */ /* 0x000fe20000000000 */
[----:B------:R4:W-:Y:S02]  /*463b0*/  @P0 STG.E.U16 desc[UR60][R26.64], R7 ;  /* 0x000000071a000986 */ /* 0x0009e4000c10153c */
[----:B------:R-:W0:Y:S02]  /*463c0*/  LDC R239, c[0x0][0x228] ;  /* 0x00008a00ffef7b82 */ /* 0x000e240000000800 */
[----:B------:R-:W-:Y:S02]  /*463d0*/  ISETP.GE.AND P0, PT, R11, R9, PT ;  /* 0x000000090b00720c */ /* 0x000fe40003f06270 */
[----:B------:R-:W-:-:S04]  /*463e0*/  ISETP.LT.AND P3, PT, R22, R13, !P3 ;  /* 0x0000000d1600720c */ /* 0x000fc80005f61270 */
[----:B------:R-:W0:Y:S01]  /*463f0*/  LDC R11, c[0x0][0x228] ;  /* 0x00008a00ff0b7b82 */ /* 0x000e220000000800 */
[----:B----4-:R4:W-:Y:S01]  /*46400*/  @P6 STG.E.U16 desc[UR60][R236.64], R250 ;  /* 0x000000faec006986 */ /* 0x0109e2000c10153c */
[----:B------:R-:W-:Y:S01]  /*46410*/  PRMT R0, R250, 0x7632, R0 ;  /* 0x00007632fa007816 */ /* 0x000fe20000000000 */
[----:B------:R-:W-:Y:S01]  /*46420*/  IMAD.WIDE R26, R5, 0x2, R18 ;  /* 0x00000002051a7825 */ /* 0x000fe200078e0212 */
[----:B------:R-:W-:-:S04]  /*46430*/  ISETP.LT.AND P6, PT, R17, R12, !P0 ;  /* 0x0000000c1100720c */ /* 0x000fc800047c1270 */
[----:B------:R-:W0:Y:S01]  /*46440*/  LDC R240, c[0x0][0x248] ;  /* 0x00009200fff07b82 */ /* 0x000e220000000800 */
[----:B------:R-:W-:Y:S01]  /*46450*/  IMAD.WIDE R12, R5, 0x2, R244 ;  /* 0x00000002050c7825 */ /* 0x000fe200078e02f4 */
[----:B----4-:R-:W4:Y:S06]  /*46460*/  LDL.LU R250, [R1+0x1a4] ;  /* 0x0001a40001fa7983 */ /* 0x010f2c0000300800 */
[----:B------:R-:W4:Y:S01]  /*46470*/  LDC R241, c[0x0][0x228] ;  /* 0x00008a00fff17b82 */ /* 0x000f220000000800 */
[----:B------:R1:W-:Y:S01]  /*46480*/  @P1 STG.E.U16 desc[UR60][R26.64], R0 ;  /* 0x000000001a001986 */ /* 0x0003e2000c10153c */
[----:B---3--:R-:W-:-:S03]  /*46490*/  PRMT R7, R251, 0x7632, R7 ;  /* 0x00007632fb077816 */ /* 0x008fc60000000007 */
[----:B------:R3:W-:Y:S01]  /*464a0*/  @P5 STG.E.U16 desc[UR60][R12.64], R251 ;  /* 0x000000fb0c005986 */ /* 0x0007e2000c10153c */
[C---:B-1----:R-:W-:Y:S02]  /*464b0*/  IMAD.IADD R0, R5.reuse, 0x1, R25 ;  /* 0x0000000105007824 */ /* 0x042fe400078e0219 */
[----:B------:R-:W1:Y:S02]  /*464c0*/  LDC.64 R236, c[0x0][0x228] ;  /* 0x00008a00ffec7b82 */ /* 0x000e640000000a00 */
[----:B------:R-:W-:Y:S01]  /*464d0*/  IMAD.WIDE R26, R0, 0x2, R2 ;  /* 0x00000002001a7825 */ /* 0x000fe200078e0202 */
[----:B---3--:R-:W3:Y:S03]  /*464e0*/  LDL.LU R251, [R1+0x518] ;  /* 0x0005180001fb7983 */ /* 0x008ee60000300800 */
[----:B------:R-:W-:-:S05]  /*464f0*/  IMAD.WIDE R12, R5, 0x2, R246 ;  /* 0x00000002050c7825 */ /* 0x000fca00078e02f6 */
[----:B------:R-:W-:Y:S04]  /*46500*/  @P3 STG.E.U16 desc[UR60][R12.64], R7 ;  /* 0x000000070c003986 */ /* 0x000fe8000c10153c */
[----:B--2---:R2:W-:Y:S01]  /*46510*/  @P6 STG.E.U16 desc[UR60][R26.64], R252 ;  /* 0x000000fc1a006986 */ /* 0x0045e2000c10153c */
[----:B------:R-:W-:-:S03]  /*46520*/  PRMT R5, R252, 0x7632, R5 ;  /* 0x00007632fc057816 */ /* 0x000fc60000000005 */
[----:B--2---:R-:W2:Y:S01]  /*46530*/  LDL.LU R252, [R1+0x1e8] ;  /* 0x0001e80001fc7983 */ /* 0x004ea20000300800 */
[----:B------:R-:W-:Y:S02]  /*46540*/  ISETP.LT.AND P1, PT, R20, R238, !P0 ;  /* 0x000000ee1400720c */ /* 0x000fe40004721270 */
[----:B0-----:R-:W-:Y:S01]  /*46550*/  ISETP.LT.AND P5, PT, R21, R239, !P0 ;  /* 0x000000ef1500720c */ /* 0x001fe200047a1270 */
[C---:B------:R-:W-:Y:S01]  /*46560*/  IMAD.WIDE R12, R0.reuse, 0x2, R18 ;  /* 0x00000002000c7825 */ /* 0x040fe200078e0212 */
[----:B------:R-:W-:Y:S01]  /*46570*/  ISETP.LT.AND P6, PT, R17, R24, !P4 ;  /* 0x000000181100720c */ /* 0x000fe200067c1270 */
[----:B------:R-:W0:Y:S02]  /*46580*/  LDC R239, c[0x0][0x228] ;  /* 0x00008a00ffef7b82 */ /* 0x000e240000000800 */
[----:B------:R-:W-:Y:S01]  /*46590*/  IMAD.WIDE R24, R0, 0x2, R244 ;  /* 0x0000000200187825 */ /* 0x000fe200078e02f4 */
[----:B------:R-:W-:-:S05]  /*465a0*/  ISETP.LT.AND P0, PT, R22, R11, !P0 ;  /* 0x0000000b1600720c */ /* 0x000fca0004701270 */
[----:B------:R1:W-:Y:S01]  /*465b0*/  @P1 STG.E.U16 desc[UR60][R12.64], R5 ;  /* 0x000000050c001986 */ /* 0x0003e2000c10153c */
[----:B------:R-:W-:Y:S01]  /*465c0*/  VIADD R9, R16, 0x85 ;  /* 0x0000008510097836 */ /* 0x000fe20000000000 */
[----:B------:R-:W-:Y:S01]  /*465d0*/  ISETP.LT.AND P1, PT, R20, R242, !P4 ;  /* 0x000000f21400720c */ /* 0x000fe20006721270 */
[----:B------:R-:W0:Y:S01]  /*465e0*/  LDC R238, c[0x0][0x228] ;  /* 0x00008a00ffee7b82 */ /* 0x000e220000000800 */
[----:B----4-:R4:W-:Y:S01]  /*465f0*/  @P5 STG.E.U16 desc[UR60][R24.64], R250 ;  /* 0x000000fa18005986 */ /* 0x0109e2000c10153c */
[----:B------:R-:W-:Y:S01]  /*46600*/  PRMT R7, R250, 0x7632, R7 ;  /* 0x00007632fa077816 */ /* 0x000fe20000000007 */
[----:B-1----:R-:W-:Y:S01]  /*46610*/  IMAD.IADD R5, R0, 0x1, R240 ;  /* 0x0000000100057824 */ /* 0x002fe200078e02f0 */
[----:B------:R-:W-:-:S04]  /*46620*/  ISETP.LT.AND P5, PT, R21, R241, !P4 ;  /* 0x000000f11500720c */ /* 0x000fc800067a1270 */
[----:B------:R-:W1:Y:S01]  /*46630*/  LDC R240, c[0x0][0x228] ;  /* 0x00008a00fff07b82 */ /* 0x000e620000000800 */
[----:B------:R-:W-:Y:S01]  /*46640*/  IMAD.WIDE R26, R5, 0x2, R2 ;  /* 0x00000002051a7825 */ /* 0x000fe200078e0202 */
[----:B----4-:R-:W4:Y:S03]  /*46650*/  LDL.LU R250, [R1+0x1d8] ;  /* 0x0001d80001fa7983 */ /* 0x010f260000300800 */
[----:B------:R-:W-:Y:S01]  /*46660*/  IMAD.WIDE R24, R0, 0x2, R246 ;  /* 0x0000000200187825 */ /* 0x000fe200078e02f6 */
[----:B------:R-:W-:Y:S02]  /*46670*/  ISETP.GE.AND P3, PT, R9, R15, PT ;  /* 0x0000000f0900720c */ /* 0x000fe40003f66270 */
[----:B------:R-:W1:Y:S02]  /*46680*/  LDC.64 R12, c[0x0][0x228] ;  /* 0x00008a00ff0c7b82 */ /* 0x000e640000000a00 */
[----:B------:R0:W-:Y:S06]  /*46690*/  @P0 STG.E.U16 desc[UR60][R24.64], R7 ;  /* 0x0000000718000986 */ /* 0x0001ec000c10153c */
[----:B------:R-:W1:Y:S01]  /*466a0*/  LDC R15, c[0x0][0x248] ;  /* 0x00009200ff0f7b82 */ /* 0x000e620000000800 */
[----:B0-----:R-:W-:-:S07]  /*466b0*/  IMAD.WIDE R24, R5, 0x2, R244 ;  /* 0x0000000205187825 */ /* 0x001fce00078e02f4 */
[----:B------:R-:W0:Y:S08]  /*466c0*/  LDC R241, c[0x0][0x228] ;  /* 0x00008a00fff17b82 */ /* 0x000e300000000800 */
[----:B------:R-:W0:Y:S01]  /*466d0*/  LDC R242, c[0x0][0x248] ;  /* 0x00009200fff27b82 */ /* 0x000e220000000800 */
[----:B---3--:R3:W-:Y:S01]  /*466e0*/  @P6 STG.E.U16 desc[UR60][R26.64], R251 ;  /* 0x000000fb1a006986 */ /* 0x0087e2000c10153c */
[----:B------:R-:W-:-:S02]  /*466f0*/  PRMT R0, R251, 0x7632, R0 ;  /* 0x00007632fb007816 */ /* 0x000fc40000000000 */
[----:B------:R-:W-:Y:S01]  /*46700*/  ISETP.LT.AND P6, PT, R17, R10, !P3 ;  /* 0x0000000a1100720c */ /* 0x000fe20005fc1270 */
[----:B------:R-:W-:Y:S01]  /*46710*/  IMAD.WIDE R10, R5, 0x2, R18 ;  /* 0x00000002050a7825 */ /* 0x000fe200078e0212 */
[----:B---3--:R-:W3:Y:S04]  /*46720*/  LDL.LU R251, [R1+0x1a8] ;  /* 0x0001a80001fb7983 */ /* 0x008ee80000300800 */
[----:B------:R1:W-:Y:S01]  /*46730*/  @P1 STG.E.U16 desc[UR60][R10.64], R0 ;  /* 0x000000000a001986 */ /* 0x0003e2000c10153c */
[----:B--2---:R-:W-:-:S03]  /*46740*/  PRMT R7, R252, 0x7632, R7 ;  /* 0x00007632fc077816 */ /* 0x004fc60000000007 */
[----:B------:R2:W-:Y:S01]  /*46750*/  @P5 STG.E.U16 desc[UR60][R24.64], R252 ;  /* 0x000000fc18005986 */ /* 0x0005e2000c10153c */
[----:B------:R-:W-:Y:S01]  /*46760*/  VIADD R9, R16, 0x8a ;  /* 0x0000008a10097836 */ /* 0x000fe20000000000 */
[----:B------:R-:W-:Y:S01]  /*46770*/  ISETP.LT.AND P4, PT, R22, R239, !P4 ;  /* 0x000000ef1600720c */ /* 0x000fe20006781270 */
[----:B-1----:R-:W-:Y:S01]  /*46780*/  IMAD.IADD R0, R5, 0x1, R15 ;  /* 0x0000000105007824 */ /* 0x002fe200078e020f */
[----:B------:R-:W1:Y:S01]  /*46790*/  LDC.64 R10, c[0x0][0x228] ;  /* 0x00008a00ff0a7b82 */ /* 0x000e620000000a00 */
[----:B--2---:R-:W2:Y:S01]  /*467a0*/  LDL.LU R252, [R1+0x51c] ;  /* 0x00051c0001fc7983 */ /* 0x004ea20000300800 */
[----:B------:R-:W-:Y:S01]  /*467b0*/  ISETP.GE.AND P0, PT, R9, R237, PT ;  /* 0x000000ed0900720c */ /* 0x000fe20003f06270 */
[----:B------:R-:W-:-:S05]  /*467c0*/  IMAD.WIDE R24, R5, 0x2, R246 ;  /* 0x0000000205187825 */ /* 0x000fca00078e02f6 */
[----:B------:R-:W1:Y:S01]  /*467d0*/  LDC R9, c[0x0][0x228] ;  /* 0x00008a00ff097b82 */ /* 0x000e620000000800 */
[----:B------:R-:W-:-:S07]  /*467e0*/  ISETP.LT.AND P1, PT, R20, R238, !P3 ;  /* 0x000000ee1400720c */ /* 0x000fce0005f21270 */
[----:B------:R-:W1:Y:S01]  /*467f0*/  LDC R237, c[0x0][0x248] ;  /* 0x00009200ffed7b82 */ /* 0x000e620000000800 */
[----:B------:R-:W-:Y:S01]  /*46800*/  IMAD.WIDE R26, R0, 0x2, R2 ;  /* 0x00000002001a7825 */ /* 0x000fe200078e0202 */
[----:B------:R-:W-:-:S03]  /*46810*/  ISETP.LT.AND P5, PT, R21, R240, !P3 ;  /* 0x000000f01500720c */ /* 0x000fc60005fa1270 */
[----:B------:R-:W-:Y:S01]  /*46820*/  VIADD R5, R16, 0x86 ;  /* 0x0000008610057836 */ /* 0x000fe20000000000 */
[----:B------:R0:W-:Y:S02]  /*46830*/  @P4 STG.E.U16 desc[UR60][R24.64], R7 ;  /* 0x0000000718004986 */ /* 0x0001e4000c10153c */
[----:B------:R-:W2:Y:S02]  /*46840*/  LDC R240, c[0x0][0x228] ;  /* 0x00008a00fff07b82 */ /* 0x000ea40000000800 */
[----:B------:R-:W-:Y:S01]  /*46850*/  ISETP.GE.AND P4, PT, R5, R13, PT ;  /* 0x0000000d0500720c */ /* 0x000fe20003f86270 */
[----:B----4-:R4:W-:Y:S05]  /*46860*/  @P6 STG.E.U16 desc[UR60][R26.64], R250 ;  /* 0x000000fa1a006986 */ /* 0x0109ea000c10153c */
[----:B------:R-:W2:Y:S01]  /*46870*/  LDC R15, c[0x0][0x228] ;  /* 0x00008a00ff0f7b82 */ /* 0x000ea20000000800 */
[----:B0-----:R-:W-:Y:S01]  /*46880*/  PRMT R7, R250, 0x7632, R7 ;  /* 0x00007632fa077816 */ /* 0x001fe20000000007 */
[C---:B------:R-:W-:Y:S01]  /*46890*/  IMAD.WIDE R24, R0.reuse, 0x2, R18 ;  /* 0x0000000200187825 */ /* 0x040fe200078e0212 */
[----:B------:R-:W-:Y:S01]  /*468a0*/  ISETP.LT.AND P6, PT, R17, R4, !P4 ;  /* 0x000000041100720c */ /* 0x000fe200067c1270 */
[----:B----4-:R-:W4:Y:S02]  /*468b0*/  LDL.LU R250, [R1+0x1ec] ;  /* 0x0001ec0001fa7983 */ /* 0x010f240000300800 */
[----:B------:R-:W-:Y:S01]  /*468c0*/  IMAD.WIDE R4, R0, 0x2, R244 ;  /* 0x0000000200047825 */ /* 0x000fe200078e02f4 */
[----:B------:R-:W-:Y:S01]  /*468d0*/  ISETP.LT.AND P3, PT, R22, R241, !P3 ;  /* 0x000000f11600720c */ /* 0x000fe20005f61270 */
[----:B------:R-:W0:Y:S01]  /*468e0*/  LDC R238, c[0x0][0x228] ;  /* 0x00008a00ffee7b82 */ /* 0x000e220000000800 */
[----:B------:R1:W-:Y:S02]  /*468f0*/  @P1 STG.E.U16 desc[UR60][R24.64], R7 ;  /* 0x0000000718001986 */ /* 0x0003e4000c10153c */
[----:B-1----:R-:W-:Y:S01]  /*46900*/  ISETP.LT.AND P1, PT, R20, R9, !P4 ;  /* 0x000000091400720c */ /* 0x002fe20006721270 */
[----:B------:R-:W-:-:S04]  /*46910*/  IMAD.WIDE R26, R0, 0x2, R246 ;  /* 0x00000002001a7825 */ /* 0x000fc800078e02f6 */
[----:B------:R-:W-:Y:S01]  /*46920*/  VIADD R13, R16, 0x87 ;  /* 0x00000087100d7836 */ /* 0x000fe20000000000 */
[----:B------:R-:W1:Y:S01]  /*46930*/  LDC R239, c[0x0][0x228] ;  /* 0x00008a00ffef7b82 */ /* 0x000e620000000800 */
[----:B------:R-:W-:-:S07]  /*46940*/  IMAD.IADD R7, R0, 0x1, R237 ;  /* 0x0000000100077824 */ /* 0x000fce00078e02ed */
[----:B------:R-:W1:Y:S01]  /*46950*/  LDC R241, c[0x0][0x228] ;  /* 0x00008a00fff17b82 */ /* 0x000e620000000800 */
[----:B------:R-:W-:-:S07]  /*46960*/  IMAD.WIDE R24, R7, 0x2, R2 ;  /* 0x0000000207187825 */ /* 0x000fce00078e0202 */
[----:B------:R-:W1:Y:S01]  /*46970*/  LDC R237, c[0x0][0x228] ;  /* 0x00008a00ffed7b82 */ /* 0x000e620000000800 */
[----:B---3--:R3:W-:Y:S01]  /*46980*/  @P5 STG.E.U16 desc[UR60][R4.64], R251 ;  /* 0x000000fb04005986 */ /* 0x0087e2000c10153c */
[----:B------:R-:W-:-:S03]  /*46990*/  PRMT R9, R251, 0x7632, R9 ;  /* 0x00007632fb097816 */ /* 0x000fc60000000009 */
[----:B---3--:R-:W3:Y:S03]  /*469a0*/  LDL.LU R251, [R1+0x1dc] ;  /* 0x0001dc0001fb7983 */ /* 0x008ee60000300800 */
[----:B------:R-:W1:Y:S01]  /*469b0*/  LDC.64 R4, c[0x0][0x228] ;  /* 0x00008a00ff047b82 */ /* 0x000e620000000a00 */
[----:B------:R-:W-:Y:S01]  /*469c0*/  @P3 STG.E.U16 desc[UR60][R26.64], R9 ;  /* 0x000000091a003986 */ /* 0x000fe2000c10153c */
[----:B--2---:R-:W-:-:S03]  /*469d0*/  PRMT R0, R252, 0x7632, R0 ;  /* 0x00007632fc007816 */ /* 0x004fc60000000000 */
[----:B------:R2:W-:Y:S04]  /*469e0*/  @P6 STG.E.U16 desc[UR60][R24.64], R252 ;  /* 0x000000fc18006986 */ /* 0x0005e8000c10153c */
[----:B--2---:R-:W2:Y:S01]  /*469f0*/  LDL.LU R252, [R1+0x1ac] ;  /* 0x0001ac0001fc7983 */ /* 0x004ea20000300800 */
[----:B------:R-:W-:Y:S02]  /*46a00*/  ISETP.LT.AND P3, PT, R21, R240, !P4 ;  /* 0x000000f01500720c */ /* 0x000fe40006761270 */
[----:B------:R-:W-:Y:S01]  /*46a10*/  ISETP.GE.AND P5, PT, R13, R11, PT ;  /* 0x0000000b0d00720c */ /* 0x000fe20003fa6270 */
[----:B------:R-:W-:Y:S01]  /*46a20*/  IMAD.WIDE R26, R7, 0x2, R18 ;  /* 0x00000002071a7825 */ /* 0x000fe200078e0212 */
[----:B------:R-:W-:Y:S01]  /*46a30*/  ISETP.LT.AND P4, PT, R22, R15, !P4 ;  /* 0x0000000f1600720c */ /* 0x000fe20006781270 */
[----:B------:R-:W2:Y:S01]  /*46a40*/  LDC R240, c[0x0][0x228] ;  /* 0x00008a00fff07b82 */ /* 0x000ea20000000800 */
[----:B------:R-:W-:Y:S01]  /*46a50*/  ISETP.LT.AND P6, PT, R17, R8, !P5 ;  /* 0x000000081100720c */ /* 0x000fe20006fc1270 */
[C---:B------:R-:W-:Y:S01]  /*46a60*/  IMAD.WIDE R8, R7.reuse, 0x2, R244 ;  /* 0x0000000207087825 */ /* 0x040fe200078e02f4 */
[----:B------:R1:W-:Y:S03]  /*46a70*/  @P1 STG.E.U16 desc[UR60][R26.64], R0 ;  /* 0x000000001a001986 */ /* 0x0003e6000c10153c */
[C---:B------:R-:W-:Y:S01]  /*46a80*/  IMAD.WIDE R24, R7.reuse, 0x2, R246 ;  /* 0x0000000207187825 */ /* 0x040fe200078e02f6 */
[----:B0-----:R-:W-:Y:S01]  /*46a90*/  ISETP.LT.AND P1, PT, R20, R238, !P5 ;  /* 0x000000ee1400720c */ /* 0x001fe20006f21270 */
[----:B------:R-:W0:Y:S02]  /*46aa0*/  LDC R15, c[0x0][0x228] ;  /* 0x00008a00ff0f7b82 */ /* 0x000e240000000800 */
[----:B------:R-:W-:Y:S01]  /*46ab0*/  VIADD R13, R16, 0x88 ;  /* 0x00000088100d7836 */ /* 0x000fe20000000000 */
[----:B----4-:R-:W-:Y:S01]  /*46ac0*/  PRMT R11, R250, 0x7632, R11 ;  /* 0x00007632fa0b7816 */ /* 0x010fe2000000000b */
[----:B------:R4:W-:Y:S01]  /*46ad0*/  @P3 STG.E.U16 desc[UR60][R8.64], R250 ;  /* 0x000000fa08003986 */ /* 0x0009e2000c10153c */
[----:B-1----:R-:W-:-:S03]  /*46ae0*/  IMAD.IADD R0, R7, 0x1, R242 ;  /* 0x0000000107007824 */ /* 0x002fc600078e02f2 */
[----:B------:R-:W1:Y:S01]  /*46af0*/  LDC R238, c[0x0][0x248] ;  /* 0x00009200ffee7b82 */ /* 0x000e620000000800 */
[----:B------:R4:W-:Y:S01]  /*46b00*/  @P4 STG.E.U16 desc[UR60][R24.64], R11 ;  /* 0x0000000b18004986 */ /* 0x0009e2000c10153c */
[----:B------:R-:W-:-:S03]  /*46b10*/  ISETP.LT.AND P4, PT, R22, R239, !P5 ;  /* 0x000000ef1600720c */ /* 0x000fc60006f81270 */
[----:B----4-:R-:W4:Y:S01]  /*46b20*/  LDL.LU R250, [R1+0x320] ;  /* 0x0003200001fa7983 */ /* 0x010f220000300800 */
[----:B------:R-:W-:Y:S02]  /*46b30*/  ISETP.LT.AND P5, PT, R21, R241, !P5 ;  /* 0x000000f11500720c */ /* 0x000fe40006fa1270 */
[----:B------:R-:W0:Y:S01]  /*46b40*/  LDC.64 R8, c[0x0][0x228] ;  /* 0x00008a00ff087b82 */ /* 0x000e220000000a00 */
[----:B------:R-:W-:Y:S01]  /*46b50*/  IMAD.WIDE R24, R0, 0x2, R2 ;  /* 0x0000000200187825 */ /* 0x000fe200078e0202 */
[----:B------:R-:W-:-:S03]  /*46b60*/  ISETP.GE.AND P3, PT, R13, R5, PT ;  /* 0x000000050d00720c */ /* 0x000fc60003f66270 */
[----:B------:R-:W-:-:S03]  /*46b70*/  IMAD.WIDE R26, R0, 0x2, R18 ;  /* 0x00000002001a7825 */ /* 0x000fc600078e0212 */
[----:B------:R-:W0:Y:S08]  /*46b80*/  LDC R13, c[0x0][0x228] ;  /* 0x00008a00ff0d7b82 */ /* 0x000e300000000800 */
[----:B------:R-:W4:Y:S01]  /*46b90*/  LDC R239, c[0x0][0x228] ;  /* 0x00008a00ffef7b82 */ /* 0x000f220000000800 */
[----:B------:R-:W-:-:S07]  /*46ba0*/  VIADD R11, R16, 0x89 ;  /* 0x00000089100b7836 */ /* 0x000fce0000000000 */
[----:B------:R-:W4:Y:S01]  /*46bb0*/  LDC R241, c[0x0][0x228] ;  /* 0x00008a00fff17b82 */ /* 0x000f220000000800 */
[----:B---3--:R-:W-:Y:S01]  /*46bc0*/  PRMT R5, R251, 0x7632, R5 ;  /* 0x00007632fb057816 */ /* 0x008fe20000000005 */
[----:B------:R3:W-:Y:S01]  /*46bd0*/  @P6 STG.E.U16 desc[UR60][R24.64], R251 ;  /* 0x000000fb18006986 */ /* 0x0007e2000c10153c */
[----:B------:R-:W-:Y:S01]  /*46be0*/  ISETP.LT.AND P6, PT, R17, R6, !P3 ;  /* 0x000000061100720c */ /* 0x000fe20005fc1270 */
[----:B------:R-:W-:Y:S02]  /*46bf0*/  IMAD.WIDE R6, R0, 0x2, R244 ;  /* 0x0000000200067825 */ /* 0x000fe400078e02f4 */
[----:B---3--:R-:W3:Y:S04]  /*46c00*/  LDL.LU R251, [R1+0x310] ;  /* 0x0003100001fb7983 */ /* 0x008ee80000300800 */
[----:B------:R2:W-:Y:S02]  /*46c10*/  @P1 STG.E.U16 desc[UR60][R26.64], R5 ;  /* 0x000000051a001986 */ /* 0x0005e4000c10153c */
[----:B--2---:R-:W-:-:S02]  /*46c20*/  PRMT R5, R252, 0x7632, R5 ;  /* 0x00007632fc057816 */ /* 0x004fc40000000005 */
[----:B------:R2:W-:Y:S04]  /*46c30*/  @P5 STG.E.U16 desc[UR60][R6.64], R252 ;  /* 0x000000fc06005986 */ /* 0x0005e8000c10153c */
[----:B--2---:R-:W2:Y:S01]  /*46c40*/  LDL.LU R252, [R1+0x350] ;  /* 0x0003500001fc7983 */ /* 0x004ea20000300800 */
[----:B------:R-:W-:Y:S01]  /*46c50*/  ISETP.LT.AND P1, PT, R20, R237, !P3 ;  /* 0x000000ed1400720c */ /* 0x000fe20005f21270 */
[C---:B------:R-:W-:Y:S01]  /*46c60*/  IMAD.WIDE R24, R0.reuse, 0x2, R246 ;  /* 0x0000000200187825 */ /* 0x040fe200078e02f6 */
[----:B------:R-:W4:Y:S03]  /*46c70*/  LDC R237, c[0x0][0x248] ;  /* 0x00009200ffed7b82 */ /* 0x000f260000000800 */
[----:B-1----:R-:W-:Y:S01]  /*46c80*/  IMAD.IADD R0, R0, 0x1, R238 ;  /* 0x0000000100007824 */ /* 0x002fe200078e02ee */
[----:B------:R1:W-:Y:S01]  /*46c90*/  @P4 STG.E.U16 desc[UR60][R24.64], R5 ;  /* 0x0000000518004986 */ /* 0x0003e2000c10153c */
[----:B0-----:R-:W-:-:S02]  /*46ca0*/  ISETP.LT.AND P4, PT, R21, R13, !P3 ;  /* 0x0000000d1500720c */ /* 0x001fc40005f81270 */
[C---:B------:R-:W-:Y:S01]  /*46cb0*/  IMAD.WIDE R26, R0.reuse, 0x2, R18 ;  /* 0x00000002001a7825 */ /* 0x040fe200078e0212 */
[----:B------:R-:W-:Y:S01]  /*46cc0*/  ISETP.GE.AND P5, PT, R11, R9, PT ;  /* 0x000000090b00720c */ /* 0x000fe20003fa6270 */
[----:B------:R-:W0:Y:S02]  /*46cd0*/  LDC R238, c[0x0][0x228] ;  /* 0x00008a00ffee7b82 */ /* 0x000e240000000800 */
[----:B-1----:R-:W-:-:S06]  /*46ce0*/  IMAD.WIDE R24, R0, 0x2, R2 ;  /* 0x0000000200187825 */ /* 0x002fcc00078e0202 */
[----:B------:R-:W1:Y:S01]  /*46cf0*/  LDC.64 R6, c[0x0][0x228] ;  /* 0x00008a00ff067b82 */ /* 0x000e620000000a00 */
[----:B----4-:R-:W-:Y:S01]  /*46d00*/  PRMT R5, R250, 0x7632, R5 ;  /* 0x00007632fa057816 */ /* 0x010fe20000000005 */
[----:B------:R4:W-:Y:S01]  /*46d10*/  @P6 STG.E.U16 desc[UR60][R24.64], R250 ;  /* 0x000000fa18006986 */ /* 0x0009e2000c10153c */
[----:B------:R-:W-:Y:S02]  /*46d20*/  ISETP.LT.AND P3, PT, R22, R239, !P3 ;  /* 0x000000ef1600720c */ /* 0x000fe40005f61270 */
[----:B------:R-:W-:Y:S01]  /*46d30*/  ISETP.LT.AND P6, PT, R17, R14, !P5 ;  /* 0x0000000e1100720c */ /* 0x000fe20006fc1270 */
[----:B------:R4:W-:Y:S02]  /*46d40*/  @P1 STG.E.U16 desc[UR60][R26.64], R5 ;  /* 0x000000051a001986 */ /* 0x0009e4000c10153c */
[----:B------:R-:W1:Y:S02]  /*46d50*/  LDC R11, c[0x0][0x228] ;  /* 0x00008a00ff0b7b82 */ /* 0x000e640000000800 */
[----:B----4-:R-:W4:Y:S01]  /*46d60*/  LDL.LU R250, [R1+0x330] ;  /* 0x0003300001fa7983 */ /* 0x010f220000300800 */
[----:B------:R-:W-:Y:S01]  /*46d70*/  IMAD.WIDE R24, R0, 0x2, R244 ;  /* 0x0000000200187825 */ /* 0x000fe200078e02f4 */
[----:B------:R-:W-:-:S04]  /*46d80*/  ISETP.LT.AND P1, PT, R20, R15, !P5 ;  /* 0x0000000f1400720c */ /* 0x000fc80006f21270 */
[----:B------:R-:W4:Y:S01]  /*46d90*/  LDC R239, c[0x0][0x228] ;  /* 0x00008a00ffef7b82 */ /* 0x000f220000000800 */
[C---:B------:R-:W-:Y:S02]  /*46da0*/  IMAD.IADD R5, R0.reuse, 0x1, R237 ;  /* 0x0000000100057824 */ /* 0x040fe400078e02ed */
[----:B------:R-:W-:-:S05]  /*46db0*/  IMAD.WIDE R14, R0, 0x2, R246 ;  /* 0x00000002000e7825 */ /* 0x000fca00078e02f6 */
[----:B------:R-:W1:Y:S08]  /*46dc0*/  LDC R27, c[0x0][0x248] ;  /* 0x00009200ff1b7b82 */ /* 0x000e700000000800 */
[----:B------:R-:W1:Y:S01]  /*46dd0*/  LDC R26, c[0x0][0x228] ;  /* 0x00008a00ff1a7b82 */ /* 0x000e620000000800 */
[----:B---3--:R-:W-:Y:S01]  /*46de0*/  PRMT R0, R251, 0x7632, R0 ;  /* 0x00007632fb007816 */ /* 0x008fe20000000000 */
[----:B------:R3:W-:Y:S01]  /*46df0*/  @P4 STG.E.U16 desc[UR60][R24.64], R251 ;  /* 0x000000fb18004986 */ /* 0x0007e2000c10153c */
[----:B------:R-:W-:-:S05]  /*46e00*/  VIADD R9, R16, 0x93 ;  /* 0x0000009310097836 */ /* 0x000fca0000000000 */
[----:B------:R-:W4:Y:S01]  /*46e10*/  LDC R237, c[0x0][0x248] ;  /* 0x00009200ffed7b82 */ /* 0x000f220000000800 */
[----:B---3--:R-:W3:Y:S01]  /*46e20*/  LDL.LU R251, [R1+0x324] ;  /* 0x0003240001fb7983 */ /* 0x008ee20000300800 */
[----:B------:R-:W-:-:S03]  /*46e30*/  IMAD.WIDE R24, R5, 0x2, R2 ;  /* 0x0000000205187825 */ /* 0x000fc600078e0202 */
[----:B------:R0:W-:Y:S01]  /*46e40*/  @P3 STG.E.U16 desc[UR60][R14.64], R0 ;  /* 0x000000000e003986 */ /* 0x0001e2000c10153c */
[----:B------:R-:W-:Y:S02]  /*46e50*/  ISETP.LT.AND P4, PT, R21, R240, !P5 ;  /* 0x000000f01500720c */ /* 0x000fe40006f81270 */
[----:B0-----:R-:W0:Y:S01]  /*46e60*/  LDC.64 R14, c[0x0][0x228] ;  /* 0x00008a00ff0e7b82 */ /* 0x001e220000000a00 */
[----:B--2---:R2:W-:Y:S01]  /*46e70*/  @P6 STG.E.U16 desc[UR60][R24.64], R252 ;  /* 0x000000fc18006986 */ /* 0x0045e2000c10153c */
[----:B------:R-:W-:-:S06]  /*46e80*/  PRMT R0, R252, 0x7632, R0 ;  /* 0x00007632fc007816 */ /* 0x000fcc0000000000 */
[----:B------:R-:W3:Y:S01]  /*46e90*/  LDC R240, c[0x0][0x228] ;  /* 0x00008a00fff07b82 */ /* 0x000ee20000000800 */
[----:B--2---:R-:W2:Y:S01]  /*46ea0*/  LDL.LU R252, [R1+0x314] ;  /* 0x0003140001fc7983 */ /* 0x004ea20000300800 */
[----:B------:R-:W-:Y:S01]  /*46eb0*/  ISETP.LT.AND P6, PT, R17, R12, !P0 ;  /* 0x0000000c1100720c */ /* 0x000fe200047c1270 */
[C---:B------:R-:W-:Y:S02]  /*46ec0*/  IMAD.WIDE R12, R5.reuse, 0x2, R18 ;  /* 0x00000002050c7825 */ /* 0x040fe400078e0212 */
[----:B------:R-:W2:Y:S01]  /*46ed0*/  LDL.LU R249, [R1+0x354] ;  /* 0x0003540001f97983 */ /* 0x000ea20000300800 */
[----:B------:R-:W-:Y:S01]  /*46ee0*/  ISETP.LT.AND P5, PT, R22, R238, !P5 ;  /* 0x000000ee1600720c */ /* 0x000fe20006fa1270 */
[----:B------:R-:W-:Y:S01]  /*46ef0*/  IMAD.WIDE R24, R5, 0x2, R244 ;  /* 0x0000000205187825 */ /* 0x000fe200078e02f4 */
[----:B-1----:R-:W-:Y:S01]  /*46f00*/  ISETP.GE.AND P3, PT, R9, R7, PT ;  /* 0x000000070900720c */ /* 0x002fe20003f66270 */
[----:B------:R1:W-:Y:S01]  /*46f10*/  @P1 STG.E.U16 desc[UR60][R12.64], R0 ;  /* 0x000000000c001986 */ /* 0x0003e2000c10153c */
[----:B------:R-:W-:Y:S01]  /*46f20*/  ISETP.LT.AND P1, PT, R21, R26, !P0 ;  /* 0x0000001a1500720c */ /* 0x000fe20004721270 */
[----:B------:R-:W2:Y:S08]  /*46f30*/  LDC R9, c[0x0][0x228] ;  /* 0x00008a00ff097b82 */ /* 0x000eb00000000800 */
[----:B------:R-:W2:Y:S01]  /*46f40*/  LDC R238, c[0x0][0x228] ;  /* 0x00008a00ffee7b82 */ /* 0x000ea20000000800 */
[----:B-1----:R-:W-:Y:S01]  /*46f50*/  IMAD.IADD R0, R5, 0x1, R27 ;  /* 0x0000000105007824 */ /* 0x002fe200078e021b */
[----:B----4-:R1:W-:Y:S01]  /*46f60*/  @P4 STG.E.U16 desc[UR60][R24.64], R250 ;  /* 0x000000fa18004986 */ /* 0x0103e2000c10153c */
[----:B------:R-:W-:-:S02]  /*46f70*/  PRMT R7, R250, 0x7632, R7 ;  /* 0x00007632fa077816 */ /* 0x000fc40000000007 */
[----:B------:R-:W-:Y:S01]  /*46f80*/  IMAD.WIDE R26, R0, 0x2, R2 ;  /* 0x00000002001a7825 */ /* 0x000fe200078e0202 */
[----:B------:R-:W-:Y:S02]  /*46f90*/  ISETP.LT.AND P4, PT, R20, R11, !P0 ;  /* 0x0000000b1400720c */ /* 0x000fe40004781270 */
[----:B------:R-:W4:Y:S01]  /*46fa0*/  LDC.64 R12, c[0x0][0x228] ;  /* 0x00008a00ff0c7b82 */ /* 0x000f220000000a00 */
[----:B-1----:R-:W4:Y:S01]  /*46fb0*/  LDL.LU R250, [R1+0x334] ;  /* 0x0003340001fa7983 */ /* 0x002f220000300800 */
[----:B------:R-:W-:-:S04]  /*46fc0*/  IMAD.WIDE R24, R5, 0x2, R246 ;  /* 0x0000000205187825 */ /* 0x000fc800078e02f6 */
[----:B------:R-:W-:Y:S01]  /*46fd0*/  VIADD R5, R16, 0x8b ;  /* 0x0000008b10057836 */ /* 0x000fe20000000000 */
[----:B------:R1:W-:Y:S04]  /*46fe0*/  @P5 STG.E.U16 desc[UR60][R24.64], R7 ;  /* 0x0000000718005986 */ /* 0x0003e8000c10153c */
[----:B0-----:R-:W-:Y:S02]  /*46ff0*/  ISETP.GE.AND P5, PT, R5, R15, PT ;  /* 0x0000000f0500720c */ /* 0x001fe40003fa6270 */
[----:B------:R-:W-:Y:S01]  /*47000*/  ISETP.LT.AND P0, PT, R22, R239, !P0 ;  /* 0x000000ef1600720c */ /* 0x000fe20004701270 */
[----:B------:R-:W0:Y:S01]  /*47010*/  LDC R15, c[0x0][0x248] ;  /* 0x00009200ff0f7b82 */ /* 0x000e220000000800 */
[----:B-1----:R-:W-:Y:S01]  /*47020*/  IMAD.WIDE R24, R0, 0x2, R18 ;  /* 0x0000000200187825 */ /* 0x002fe200078e0212 */
[----:B---3--:R1:W-:Y:S01]  /*47030*/  @P6 STG.E.U16 desc[UR60][R26.64], R251 ;  /* 0x000000fb1a006986 */ /* 0x0083e2000c10153c */
[----:B------:R-:W-:-:S03]  /*47040*/  PRMT R5, R251, 0x7632, R5 ;  /* 0x00007632fb057816 */ /* 0x000fc60000000005 */
[----:B-1----:R-:W3:Y:S01]  /*47050*/  LDL.LU R251, [R1+0x328] ;  /* 0x0003280001fb7983 */ /* 0x002ee20000300800 */
[----:B------:R-:W-:-:S03]  /*47060*/  IMAD.WIDE R26, R0, 0x2, R244 ;  /* 0x00000002001a7825 */ /* 0x000fc600078e02f4 */
[----:B------:R1:W-:Y:S04]  /*47070*/  @P4 STG.E.U16 desc[UR60][R24.64], R5 ;  /* 0x0000000518004986 */ /* 0x0003e8000c10153c */
[----:B--2---:R2:W-:Y:S01]  /*47080*/  @P1 STG.E.U16 desc[UR60][R26.64], R252 ;  /* 0x000000fc1a001986 */ /* 0x0045e2000c10153c */
[----:B-1----:R-:W-:-:S03]  /*47090*/  PRMT R5, R252, 0x7632, R5 ;  /* 0x00007632fc057816 */ /* 0x002fc60000000005 */
[----:B--2---:R-:W2:Y:S01]  /*470a0*/  LDL.LU R252, [R1+0x318] ;  /* 0x0003180001fc7983 */ /* 0x004ea20000300800 */
[----:B------:R-:W-:Y:S02]  /*470b0*/  ISETP.LT.AND P6, PT, R17, R10, !P5 ;  /* 0x0000000a1100720c */ /* 0x000fe40006fc1270 */
[----:B------:R-:W1:Y:S01]  /*470c0*/  LDC.64 R10, c[0x0][0x228] ;  /* 0x00008a00ff0a7b82 */ /* 0x000e620000000a00 */
[----:B------:R-:W-:Y:S01]  /*470d0*/  ISETP.LT.AND P4, PT, R21, R240, !P5 ;  /* 0x000000f01500720c */ /* 0x000fe20006f81270 */
[----:B------:R-:W-:Y:S01]  /*470e0*/  IMAD.WIDE R24, R0, 0x2, R246 ;  /* 0x0000000200187825 */ /* 0x000fe200078e02f6 */
[----:B------:R-:W-:-:S03]  /*470f0*/  ISETP.LT.AND P1, PT, R20, R9, !P5 ;  /* 0x000000091400720c */ /* 0x000fc60006f21270 */
[----:B------:R-:W-:Y:S02]  /*47100*/  IMAD.IADD R0, R0, 0x1, R237 ;  /* 0x0000000100007824 */ /* 0x000fe400078e02ed */
[----:B------:R-:W0:Y:S01]  /*47110*/  LDC R9, c[0x0][0x228] ;  /* 0x00008a00ff097b82 */ /* 0x000e220000000800 */
[----:B------:R-:W-:Y:S01]  /*47120*/  VIADD R7, R16, 0x8c ;  /* 0x0000008c10077836 */ /* 0x000fe20000000000 */
[----:B------:R4:W-:Y:S06]  /*47130*/  @P0 STG.E.U16 desc[UR60][R24.64], R5 ;  /* 0x0000000518000986 */ /* 0x0009ec000c10153c */
[----:B------:R-:W0:Y:S01]  /*47140*/  LDC R240, c[0x0][0x228] ;  /* 0x00008a00fff07b82 */ /* 0x000e220000000800 */
[----:B------:R-:W-:-:S07]  /*47150*/  ISETP.LT.AND P5, PT, R22, R238, !P5 ;  /* 0x000000ee1600720c */ /* 0x000fce0006fa1270 */
[----:B------:R-:W0:Y:S01]  /*47160*/  LDC R237, c[0x0][0x228] ;  /* 0x00008a00ffed7b82 */ /* 0x000e220000000800 */
[C---:B----4-:R-:W-:Y:S01]  /*47170*/  IMAD.WIDE R24, R0.reuse, 0x2, R2 ;  /* 0x0000000200187825 */ /* 0x050fe200078e0202 */
[----:B------:R-:W-:Y:S02]  /*47180*/  PRMT R5, R249, 0x7632, R5 ;  /* 0x00007632f9057816 */ /* 0x000fe40000000005 */
[----:B------:R-:W-:Y:S01]  /*47190*/  ISETP.GE.AND P0, PT, R7, R13, PT ;  /* 0x0000000d0700720c */ /* 0x000fe20003f06270 */
[----:B------:R-:W-:Y:S01]  /*471a0*/  IMAD.WIDE R26, R0, 0x2, R18 ;  /* 0x00000002001a7825 */ /* 0x000fe200078e0212 */
[----:B------:R4:W-:Y:S02]  /*471b0*/  @P6 STG.E.U16 desc[UR60][R24.64], R249 ;  /* 0x000000f918006986 */ /* 0x0009e4000c10153c */
[----:B------:R-:W2:Y:S01]  /*471c0*/  LDC R13, c[0x0][0x248] ;  /* 0x00009200ff0d7b82 */ /* 0x000ea20000000800 */
[----:B------:R-:W-:Y:S01]  /*471d0*/  VIADD R7, R16, 0x8d ;  /* 0x0000008d10077836 */ /* 0x000fe20000000000 */
[----:B------:R-:W-:Y:S01]  /*471e0*/  @P1 STG.E.U16 desc[UR60][R26.64], R5 ;  /* 0x000000051a001986 */ /* 0x000fe2000c10153c */
[----:B------:R-:W-:Y:S01]  /*471f0*/  IMAD.WIDE R238, R0, 0x2, R244 ;  /* 0x0000000200ee7825 */ /* 0x000fe200078e02f4 */
[----:B------:R-:W-:-:S02]  /*47200*/  ISETP.LT.AND P1, PT, R17, R4, !P0 ;  /* 0x000000041100720c */ /* 0x000fc40004721270 */
[----:B-1----:R-:W-:Y:S02]  /*47210*/  ISETP.GE.AND P6, PT, R7, R11, PT ;  /* 0x0000000b0700720c */ /* 0x002fe40003fc6270 */
[----:B------:R-:W-:Y:S01]  /*47220*/  PRMT R7, R250, 0x7632, R7 ;  /* 0x00007632fa077816 */ /* 0x000fe20000000007 */
[C---:B----4-:R-:W-:Y:S01]  /*47230*/  IMAD.WIDE R24, R0.reuse, 0x2, R246 ;  /* 0x0000000200187825 */ /* 0x050fe200078e02f6 */
[----:B------:R1:W-:Y:S03]  /*47240*/  @P4 STG.E.U16 desc[UR60][R238.64], R250 ;  /* 0x000000faee004986 */ /* 0x0003e6000c10153c */
[----:B0-----:R-:W-:Y:S01]  /*47250*/  IMAD.IADD R0, R0, 0x1, R15 ;  /* 0x0000000100007824 */ /* 0x001fe200078e020f */
[----:B------:R0:W-:Y:S01]  /*47260*/  @P5 STG.E.U16 desc[UR60][R24.64], R7 ;  /* 0x0000000718005986 */ /* 0x0001e2000c10153c */
[----:B------:R-:W-:Y:S01]  /*47270*/  ISETP.LT.AND P4, PT, R20, R9, !P0 ;  /* 0x000000091400720c */ /* 0x000fe20004781270 */
[----:B------:R-:W4:Y:S01]  /*47280*/  LDC R15, c[0x0][0x228] ;  /* 0x00008a00ff0f7b82 */ /* 0x000f220000000800 */
[----:B------:R-:W-:Y:S01]  /*47290*/  ISETP.LT.AND P5, PT, R22, R240, !P0 ;  /* 0x000000f01600720c */ /* 0x000fe200047a1270 */
[----:B-1----:R-:W4:Y:S01]  /*472a0*/  LDL.LU R250, [R1+0x358] ;  /* 0x0003580001fa7983 */ /* 0x002f220000300800 */
[----:B------:R-:W-:Y:S01]  /*472b0*/  ISETP.LT.AND P0, PT, R21, R237, !P0 ;  /* 0x000000ed1500720c */ /* 0x000fe20004701270 */
[----:B------:R-:W-:-:S04]  /*472c0*/  IMAD.WIDE R26, R0, 0x2, R18 ;  /* 0x00000002001a7825 */ /* 0x000fc800078e0212 */
[----:B------:R-:W1:Y:S01]  /*472d0*/  LDC.64 R4, c[0x0][0x228] ;  /* 0x00008a00ff047b82 */ /* 0x000e620000000a00 */
[----:B0-----:R-:W-:Y:S01]  /*472e0*/  IMAD.WIDE R24, R0, 0x2, R2 ;  /* 0x0000000200187825 */ /* 0x001fe200078e0202 */
[----:B---3--:R-:W-:-:S04]  /*472f0*/  PRMT R7, R251, 0x7632, R7 ;  /* 0x00007632fb077816 */ /* 0x008fc80000000007 */
[----:B------:R0:W-:Y:S01]  /*47300*/  @P1 STG.E.U16 desc[UR60][R24.64], R251 ;  /* 0x000000fb18001986 */ /* 0x0001e2000c10153c */
[----:B------:R-:W-:Y:S01]  /*47310*/  ISETP.LT.AND P1, PT, R17, R8, !P6 ;  /* 0x000000081100720c */ /* 0x000fe20007721270 */
[----:B------:R-:W-:Y:S01]  /*47320*/  IMAD.WIDE R8, R0, 0x2, R244 ;  /* 0x0000000200087825 */ /* 0x000fe200078e02f4 */
[----:B------:R-:W3:Y:S08]  /*47330*/  LDC.64 R238, c[0x0][0x228] ;  /* 0x00008a00ffee7b82 */ /* 0x000ef00000000a00 */
[----:B------:R-:W3:Y:S01]  /*47340*/  LDC R240, c[0x0][0x228] ;  /* 0x00008a00fff07b82 */ /* 0x000ee20000000800 */
[----:B0-----:R-:W3:Y:S04]  /*47350*/  LDL.LU R251, [R1+0x338] ;  /* 0x0003380001fb7983 */ /* 0x001ee80000300800 */
[----:B------:R2:W-:Y:S03]  /*47360*/  @P4 STG.E.U16 desc[UR60][R26.64], R7 ;  /* 0x000000071a004986 */ /* 0x0005e6000c10153c */
[----:B------:R-:W0:Y:S01]  /*47370*/  LDC R237, c[0x0][0x248] ;  /* 0x00009200ffed7b82 */ /* 0x000e220000000800 */
[----:B--2---:R-:W-:Y:S01]  /*47380*/  PRMT R7, R252, 0x7632, R7 ;  /* 0x00007632fc077816 */ /* 0x004fe20000000007 */
[----:B------:R2:W-:Y:S04]  /*47390*/  @P0 STG.E.U16 desc[UR60][R8.64], R252 ;  /* 0x000000fc08000986 */ /* 0x0005e8000c10153c */
[----:B--2---:R-:W2:Y:S01]  /*473a0*/  LDL.LU R252, [R1+0x32c] ;  /* 0x00032c0001fc7983 */ /* 0x004ea20000300800 */
[----:B------:R-:W-:Y:S01]  /*473b0*/  IMAD.WIDE R24, R0, 0x2, R246 ;  /* 0x0000000200187825 */ /* 0x000fe200078e02f6 */
[----:B------:R-:W-:-:S02]  /*473c0*/  ISETP.LT.AND P4, PT, R20, R241, !P6 ;  /* 0x000000f11400720c */ /* 0x000fc40007781270 */
[----:B------:R-:W2:Y:S01]  /*473d0*/  LDC R241, c[0x0][0x228] ;  /* 0x00008a00fff17b82 */ /* 0x000ea20000000800 */
[----:B------:R-:W-:Y:S01]  /*473e0*/  IMAD.IADD R0, R0, 0x1, R13 ;  /* 0x0000000100007824 */ /* 0x000fe200078e020d */
[----:B------:R0:W-:Y:S01]  /*473f0*/  @P5 STG.E.U16 desc[UR60][R24.64], R7 ;  /* 0x0000000718005986 */ /* 0x0001e2000c10153c */
[----:B------:R-:W-:Y:S01]  /*47400*/  VIADD R11, R16, 0x8f ;  /* 0x0000008f100b7836 */ /* 0x000fe20000000000 */
[----:B----4-:R-:W-:Y:S01]  /*47410*/  ISETP.LT.AND P5, PT, R21, R15, !P6 ;  /* 0x0000000f1500720c */ /* 0x010fe200077a1270 */
[----:B------:R-:W-:-:S03]  /*47420*/  IMAD.WIDE R8, R0, 0x2, R2 ;  /* 0x0000000200087825 */ /* 0x000fc600078e0202 */
[----:B-1----:R-:W-:Y:S01]  /*47430*/  ISETP.GE.AND P0, PT, R11, R5, PT ;  /* 0x000000050b00720c */ /* 0x002fe20003f06270 */
[----:B------:R-:W-:Y:S01]  /*47440*/  IMAD.WIDE R26, R0, 0x2, R244 ;  /* 0x00000002001a7825 */ /* 0x000fe200078e02f4 */
[----:B------:R-:W1:Y:S03]  /*47450*/  LDC R13, c[0x0][0x248] ;  /* 0x00009200ff0d7b82 */ /* 0x000e660000000800 */
[----:B0-----:R-:W-:Y:S02]  /*47460*/  VIADD R7, R16, 0x8e ;  /* 0x0000008e10077836 */ /* 0x001fe40000000000 */
[----:B------:R-:W-:Y:S01]  /*47470*/  IMAD.WIDE R24, R0, 0x2, R18 ;  /* 0x0000000200187825 */ /* 0x000fe200078e0212 */
[----:B---3--:R-:W-:Y:S02]  /*47480*/  ISETP.LT.AND P6, PT, R22, R240, !P6 ;  /* 0x000000f01600720c */ /* 0x008fe400077c1270 */
[----:B------:R-:W0:Y:S08]  /*47490*/  LDC R11, c[0x0][0x228] ;  /* 0x00008a00ff0b7b82 */ /* 0x000e300000000800 */
[----:B------:R-:W3:Y:S08]  /*474a0*/  LDC R15, c[0x0][0x228] ;  /* 0x00008a00ff0f7b82 */ /* 0x000ef00000000800 */
[----:B------:R-:W4:Y:S01]  /*474b0*/  LDC R240, c[0x0][0x228] ;  /* 0x00008a00fff07b82 */ /* 0x000f220000000800 */
[----:B------:R-:W-:Y:S01]  /*474c0*/  PRMT R5, R250, 0x7632, R5 ;  /* 0x00007632fa057816 */ /* 0x000fe20000000005 */
[----:B------:R1:W-:Y:S01]  /*474d0*/  @P1 STG.E.U16 desc[UR60][R8.64], R250 ;  /* 0x000000fa08001986 */ /* 0x0003e2000c10153c */
[----:B------:R-:W-:-:S05]  /*474e0*/  ISETP.GE.AND P1, PT, R7, R239, PT ;  /* 0x000000ef0700720c */ /* 0x000fca0003f26270 */
[----:B------:R-:W4:Y:S01]  /*474f0*/  LDC R7, c[0x0][0x228] ;  /* 0x00008a00ff077b82 */ /* 0x000f220000000800 */
[----:B------:R0:W-:Y:S01]  /*47500*/  @P4 STG.E.U16 desc[UR60][R24.64], R5 ;  /* 0x0000000518004986 */ /* 0x0001e2000c10153c */
[----:B------:R-:W-:-:S06]  /*47510*/  ISETP.LT.AND P4, PT, R17, R236, !P1 ;  /* 0x000000ec1100720c */ /* 0x000fcc0004f81270 */
[----:B------:R-:W4:Y:S01]  /*47520*/  LDC R236, c[0x0][0x228] ;  /* 0x00008a00ffec7b82 */ /* 0x000f220000000800 */
[----:B-1----:R-:W4:Y:S01]  /*47530*/  LDL.LU R250, [R1+0x31c] ;  /* 0x00031c0001fa7983 */ /* 0x002f220000300800 */
[----:B------:R-:W-:-:S04]  /*47540*/  IMAD.WIDE R8, R0, 0x2, R246 ;  /* 0x0000000200087825 */ /* 0x000fc800078e02f6 */
[----:B0-----:R-:W-:Y:S02]  /*47550*/  IMAD.IADD R5, R0, 0x1, R237 ;  /* 0x0000000100057824 */ /* 0x001fe400078e02ed */
[----:B------:R-:W0:Y:S01]  /*47560*/  LDC.64 R24, c[0x0][0x228] ;  /* 0x00008a00ff187b82 */ /* 0x000e220000000a00 */
[----:B------:R-:W-:Y:S01]  /*47570*/  PRMT R0, R251, 0x7632, R0 ;  /* 0x00007632fb007816 */ /* 0x000fe20000000000 */
[----:B------:R1:W-:Y:S06]  /*47580*/  @P5 STG.E.U16 desc[UR60][R26.64], R251 ;  /* 0x000000fb1a005986 */ /* 0x0003ec000c10153c */
[----:B------:R-:W0:Y:S01]  /*47590*/  LDC R237, c[0x0][0x228] ;  /* 0x00008a00ffed7b82 */ /* 0x000e220000000800 */
[----:B-1----:R-:W4:Y:S01]  /*475a0*/  LDL.LU R251, [R1+0x35c] ;  /* 0x00035c0001fb7983 */ /* 0x002f220000300800 */
[----:B------:R-:W-:-:S06]  /*475b0*/  IMAD.WIDE R26, R5, 0x2, R2 ;  /* 0x00000002051a7825 */ /* 0x000fcc00078e0202 */
[----:B------:R-:W1:Y:S01]  /*475c0*/  LDC R239, c[0x0][0x248] ;  /* 0x00009200ffef7b82 */ /* 0x000e620000000800 */
[----:B------:R2:W-:Y:S02]  /*475d0*/  @P6 STG.E.U16 desc[UR60][R8.64], R0 ;  /* 0x0000000008006986 */ /* 0x0005e4000c10153c */
[----:B--2---:R-:W-:Y:S02]  /*475e0*/  PRMT R0, R252, 0x7632, R0 ;  /* 0x00007632fc007816 */ /* 0x004fe40000000000 */
[----:B------:R2:W-:Y:S04]  /*475f0*/  @P4 STG.E.U16 desc[UR60][R26.64], R252 ;  /* 0x000000fc1a004986 */ /* 0x0005e8000c10153c */
[----:B--2---:R-:W2:Y:S01]  /*47600*/  LDL.LU R252, [R1+0x33c] ;  /* 0x00033c0001fc7983 */ /* 0x004ea20000300800 */
[----:B------:R-:W-:-:S02]  /*47610*/  ISETP.LT.AND P5, PT, R20, R241, !P1 ;  /* 0x000000f11400720c */ /* 0x000fc40004fa1270 */
[----:B------:R-:W-:Y:S01]  /*47620*/  ISETP.LT.AND P6, PT, R21, R11, !P1 ;  /* 0x0000000b1500720c */ /* 0x000fe20004fc1270 */
[----:B------:R-:W-:Y:S01]  /*47630*/  IMAD.WIDE R8, R5, 0x2, R18 ;  /* 0x0000000205087825 */ /* 0x000fe200078e0212 */
[----:B---3--:R-:W-:Y:S01]  /*47640*/  ISETP.LT.AND P1, PT, R22, R15, !P1 ;  /* 0x0000000f1600720c */ /* 0x008fe20004f21270 */
[----:B------:R-:W3:Y:S01]  /*47650*/  LDC R11, c[0x0][0x228] ;  /* 0x00008a00ff0b7b82 */ /* 0x000ee20000000800 */
[----:B------:R-:W-:Y:S01]  /*47660*/  ISETP.LT.AND P4, PT, R17, R14, !P0 ;  /* 0x0000000e1100720c */ /* 0x000fe20004781270 */
[----:B------:R-:W-:-:S06]  /*47670*/  IMAD.WIDE R14, R5, 0x2, R244 ;  /* 0x00000002050e7825 */ /* 0x000fcc00078e02f4 */
[----:B------:R0:W-:Y:S01]  /*47680*/  @P5 STG.E.U16 desc[UR60][R8.64], R0 ;  /* 0x0000000008005986 */ /* 0x0001e2000c10153c */
[----:B----4-:R-:W-:Y:S01]  /*47690*/  ISETP.LT.AND P5, PT, R20, R7, !P0 ;  /* 0x000000071400720c */ /* 0x010fe200047a1270 */
[C---:B------:R-:W-:Y:S01]  /*476a0*/  IMAD.WIDE R26, R5.reuse, 0x2, R246 ;  /* 0x00000002051a7825 */ /* 0x040fe200078e02f6 */
[----:B------:R-:W4:Y:S03]  /*476b0*/  LDC R241, c[0x0][0x228] ;  /* 0x00008a00fff17b82 */ /* 0x000f260000000800 */
[----:B0-----:R-:W-:Y:S02]  /*476c0*/  IMAD.IADD R0, R5, 0x1, R13 ;  /* 0x0000000105007824 */ /* 0x001fe400078e020d */
[----:B------:R-:W-:Y:S01]  /*476d0*/  VIADD R8, R16, 0x90 ;  /* 0x0000009010087836 */ /* 0x000fe20000000000 */
[----:B------:R-:W-:Y:S01]  /*476e0*/  PRMT R7, R250, 0x7632, R7 ;  /* 0x00007632fa077816 */ /* 0x000fe20000000007 */
[----:B------:R0:W-:Y:S04]  /*476f0*/  @P6 STG.E.U16 desc[UR60][R14.64], R250 ;  /* 0x000000fa0e006986 */ /* 0x0001e8000c10153c */
[----:B------:R1:W-:Y:S01]  /*47700*/  @P1 STG.E.U16 desc[UR60][R26.64], R7 ;  /* 0x000000071a001986 */ /* 0x0003e2000c10153c */
[----:B------:R-:W-:-:S03]  /*47710*/  ISETP.LT.AND P1, PT, R21, R236, !P0 ;  /* 0x000000ec1500720c */ /* 0x000fc60004721270 */
[----:B0-----:R-:W4:Y:S01]  /*47720*/  LDL.LU R250, [R1+0x360] ;  /* 0x0003600001fa7983 */ /* 0x001f220000300800 */
[----:B------:R-:W-:Y:S01]  /*47730*/  IMAD.WIDE R14, R0, 0x2, R2 ;  /* 0x00000002000e7825 */ /* 0x000fe200078e0202 */
[----:B------:R-:W-:Y:S01]  /*47740*/  ISETP.GE.AND P6, PT, R8, R25, PT ;  /* 0x000000190800720c */ /* 0x000fe20003fc6270 */
[----:B------:R-:W0:Y:S02]  /*47750*/  LDC R236, c[0x0][0x228] ;  /* 0x00008a00ffec7b82 */ /* 0x000e240000000800 */
[C---:B-1----:R-:W-:Y:S01]  /*47760*/  IMAD.WIDE R26, R0.reuse, 0x2, R18 ;  /* 0x00000002001a7825 */ /* 0x042fe200078e0212 */
[----:B------:R-:W-:Y:S01]  /*47770*/  PRMT R5, R251, 0x7632, R5 ;  /* 0x00007632fb057816 */ /* 0x000fe20000000005 */
[----:B------:R1:W-:Y:S01]  /*47780*/  @P4 STG.E.U16 desc[UR60][R14.64], R251 ;  /* 0x000000fb0e004986 */ /* 0x0003e2000c10153c */
[----:B------:R-:W-:Y:S01]  /*47790*/  ISETP.LT.AND P4, PT, R17, R12, !P6 ;  /* 0x0000000c1100720c */ /* 0x000fe20007781270 */
[----:B------:R-:W-:Y:S02]  /*477a0*/  IMAD.WIDE R12, R0, 0x2, R244 ;  /* 0x00000002000c7825 */ /* 0x000fe400078e02f4 */
[----:B------:R-:W0:Y:S01]  /*477b0*/  LDC.64 R8, c[0x0][0x228] ;  /* 0x00008a00ff087b82 */ /* 0x000e220000000a00 */
[----:B--2---:R-:W-:Y:S01]  /*477c0*/  PRMT R7, R252, 0x7632, R7 ;  /* 0x00007632fc077816 */ /* 0x004fe20000000007 */
[----:B-1----:R-:W2:Y:S01]  /*477d0*/  LDL.LU R251, [R1+0x340] ;  /* 0x0003400001fb7983 */ /* 0x002ea20000300800 */
[----:B---3--:R-:W-:-:S05]  /*477e0*/  ISETP.LT.AND P0, PT, R22, R11, !P0 ;  /* 0x0000000b1600720c */ /* 0x008fca0004701270 */
[----:B------:R-:W1:Y:S01]  /*477f0*/  LDC R25, c[0x0][0x228] ;  /* 0x00008a00ff197b82 */ /* 0x000e620000000800 */
[----:B------:R-:W-:Y:S04]  /*47800*/  @P5 STG.E.U16 desc[UR60][R26.64], R5 ;  /* 0x000000051a005986 */ /* 0x000fe8000c10153c */
[----:B------:R3:W-:Y:S04]  /*47810*/  @P1 STG.E.U16 desc[UR60][R12.64], R252 ;  /* 0x000000fc0c001986 */ /* 0x0007e8000c10153c */
[----:B---3--:R-:W3:Y:S01]  /*47820*/  LDL.LU R252, [R1+0x1f0] ;  /* 0x0001f00001fc7983 */ /* 0x008ee20000300800 */
[----:B------:R-:W-:Y:S01]  /*47830*/  ISETP.LT.AND P5, PT, R20, R237, !P6 ;  /* 0x000000ed1400720c */ /* 0x000fe200077a1270 */
[C---:B------:R-:W-:Y:S01]  /*47840*/  IMAD.IADD R5, R0.reuse, 0x1, R239 ;  /* 0x0000000100057824 */ /* 0x040fe200078e02ef */
[----:B------:R-:W1:Y:S01]  /*47850*/  LDC R237, c[0x0][0x248] ;  /* 0x00009200ffed7b82 */ /* 0x000e620000000800 */
[----:B------:R-:W-:Y:S01]  /*47860*/  IMAD.WIDE R14, R0, 0x2, R246 ;  /* 0x00000002000e7825 */ /* 0x000fe200078e02f6 */
[----:B----4-:R-:W-:-:S03]  /*47870*/  ISETP.LT.AND P1, PT, R21, R241, !P6 ;  /* 0x000000f11500720c */ /* 0x010fc60007721270 */
[----:B------:R-:W-:Y:S02]  /*47880*/  VIADD R11, R16, 0x91 ;  /* 0x00000091100b7836 */ /* 0x000fe40000000000 */
[----:B------:R-:W-:Y:S01]  /*47890*/  IMAD.WIDE R26, R5, 0x2, R2 ;  /* 0x00000002051a7825 */ /* 0x000fe200078e0202 */
[----:B------:R4:W-:Y:S01]  /*478a0*/  @P0 STG.E.U16 desc[UR60][R14.64], R7 ;  /* 0x000000070e000986 */ /* 0x0009e2000c10153c */
[----:B------:R-:W3:Y:S01]  /*478b0*/  LDC.64 R12, c[0x0][0x228] ;  /* 0x00008a00ff0c7b82 */ /* 0x000ee20000000a00 */
[----:B0-----:R-:W-:Y:S02]  /*478c0*/  ISETP.GE.AND P0, PT, R11, R9, PT ;  /* 0x000000090b00720c */ /* 0x001fe40003f06270 */
[----:B------:R-:W-:-:S05]  /*478d0*/  ISETP.LT.AND P6, PT, R22, R240, !P6 ;  /* 0x000000f01600720c */ /* 0x000fca00077c1270 */
[----:B------:R-:W0:Y:S01]  /*478e0*/  LDC R239, c[0x0][0x228] ;  /* 0x00008a00ffef7b82 */ /* 0x000e220000000800 */
[----:B----4-:R-:W-:-:S07]  /*478f0*/  IMAD.WIDE R14, R5, 0x2, R18 ;  /* 0x00000002050e7825 */ /* 0x010fce00078e0212 */
[----:B------:R-:W4:Y:S08]  /*47900*/  LDC R9, c[0x0][0x248] ;  /* 0x00009200ff097b82 */ /* 0x000f300000000800 */
[----:B------:R-:W4:Y:S01]  /*47910*/  LDC R240, c[0x0][0x228] ;  /* 0x00008a00fff07b82 */ /* 0x000f220000000800 */
[----:B------:R1:W-:Y:S01]  /*47920*/  @P4 STG.E.U16 desc[UR60][R26.64], R250 ;  /* 0x000000fa1a004986 */ /* 0x0003e2000c10153c */
[----:B------:R-:W-:-:S02]  /*47930*/  PRMT R0, R250, 0x7632, R0 ;  /* 0x00007632fa007816 */ /* 0x000fc40000000000 */
[----:B------:R-:W-:Y:S01]  /*47940*/  ISETP.LT.AND P4, PT, R17, R10, !P0 ;  /* 0x0000000a1100720c */ /* 0x000fe20004781270 */
[----:B------:R-:W-:-:S03]  /*47950*/  IMAD.WIDE R10, R5, 0x2, R244 ;  /* 0x00000002050a7825 */ /* 0x000fc600078e02f4 */
[----:B------:R-:W4:Y:S01]  /*47960*/  LDC R241, c[0x0][0x228] ;  /* 0x00008a00fff17b82 */ /* 0x000f220000000800 */
[----:B-1----:R-:W4:Y:S04]  /*47970*/  LDL.LU R250, [R1+0x364] ;  /* 0x0003640001fa7983 */ /* 0x002f280000300800 */
[----:B------:R1:W-:Y:S02]  /*47980*/  @P5 STG.E.U16 desc[UR60][R14.64], R0 ;  /* 0x000000000e005986 */ /* 0x0003e4000c10153c */
[C---:B-1----:R-:W-:Y:S02]  /*47990*/  IMAD.IADD R0, R5.reuse, 0x1, R237 ;  /* 0x0000000105007824 */ /* 0x042fe400078e02ed */
[----:B------:R-:W-:-:S04]  /*479a0*/  IMAD.WIDE R14, R5, 0x2, R246 ;  /* 0x00000002050e7825 */ /* 0x000fc800078e02f6 */
[----:B------:R-:W-:Y:S01]  /*479b0*/  IMAD.WIDE R26, R0, 0x2, R2 ;  /* 0x00000002001a7825 */ /* 0x000fe200078e0202 */
[----:B--2---:R1:W-:Y:S01]  /*479c0*/  @P1 STG.E.U16 desc[UR60][R10.64], R251 ;  /* 0x000000fb0a001986 */ /* 0x0043e2000c10153c */
[----:B------:R-:W-:-:S03]  /*479d0*/  PRMT R7, R251, 0x7632, R7 ;  /* 0x00007632fb077816 */ /* 0x000fc60000000007 */
[----:B-1----:R-:W2:Y:S01]  /*479e0*/  LDL.LU R251, [R1+0x344] ;  /* 0x0003440001fb7983 */ /* 0x002ea20000300800 */
[----:B------:R-:W-:Y:S01]  /*479f0*/  ISETP.LT.AND P5, PT, R20, R236, !P0 ;  /* 0x000000ec1400720c */ /* 0x000fe200047a1270 */
[----:B------:R-:W1:Y:S02]  /*47a00*/  LDC.64 R10, c[0x0][0x228] ;  /* 0x00008a00ff0a7b82 */ /* 0x000e640000000a00 */
[----:B------:R0:W-:Y:S04]  /*47a10*/  @P6 STG.E.U16 desc[UR60][R14.64], R7 ;  /* 0x000000070e006986 */ /* 0x0001e8000c10153c */
[----:B---3--:R3:W-:Y:S01]  /*47a20*/  @P4 STG.E.U16 desc[UR60][R26.64], R252 ;  /* 0x000000fc1a004986 */ /* 0x0087e2000c10153c */
[----:B------:R-:W-:Y:S01]  /*47a30*/  PRMT R5, R252, 0x7632, R5 ;  /* 0x00007632fc057816 */ /* 0x000fe20000000005 */
[----:B------:R-:W-:Y:S01]  /*47a40*/  VIADD R236, R16, 0x92 ;  /* 0x0000009210ec7836 */ /* 0x000fe20000000000 */
[----:B0-----:R-:W-:Y:S01]  /*47a50*/  ISETP.LT.AND P1, PT, R21, R239, !P0 ;  /* 0x000000ef1500720c */ /* 0x001fe20004721270 */
[----:B------:R-:W0:Y:S01]  /*47a60*/  LDC R7, c[0x0][0x228] ;  /* 0x00008a00ff077b82 */ /* 0x000e220000000800 */
[----:B---3--:R-:W3:Y:S02]  /*47a70*/  LDL.LU R252, [R1+0x1f4] ;  /* 0x0001f40001fc7983 */ /* 0x008ee40000300800 */
[----:B------:R-:W-:Y:S01]  /*47a80*/  ISETP.GE.AND P6, PT, R236, R13, PT ;  /* 0x0000000dec00720c */ /* 0x000fe20003fc6270 */
[----:B------:R-:W-:Y:S01]  /*47a90*/  IMAD.WIDE R14, R0, 0x2, R18 ;  /* 0x00000002000e7825 */ /* 0x000fe200078e0212 */
[----:B------:R-:W-:-:S03]  /*47aa0*/  ISETP.LT.AND P0, PT, R22, R25, !P0 ;  /* 0x000000191600720c */ /* 0x000fc60004701270 */
[----:B------:R-:W2:Y:S01]  /*47ab0*/  LDC R239, c[0x0][0x228] ;  /* 0x00008a00ffef7b82 */ /* 0x000ea20000000800 */
[----:B------:R-:W-:Y:S01]  /*47ac0*/  ISETP.LT.AND P4, PT, R17, R238, !P6 ;  /* 0x000000ee1100720c */ /* 0x000fe20007781270 */
[----:B------:R-:W-:-:S06]  /*47ad0*/  IMAD.WIDE R26, R0, 0x2, R244 ;  /* 0x00000002001a7825 */ /* 0x000fcc00078e02f4 */
[----:B------:R-:W0:Y:S01]  /*47ae0*/  LDC R238, c[0x0][0x248] ;  /* 0x00009200ffee7b82 */ /* 0x000e220000000800 */
[----:B----4-:R-:W-:Y:S01]  /*47af0*/  IMAD.IADD R9, R0, 0x1, R9 ;  /* 0x0000000100097824 */ /* 0x010fe200078e0209 */
[----:B------:R4:W-:Y:S01]  /*47b00*/  @P5 STG.E.U16 desc[UR60][R14.64], R5 ;  /* 0x000000050e005986 */ /* 0x0009e2000c10153c */
[----:B------:R-:W-:-:S03]  /*47b10*/  ISETP.LT.AND P5, PT, R20, R240, !P6 ;  /* 0x000000f01400720c */ /* 0x000fc600077a1270 */
[----:B------:R1:W-:Y:S01]  /*47b20*/  @P1 STG.E.U16 desc[UR60][R26.64], R28 ;  /* 0x0000001c1a001986 */ /* 0x0003e2000c10153c */
[----:B------:R-:W-:Y:S01]  /*47b30*/  IMAD.WIDE R236, R9, 0x2, R2 ;  /* 0x0000000209ec7825 */ /* 0x000fe200078e0202 */
[----:B------:R-:W-:Y:S01]  /*47b40*/  ISETP.LT.AND P1, PT, R21, R241, !P6 ;  /* 0x000000f11500720c */ /* 0x000fe20007721270 */
[----:B------:R-:W2:Y:S02]  /*47b50*/  LDC R25, c[0x0][0x228] ;  /* 0x00008a00ff197b82 */ /* 0x000ea40000000800 */
[----:B----4-:R-:W-:-:S06]  /*47b60*/  VIADD R5, R16, 0x94 ;  /* 0x0000009410057836 */ /* 0x010fcc0000000000 */
[----:B------:R-:W4:Y:S01]  /*47b70*/  LDC.64 R14, c[0x0][0x228] ;  /* 0x00008a00ff0e7b82 */ /* 0x000f220000000a00 */
[----:B-1----:R-:W-:Y:S01]  /*47b80*/  PRMT R28, R28, 0x7632, R28 ;  /* 0x000076321c1c7816 */ /* 0x002fe2000000001c */
[----:B------:R-:W-:-:S05]  /*47b90*/  IMAD.WIDE R26, R0, 0x2, R246 ;  /* 0x00000002001a7825 */ /* 0x000fca00078e02f6 */
[----:B------:R1:W-:Y:S01]  /*47ba0*/  @P0 STG.E.U16 desc[UR60][R26.64], R28 ;  /* 0x0000001c1a000986 */ /* 0x0003e2000c10153c */
[----:B------:R-:W-:Y:S01]  /*47bb0*/  ISETP.GE.AND P0, PT, R5, R11, PT ;  /* 0x0000000b0500720c */ /* 0x000fe20003f06270 */
[----:B------:R-:W3:Y:S02]  /*47bc0*/  LDC R13, c[0x0][0x228] ;  /* 0x00008a00ff0d7b82 */ /* 0x000ee40000000800 */
[----:B------:R1:W-:Y:S01]  /*47bd0*/  @P4 STG.E.U16 desc[UR60][R236.64], R250 ;  /* 0x000000faec004986 */ /* 0x0003e2000c10153c */
[----:B------:R-:W-:Y:S01]  /*47be0*/  ISETP.LT.AND P4, PT, R17, R4, !P3 ;  /* 0x000000041100720c */ /* 0x000fe20005f81270 */
[----:B------:R-:W-:Y:S01]  /*47bf0*/  IMAD.WIDE R4, R9, 0x2, R18 ;  /* 0x0000000209047825 */ /* 0x000fe200078e0212 */
[----:B0-----:R-:W-:-:S03]  /*47c00*/  ISETP.LT.AND P6, PT, R22, R7, !P6 ;  /* 0x000000071600720c */ /* 0x001fc600077c1270 */
[----:B------:R-:W0:Y:S01]  /*47c10*/  LDC R11, c[0x0][0x228] ;  /* 0x00008a00ff0b7b82 */ /* 0x000e220000000800 */
[C---:B-1----:R-:W-:Y:S01]  /*47c20*/  IMAD.WIDE R26, R9.reuse, 0x2, R244 ;  /* 0x00000002091a7825 */ /* 0x042fe200078e02f4 */
[----:B------:R-:W-:Y:S02]  /*47c30*/  PRMT R237, R250, 0x7632, R237 ;  /* 0x00007632faed7816 */ /* 0x000fe400000000ed */
[----:B------:R-:W3:Y:S01]  /*47c40*/  LDL.LU R250, [R1+0x368] ;  /* 0x0003680001fa7983 */ /* 0x000ee20000300800 */
[----:B------:R-:W-:-:S03]  /*47c50*/  IMAD.IADD R7, R9, 0x1, R238 ;  /* 0x0000000109077824 */ /* 0x000fc600078e02ee */
[----:B------:R-:W1:Y:S01]  /*47c60*/  LDC R0, c[0x0][0x248] ;  /* 0x00009200ff007b82 */ /* 0x000e620000000800 */
[----:B------:R4:W-:Y:S01]  /*47c70*/  @P5 STG.E.U16 desc[UR60][R4.64], R237 ;  /* 0x000000ed04005986 */ /* 0x0009e2000c10153c */
[----:B------:R-:W-:Y:S02]  /*47c80*/  VIADD R28, R16, 0x9b ;  /* 0x0000009b101c7836 */ /* 0x000fe40000000000 */
[----:B----4-:R-:W-:Y:S01]  /*47c90*/  IMAD.WIDE R4, R9, 0x2, R246 ;  /* 0x0000000209047825 */ /* 0x010fe200078e02f6 */
[----:B--2---:R-:W-:Y:S01]  /*47ca0*/  PRMT R238, R251, 0x7632, R238 ;  /* 0x00007632fbee7816 */ /* 0x004fe200000000ee */
[----:B------:R2:W-:Y:S01]  /*47cb0*/  @P1 STG.E.U16 desc[UR60][R26.64], R251 ;  /* 0x000000fb1a001986 */ /* 0x0005e2000c10153c */
[----:B------:R-:W-:Y:S01]  /*47cc0*/  ISETP.LT.AND P5, PT, R20, R239, !P3 ;  /* 0x000000ef1400720c */ /* 0x000fe20005fa1270 */
[----:B------:R-:W4:Y:S02]  /*47cd0*/  LDC R9, c[0x0][0x228] ;  /* 0x00008a00ff097b82 */ /* 0x000f240000000800 */
[----:B------:R-:W-:Y:S06]  /*47ce0*/  @P6 STG.E.U16 desc[UR60][R4.64], R238 ;  /* 0x000000ee04006986 */ /* 0x000fec000c10153c */
[----:B------:R-:W4:Y:S01]  /*47cf0*/  LDC.64 R236, c[0x0][0x228] ;  /* 0x00008a00ffec7b82 */ /* 0x000f220000000a00 */
[----:B--2---:R-:W2:Y:S01]  /*47d00*/  LDL.LU R251, [R1+0x348] ;  /* 0x0003480001fb7983 */ /* 0x004ea20000300800 */
[----:B------:R-:W-:Y:S01]  /*47d10*/  IMAD.WIDE R26, R7, 0x2, R2 ;  /* 0x00000002071a7825 */ /* 0x000fe200078e0202 */
[----:B------:R-:W-:-:S02]  /*47d20*/  ISETP.GE.AND P6, PT, R28, R15, PT ;  /* 0x0000000f1c00720c */ /* 0x000fc40003fc6270 */
[----:B------:R-:W-:-:S03]  /*47d30*/  ISETP.LT.AND P1, PT, R21, R25, !P3 ;  /* 0x000000191500720c */ /* 0x000fc60005f21270 */
[----:B------:R-:W4:Y:S01]  /*47d40*/  LDC R28, c[0x0][0x228] ;  /* 0x00008a00ff1c7b82 */ /* 0x000f220000000800 */
[----:B---3--:R3:W-:Y:S01]  /*47d50*/  @P4 STG.E.U16 desc[UR60][R26.64], R252 ;  /* 0x000000fc1a004986 */ /* 0x0087e2000c10153c */
[----:B------:R-:W-:-:S03]  /*47d60*/  PRMT R15, R252, 0x7632, R15 ;  /* 0x00007632fc0f7816 */ /* 0x000fc6000000000f */
[----:B---3--:R-:W3:Y:S01]  /*47d70*/  LDL.LU R252, [R1+0x1f8] ;  /* 0x0001f80001fc7983 */ /* 0x008ee20000300800 */
[----:B------:R-:W-:Y:S01]  /*47d80*/  IMAD.WIDE R4, R7, 0x2, R18 ;  /* 0x0000000207047825 */ /* 0x000fe200078e0212 */
[----:B0-----:R-:W-:Y:S02]  /*47d90*/  ISETP.LT.AND P3, PT, R22, R11, !P3 ;  /* 0x0000000b1600720c */ /* 0x001fe40005f61270 */
[----:B------:R-:W-:Y:S02]  /*47da0*/  ISETP.LT.AND P4, PT, R17, R24, !P0 ;  /* 0x000000181100720c */ /* 0x000fe40004781270 */
[----:B------:R-:W-:Y:S01]  /*47db0*/  @P5 STG.E.U16 desc[UR60][R4.64], R15 ;  /* 0x0000000f04005986 */ /* 0x000fe2000c10153c */
[----:B------:R-:W-:Y:S01]  /*47dc0*/  ISETP.LT.AND P5, PT, R20, R13, !P0 ;  /* 0x0000000d1400720c */ /* 0x000fe200047a1270 */
[----:B-1----:R-:W-:Y:S01]  /*47dd0*/  IMAD.IADD R13, R7, 0x1, R0 ;  /* 0x00000001070d7824 */ /* 0x002fe200078e0200 */
[----:B------:R-:W-:Y:S01]  /*47de0*/  PRMT R239, R29, 0x7632, R239 ;  /* 0x000076321def7816 */ /* 0x000fe200000000ef */
[----:B------:R-:W-:Y:S01]  /*47df0*/  IMAD.WIDE R24, R7, 0x2, R244 ;  /* 0x0000000207187825 */ /* 0x000fe200078e02f4 */
[----:B------:R-:W0:Y:S04]  /*47e00*/  LDC R0, c[0x0][0x248] ;  /* 0x00009200ff007b82 */ /* 0x000e280000000800 */
[----:B------:R1:W-:Y:S01]  /*47e10*/  @P1 STG.E.U16 desc[UR60][R24.64], R29 ;  /* 0x0000001d18001986 */ /* 0x0003e2000c10153c */
[----:B------:R-:W-:Y:S01]  /*47e20*/  VIADD R238, R16, 0x95 ;  /* 0x0000009510ee7836 */ /* 0x000fe20000000000 */
[----:B----4-:R-:W-:Y:S01]  /*47e30*/  ISETP.LT.AND P1, PT, R21, R9, !P0 ;  /* 0x000000091500720c */ /* 0x010fe20004721270 */
[----:B------:R-:W-:Y:S01]  /*47e40*/  IMAD.WIDE R26, R13, 0x2, R2 ;  /* 0x000000020d1a7825 */ /* 0x000fe200078e0202 */
[----:B------:R-:W-:Y:S01]  /*47e50*/  ISETP.LT.AND P0, PT, R22, R28, !P0 ;  /* 0x0000001c1600720c */ /* 0x000fe20004701270 */
[----:B------:R-:W4:Y:S02]  /*47e60*/  LDC R11, c[0x0][0x228] ;  /* 0x00008a00ff0b7b82 */ /* 0x000f240000000800 */
[----:B-1----:R-:W-:-:S06]  /*47e70*/  IMAD.WIDE R24, R7, 0x2, R246 ;  /* 0x0000000207187825 */ /* 0x002fcc00078e02f6 */
[----:B------:R-:W1:Y:S01]  /*47e80*/  LDC.64 R4, c[0x0][0x228] ;  /* 0x00008a00ff047b82 */ /* 0x000e620000000a00 */
[----:B------:R0:W-:Y:S01]  /*47e90*/  @P3 STG.E.U16 desc[UR60][R24.64], R239 ;  /* 0x000000ef18003986 */ /* 0x0001e2000c10153c */
[----:B------:R-:W-:-:S06]  /*47ea0*/  ISETP.GE.AND P3, PT, R238, R237, PT ;  /* 0x000000edee00720c */ /* 0x000fcc0003f66270 */
[----:B------:R-:W1:Y:S01]  /*47eb0*/  LDC R7, c[0x0][0x228] ;  /* 0x00008a00ff077b82 */ /* 0x000e620000000800 */
[----:B------:R0:W-:Y:S01]  /*47ec0*/  @P4 STG.E.U16 desc[UR60][R26.64], R250 ;  /* 0x000000fa1a004986 */ /* 0x0001e2000c10153c */
[----:B------:R-:W-:Y:S01]  /*47ed0*/  ISETP.LT.AND P4, PT, R17, R8, !P3 ;  /* 0x000000081100720c */ /* 0x000fe20005f81270 */
[----:B0-----:R-:W-:-:S05]  /*47ee0*/  IMAD.WIDE R24, R13, 0x2, R18 ;  /* 0x000000020d187825 */ /* 0x001fca00078e0212 */
[----:B------:R-:W0:Y:S01]  /*47ef0*/  LDC R15, c[0x0][0x228] ;  /* 0x00008a00ff0f7b82 */ /* 0x000e220000000800 */
[----:B------:R-:W-:-:S07]  /*47f00*/  IMAD.WIDE R8, R13, 0x2, R244 ;  /* 0x000000020d087825 */ /* 0x000fce00078e02f4 */
[----:B------:R-:W0:Y:S01]  /*47f10*/  LDC R29, c[0x0][0x228] ;  /* 0x00008a00ff1d7b82 */ /* 0x000e220000000800 */
[----:B------:R-:W-:Y:S02]  /*47f20*/  PRMT R27, R250, 0x7632, R27 ;  /* 0x00007632fa1b7816 */ /* 0x000fe4000000001b */
[----:B------:R-:W4:Y:S01]  /*47f30*/  LDL.LU R250, [R1+0x36c] ;  /* 0x00036c0001fa7983 */ /* 0x000f220000300800 */
[----:B------:R-:W-:-:S03]  /*47f40*/  IMAD.IADD R237, R13, 0x1, R0 ;  /* 0x000000010ded7824 */ /* 0x000fc600078e0200 */
[----:B------:R2:W-:Y:S02]  /*47f50*/  @P5 STG.E.U16 desc[UR60][R24.64], R27 ;  /* 0x0000001b18005986 */ /* 0x0005e4000c10153c */
[----:B--2---:R-:W-:Y:S02]  /*47f60*/  PRMT R28, R251, 0x7632, R28 ;  /* 0x00007632fb1c7816 */ /* 0x004fe4000000001c */
[----:B------:R2:W-:Y:S01]  /*47f70*/  @P1 STG.E.U16 desc[UR60][R8.64], R251 ;  /* 0x000000fb08001986 */ /* 0x0005e2000c10153c */
[----:B------:R-:W-:Y:S01]  /*47f80*/  IMAD.WIDE R24, R13, 0x2, R246 ;  /* 0x000000020d187825 */ /* 0x000fe200078e02f6 */
[----:B------:R-:W0:Y:S04]  /*47f90*/  LDC R0, c[0x0][0x228] ;  /* 0x00008a00ff007b82 */ /* 0x000e280000000800 */
[----:B------:R1:W-:Y:S01]  /*47fa0*/  @P0 STG.E.U16 desc[UR60][R24.64], R28 ;  /* 0x0000001c18000986 */ /* 0x0003e2000c10153c */
[----:B------:R-:W-:-:S03]  /*47fb0*/  VIADD R240, R16, 0x97 ;  /* 0x0000009710f07836 */ /* 0x000fc60000000000 */
[----:B------:R-:W0:Y:S01]  /*47fc0*/  LDC R238, c[0x0][0x228] ;  /* 0x00008a00ffee7b82 */ /* 0x000e220000000800 */
[----:B--2---:R-:W2:Y:S01]  /*47fd0*/  LDL.LU R251, [R1+0x34c] ;  /* 0x00034c0001fb7983 */ /* 0x004ea20000300800 */
[----:B-1----:R-:W-:Y:S01]  /*47fe0*/  IMAD.WIDE R24, R237, 0x2, R2 ;  /* 0x00000002ed187825 */ /* 0x002fe200078e0202 */
[----:B---3--:R-:W-:-:S05]  /*47ff0*/  PRMT R13, R252, 0x7632, R13 ;  /* 0x00007632fc0d7816 */ /* 0x008fca000000000d */
[----:B------:R-:W1:Y:S01]  /*48000*/  LDC.64 R8, c[0x0][0x228] ;  /* 0x00008a00ff087b82 */ /* 0x000e620000000a00 */
[----:B------:R3:W-:Y:S07]  /*48010*/  @P4 STG.E.U16 desc[UR60][R24.64], R252 ;  /* 0x000000fc18004986 */ /* 0x0007ee000c10153c */
[----:B------:R-:W2:Y:S01]  /*48020*/  LDC R239, c[0x0][0x228] ;  /* 0x00008a00ffef7b82 */ /* 0x000ea20000000800 */
[----:B---3--:R-:W3:Y:S01]  /*48030*/  LDL.LU R252, [R1+0x1fc] ;  /* 0x0001fc0001fc7983 */ /* 0x008ee20000300800 */
[----:B------:R-:W-:Y:S01]  /*48040*/  VIADD R26, R16, 0x96 ;  /* 0x00000096101a7836 */ /* 0x000fe20000000000 */
[----:B----4-:R-:W-:-:S05]  /*48050*/  ISETP.LT.AND P5, PT, R20, R11, !P3 ;  /* 0x0000000b1400720c */ /* 0x010fca0005fa1270 */
[----:B------:R-:W4:Y:S01]  /*48060*/  LDC R11, c[0x0][0x248] ;  /* 0x00009200ff0b7b82 */ /* 0x000f220000000800 */
[----:B------:R-:W-:Y:S02]  /*48070*/  ISETP.GE.AND P1, PT, R26, R5, PT ;  /* 0x000000051a00720c */ /* 0x000fe40003f26270 */
[----:B------:R-:W-:-:S05]  /*48080*/  ISETP.LT.AND P0, PT, R21, R7, !P3 ;  /* 0x000000071500720c */ /* 0x000fca0005f01270 */
[----:B------:R-:W4:Y:S01]  /*48090*/  LDC R5, c[0x0][0x228] ;  /* 0x00008a00ff057b82 */ /* 0x000f220000000800 */
[----:B------:R-:W-:Y:S01]  /*480a0*/  IMAD.WIDE R26, R237, 0x2, R18 ;  /* 0x00000002ed1a7825 */ /* 0x000fe200078e0212 */
[----:B0-----:R-:W-:Y:S02]  /*480b0*/  ISETP.LT.AND P3, PT, R22, R15, !P3 ;  /* 0x0000000f1600720c */ /* 0x001fe40005f61270 */
[----:B------:R-:W-:-:S04]  /*480c0*/  ISETP.LT.AND P4, PT, R17, R12, !P1 ;  /* 0x0000000c1100720c */ /* 0x000fc80004f81270 */
[----:B------:R-:W0:Y:S01]  /*480d0*/  LDC R7, c[0x0][0x248] ;  /* 0x00009200ff077b82 */ /* 0x000e220000000800 */
[----:B------:R1:W-:Y:S01]  /*480e0*/  @P5 STG.E.U16 desc[UR60][R26.64], R13 ;  /* 0x0000000d1a005986 */ /* 0x0003e2000c10153c */
[----:B------:R-:W-:-:S06]  /*480f0*/  ISETP.LT.AND P5, PT, R20, R29, !P1 ;  /* 0x0000001d1400720c */ /* 0x000fcc0004fa1270 */
[----:B------:R-:W0:Y:S01]  /*48100*/  LDC R15, c[0x0][0x228] ;  /* 0x00008a00ff0f7b82 */ /* 0x000e220000000800 */
[----:B-1----:R-:W-:Y:S01]  /*48110*/  IMAD.WIDE R12, R237, 0x2, R244 ;  /* 0x00000002ed0c7825 */ /* 0x002fe200078e02f4 */
[----:B------:R-:W-:-:S04]  /*48120*/  PRMT R25, R30, 0x7632, R25 ;  /* 0x000076321e197816 */ /* 0x000fc80000000019 */
[----:B------:R-:W-:Y:S01]  /*48130*/  @P0 STG.E.U16 desc[UR60][R12.64], R30 ;  /* 0x0000001e0c000986 */ /* 0x000fe2000c10153c */
[----:B------:R-:W-:Y:S01]  /*48140*/  ISETP.GE.AND P0, PT, R240, R9, PT ;  /* 0x00000009f000720c */ /* 0x000fe20003f06270 */
[C---:B------:R-:W-:Y:S01]  /*48150*/  IMAD.WIDE R28, R237.reuse, 0x2, R246 ;  /* 0x00000002ed1c7825 */ /* 0x040fe200078e02f6 */
[----:B------:R-:W1:Y:S03]  /*48160*/  LDC R9, c[0x0][0x228] ;  /* 0x00008a00ff097b82 */ /* 0x000e660000000800 */
[----:B----4-:R-:W-:Y:S01]  /*48170*/  IMAD.IADD R11, R237, 0x1, R11 ;  /* 0x00000001ed0b7824 */ /* 0x010fe200078e020b */
[----:B------:R4:W-:Y:S01]  /*48180*/  @P3 STG.E.U16 desc[UR60][R28.64], R25 ;  /* 0x000000191c003986 */ /* 0x0009e2000c10153c */
[----:B------:R-:W-:Y:S02]  /*48190*/  ISETP.LT.AND P3, PT, R21, R0, !P1 ;  /* 0x000000001500720c */ /* 0x000fe40004f61270 */
[----:B------:R-:W-:Y:S01]  /*481a0*/  ISETP.LT.AND P1, PT, R22, R5, !P1 ;  /* 0x000000051600720c */ /* 0x000fe20004f21270 */
[C---:B------:R-:W-:Y:S01]  /*481b0*/  IMAD.WIDE R26, R11.reuse, 0x2, R18 ;  /* 0x000000020b1a7825 */ /* 0x040fe200078e0212 */
[----:B------:R-:W3:Y:S03]  /*481c0*/  LDC R0, c[0x0][0x248] ;  /* 0x00009200ff007b82 */ /* 0x000ee60000000800 */
[----:B----4-:R-:W-:Y:S01]  /*481d0*/  IMAD.WIDE R24, R11, 0x2, R2 ;  /* 0x000000020b187825 */ /* 0x010fe200078e0202 */
[----:B------:R-:W-:-:S04]  /*481e0*/  PRMT R29, R250, 0x7632, R29 ;  /* 0x00007632fa1d7816 */ /* 0x000fc8000000001d */
[----:B------:R-:W4:Y:S01]  /*481f0*/  LDC.64 R12, c[0x0][0x228] ;  /* 0x00008a00ff0c7b82 */ /* 0x000f220000000a00 */
[----:B0-----:R-:W-:Y:S01]  /*48200*/  IMAD.IADD R5, R11, 0x1, R7 ;  /* 0x000000010b057824 */ /* 0x001fe200078e0207 */
[----:B------:R-:W-:Y:S01]  /*48210*/  @P4 STG.E.U16 desc[UR60][R24.64], R250 ;  /* 0x000000fa18004986 */ /* 0x000fe2000c10153c */
[----:B------:R-:W-:Y:S01]  /*48220*/  ISETP.LT.AND P4, PT, R17, R6, !P0 ;  /* 0x000000061100720c */ /* 0x000fe20004781270 */
[----:B------:R-:W-:Y:S02]  /*48230*/  IMAD.WIDE R6, R11, 0x2, R246 ;  /* 0x000000020b067825 */ /* 0x000fe400078e02f6 */
[----:B------:R0:W-:Y:S02]  /*48240*/  @P5 STG.E.U16 desc[UR60][R26.64], R29 ;  /* 0x0000001d1a005986 */ /* 0x0001e4000c10153c */
[----:B------:R-:W4:Y:S01]  /*48250*/  LDC R237, c[0x0][0x228] ;  /* 0x00008a00ffed7b82 */ /* 0x000f220000000800 */
[----:B------:R-:W-:-:S07]  /*48260*/  ISETP.LT.AND P5, PT, R20, R15, !P0 ;  /* 0x0000000f1400720c */ /* 0x000fce00047a1270 */
[----:B------:R-:W4:Y:S01]  /*48270*/  LDC R30, c[0x0][0x228] ;  /* 0x00008a00ff1e7b82 */ /* 0x000f220000000800 */
[----:B0-----:R-:W-:-:S04]  /*48280*/  IMAD.WIDE R28, R11, 0x2, R244 ;  /* 0x000000020b1c7825 */ /* 0x001fc800078e02f4 */
[----:B------:R-:W-:-:S04]  /*48290*/  IMAD.WIDE R24, R5, 0x2, R2 ;  /* 0x0000000205187825 */ /* 0x000fc800078e0202 */
[----:B------:R-:W-:Y:S01]  /*482a0*/  VIADD R26, R16, 0x99 ;  /* 0x00000099101a7836 */ /* 0x000fe20000000000 */
[----:B--2---:R-:W-:Y:S01]  /*482b0*/  PRMT R11, R251, 0x7632, R11 ;  /* 0x00007632fb0b7816 */ /* 0x004fe2000000000b */
[----:B------:R0:W-:Y:S04]  /*482c0*/  @P3 STG.E.U16 desc[UR60][R28.64], R251 ;  /* 0x000000fb1c003986 */ /* 0x0001e8000c10153c */
[----:B------:R2:W-:Y:S01]  /*482d0*/  @P1 STG.E.U16 desc[UR60][R6.64], R11 ;  /* 0x0000000b06001986 */ /* 0x0005e2000c10153c */
[----:B------:R-:W-:Y:S02]  /*482e0*/  ISETP.LT.AND P1, PT, R21, R238, !P0 ;  /* 0x000000ee1500720c */ /* 0x000fe40004721270 */
[C---:B-1----:R-:W-:Y:S01]  /*482f0*/  ISETP.LT.AND P0, PT, R22.reuse, R9, !P0 ;  /* 0x000000091600720c */ /* 0x042fe20004701270 */
[----:B------:R-:W1:Y:S01]  /*48300*/  LDC R238, c[0x0][0x228] ;  /* 0x00008a00ffee7b82 */ /* 0x000e620000000800 */
[----:B------:R-:W-:Y:S01]  /*48310*/  ISETP.LT.AND P3, PT, R22, R14, !P6 ;  /* 0x0000000e1600720c */ /* 0x000fe20007761270 */
[----:B------:R-:W-:-:S06]  /*48320*/  IMAD.WIDE R14, R5, 0x2, R18 ;  /* 0x00000002050e7825 */ /* 0x000fcc00078e0212 */
[----:B------:R-:W1:Y:S01]  /*48330*/  LDC R9, c[0x0][0x228] ;  /* 0x00008a00ff097b82 */ /* 0x000e620000000800 */
[----:B---3--:R-:W-:Y:S01]  /*48340*/  PRMT R27, R252, 0x7632, R27 ;  /* 0x00007632fc1b7816 */ /* 0x008fe2000000001b */
[----:B------:R3:W-:Y:S01]  /*48350*/  @P4 STG.E.U16 desc[UR60][R24.64], R252 ;  /* 0x000000fc18004986 */ /* 0x0007e2000c10153c */
[----:B------:R-:W-:-:S05]  /*48360*/  ISETP.LT.AND P4, PT, R17, R10, !P2 ;  /* 0x0000000a1100720c */ /* 0x000fca0005781270 */
[----:B0-----:R-:W0:Y:S01]  /*48370*/  LDC R28, c[0x0][0x248] ;  /* 0x00009200ff1c7b82 */ /* 0x001e220000000800 */
[----:B--2---:R-:W-:Y:S01]  /*48380*/  IMAD.WIDE R10, R5, 0x2, R244 ;  /* 0x00000002050a7825 */ /* 0x004fe200078e02f4 */
[----:B------:R2:W-:Y:S01]  /*48390*/  @P5 STG.E.U16 desc[UR60][R14.64], R27 ;  /* 0x0000001b0e005986 */ /* 0x0005e2000c10153c */
[----:B----4-:R-:W-:-:S03]  /*483a0*/  ISETP.LT.AND P5, PT, R20, R237, !P2 ;  /* 0x000000ed1400720c */ /* 0x010fc600057a1270 */
[----:B------:R4:W-:Y:S01]  /*483b0*/  @P1 STG.E.U16 desc[UR60][R10.64], R31 ;  /* 0x0000001f0a001986 */ /* 0x0009e2000c10153c */
[----:B------:R-:W-:Y:S01]  /*483c0*/  ISETP.GE.AND P1, PT, R26, R13, PT ;  /* 0x0000000d1a00720c */ /* 0x000fe20003f26270 */
[----:B------:R-:W0:Y:S01]  /*483d0*/  LDC.64 R6, c[0x0][0x228] ;  /* 0x00008a00ff067b82 */ /* 0x000e220000000a00 */
[----:B---3--:R-:W-:Y:S01]  /*483e0*/  IMAD.WIDE R24, R5, 0x2, R246 ;  /* 0x0000000205187825 */ /* 0x008fe200078e02f6 */
[----:B--2---:R-:W-:-:S03]  /*483f0*/  PRMT R15, R31, 0x7632, R15 ;  /* 0x000076321f0f7816 */ /* 0x004fc6000000000f */
[----:B------:R-:W-:-:S03]  /*48400*/  IMAD.IADD R5, R5, 0x1, R0 ;  /* 0x0000000105057824 */ /* 0x000fc600078e0200 */
[----:B------:R-:W2:Y:S01]  /*48410*/  LDC R13, c[0x0][0x228] ;  /* 0x00008a00ff0d7b82 */ /* 0x000ea20000000800 */
[----:B------:R3:W-:Y:S01]  /*48420*/  @P0 STG.E.U16 desc[UR60][R24.64], R15 ;  /* 0x0000000f18000986 */ /* 0x0007e2000c10153c */
[----:B------:R-:W-:Y:S01]  /*48430*/  IMAD.WIDE R26, R5, 0x2, R18 ;  /* 0x00000002051a7825 */ /* 0x000fe200078e0212 */
[----:B----4-:R-:W-:-:S05]  /*48440*/  PRMT R11, R32, 0x7632, R11 ;  /* 0x00007632200b7816 */ /* 0x010fca000000000b */
[----:B------:R-:W4:Y:S01]  /*48450*/  LDC R31, c[0x0][0x228] ;  /* 0x00008a00ff1f7b82 */ /* 0x000f220000000800 */
[----:B---3--:R-:W-:-:S07]  /*48460*/  IMAD.WIDE R14, R5, 0x2, R2 ;  /* 0x00000002050e7825 */ /* 0x008fce00078e0202 */
[----:B------:R-:W3:Y:S01]  /*48470*/  LDC R29, c[0x0][0x228] ;  /* 0x00008a00ff1d7b82 */ /* 0x000ee20000000800 */
[----:B------:R0:W-:Y:S01]  /*48480*/  @P4 STG.E.U16 desc[UR60][R14.64], R32 ;  /* 0x000000200e004986 */ /* 0x0001e2000c10153c */
[----:B------:R-:W-:Y:S02]  /*48490*/  ISETP.LT.AND P4, PT, R21, R30, !P2 ;  /* 0x0000001e1500720c */ /* 0x000fe40005781270 */
[----:B------:R-:W-:-:S04]  /*484a0*/  ISETP.LT.AND P2, PT, R22, R239, !P2 ;  /* 0x000000ef1600720c */ /* 0x000fc80005741270 */
[----:B------:R-:W3:Y:S01]  /*484b0*/  LDC R30, c[0x0][0x248] ;  /* 0x00009200ff1e7b82 */ /* 0x000ee20000000800 */
[----:B------:R2:W-:Y:S01]  /*484c0*/  @P5 STG.E.U16 desc[UR60][R26.64], R11 ;  /* 0x0000000b1a005986 */ /* 0x0005e2000c10153c */
[----:B-1----:R-:W-:Y:S01]  /*484d0*/  ISETP.LT.AND P5, PT, R20, R9, !P1 ;  /* 0x000000091400720c */ /* 0x002fe20004fa1270 */
[----:B0-----:R-:W-:Y:S01]  /*484e0*/  IMAD.IADD R9, R5, 0x1, R28 ;  /* 0x0000000105097824 */ /* 0x001fe200078e021c */
[----:B------:R-:W-:Y:S01]  /*484f0*/  ISETP.LT.AND P0, PT, R17, R236, !P1 ;  /* 0x000000ec1100720c */ /* 0x000fe20004f01270 */
[----:B------:R-:W-:-:S03]  /*48500*/  IMAD.WIDE R24, R5, 0x2, R246 ;  /* 0x0000000205187825 */ /* 0x000fc600078e02f6 */
[----:B------:R-:W0:Y:S01]  /*48510*/  LDC R32, c[0x0][0x228] ;  /* 0x00008a00ff207b82 */ /* 0x000e220000000800 */
[----:B--2---:R-:W-:Y:S01]  /*48520*/  IMAD.WIDE R10, R5, 0x2, R244 ;  /* 0x00000002050a7825 */ /* 0x004fe200078e02f4 */
[----:B------:R-:W-:-:S06]  /*48530*/  PRMT R5, R36, 0x7632, R5 ;  /* 0x0000763224057816 */ /* 0x000fcc0000000005 */
[----:B------:R-:W1:Y:S01]  /*48540*/  LDC R28, c[0x0][0x248] ;  /* 0x00009200ff1c7b82 */ /* 0x000e620000000800 */
[----:B------:R-:W-:Y:S01]  /*48550*/  VIADD R0, R16, 0x9a ;  /* 0x0000009a10007836 */ /* 0x000fe20000000000 */
[----:B------:R-:W-:Y:S01]  /*48560*/  @P4 STG.E.U16 desc[UR60][R10.64], R36 ;  /* 0x000000240a004986 */ /* 0x000fe2000c10153c */
[----:B------:R-:W-:-:S03]  /*48570*/  IMAD.WIDE R14, R9, 0x2, R2 ;  /* 0x00000002090e7825 */ /* 0x000fc600078e0202 */
[----:B------:R2:W-:Y:S01]  /*48580*/  @P2 STG.E.U16 desc[UR60][R24.64], R5 ;  /* 0x0000000518002986 */ /* 0x0005e2000c10153c */
[----:B------:R-:W-:Y:S01]  /*48590*/  ISETP.LT.AND P2, PT, R21, R238, !P1 ;  /* 0x000000ee1500720c */ /* 0x000fe20004f41270 */
[----:B------:R-:W1:Y:S01]  /*485a0*/  LDC R237, c[0x0][0x22c] ;  /* 0x00008b00ffed7b82 */ /* 0x000e620000000800 */
[----:B------:R-:W-:Y:S02]  /*485b0*/  ISETP.LT.AND P1, PT, R22, R13, !P1 ;  /* 0x0000000d1600720c */ /* 0x000fe40004f21270 */
[----:B------:R-:W-:Y:S01]  /*485c0*/  ISETP.GE.AND P4, PT, R0, R7, PT ;  /* 0x000000070000720c */ /* 0x000fe20003f86270 */
[----:B------:R0:W-:Y:S01]  /*485d0*/  @P0 STG.E.U16 desc[UR60][R14.64], R40 ;  /* 0x000000280e000986 */ /* 0x0001e2000c10153c */
[----:B------:R-:W-:Y:S01]  /*485e0*/  PRMT R0, R40, 0x7632, R0 ;  /* 0x0000763228007816 */ /* 0x000fe20000000000 */
[----:B------:R-:W-:Y:S01]  /*485f0*/  IMAD.WIDE R26, R9, 0x2, R18 ;  /* 0x00000002091a7825 */ /* 0x000fe200078e0212 */
[----:B------:R-:W-:Y:S02]  /*48600*/  ISETP.LT.AND P0, PT, R17, R4, !P4 ;  /* 0x000000041100720c */ /* 0x000fe40006701270 */
[----:B------:R-:W-:Y:S01]  /*48610*/  PRMT R7, R44, 0x7632, R7 ;  /* 0x000076322c077816 */ /* 0x000fe20000000007 */
[C---:B--2---:R-:W-:Y:S01]  /*48620*/  IMAD.WIDE R4, R9.reuse, 0x2, R244 ;  /* 0x0000000209047825 */ /* 0x044fe200078e02f4 */
[----:B------:R-:W-:Y:S03]  /*48630*/  @P5 STG.E.U16 desc[UR60][R26.64], R0 ;  /* 0x000000001a005986 */ /* 0x000fe6000c10153c */
[C---:B------:R-:W-:Y:S01]  /*48640*/  IMAD.WIDE R10, R9.reuse, 0x2, R246 ;  /* 0x00000002090a7825 */ /* 0x040fe200078e02f6 */
[----:B------:R-:W-:Y:S01]  /*48650*/  @P2 STG.E.U16 desc[UR60][R4.64], R44 ;  /* 0x0000002c04002986 */ /* 0x000fe2000c10153c */
[----:B----4-:R-:W-:Y:S01]  /*48660*/  ISETP.LT.AND P5, PT, R20, R31, !P4 ;  /* 0x0000001f1400720c */ /* 0x010fe200067a1270 */
[----:B------:R-:W2:Y:S01]  /*48670*/  LDC R25, c[0x0][0x22c] ;  /* 0x00008b00ff197b82 */ /* 0x000ea20000000800 */
[----:B---3--:R-:W-:Y:S01]  /*48680*/  IMAD.IADD R13, R9, 0x1, R30 ;  /* 0x00000001090d7824 */ /* 0x008fe200078e021e */
[----:B------:R3:W-:Y:S01]  /*48690*/  @P1 STG.E.U16 desc[UR60][R10.64], R7 ;  /* 0x000000070a001986 */ /* 0x0007e2000c10153c */
[----:B0-----:R-:W-:-:S02]  /*486a0*/  ISETP.LT.AND P1, PT, R21, R32, !P4 ;  /* 0x000000201500720c */ /* 0x001fc40006721270 */
[----:B------:R-:W-:-:S03]  /*486b0*/  IMAD.WIDE R14, R13, 0x2, R2 ;  /* 0x000000020d0e7825 */ /* 0x000fc600078e0202 */
[----:B------:R-:W0:Y:S01]  /*486c0*/  LDC R24, c[0x0][0x248] ;  /* 0x00009200ff187b82 */ /* 0x000e220000000800 */
[----:B------:R-:W-:Y:S02]  /*486d0*/  ISETP.LT.AND P2, PT, R21, R6, !P6 ;  /* 0x000000061500720c */ /* 0x000fe40007741270 */
[----:B------:R-:W-:Y:S01]  /*486e0*/  ISETP.LT.AND P4, PT, R22, R29, !P4 ;  /* 0x0000001d1600720c */ /* 0x000fe20006781270 */
[----:B------:R1:W-:Y:S01]  /*486f0*/  @P0 STG.E.U16 desc[UR60][R14.64], R33 ;  /* 0x000000210e000986 */ /* 0x0003e2000c10153c */
[----:B------:R-:W-:Y:S01]  /*48700*/  PRMT R9, R33, 0x7632, R9 ;  /* 0x0000763221097816 */ /* 0x000fe20000000009 */
[C---:B---3--:R-:W-:Y:S01]  /*48710*/  IMAD.WIDE R6, R13.reuse, 0x2, R18 ;  /* 0x000000020d067825 */ /* 0x048fe200078e0212 */
[----:B------:R-:W-:Y:S01]  /*48720*/  ISETP.LT.AND P0, PT, R20, R12, !P6 ;  /* 0x0000000c1400720c */ /* 0x000fe20007701270 */
[----:B------:R-:W3:Y:S02]  /*48730*/  LDC R27, c[0x0][0x22c] ;  /* 0x00008b00ff1b7b82 */ /* 0x000ee40000000800 */
[----:B------:R-:W-:Y:S01]  /*48740*/  IMAD.WIDE R4, R13, 0x2, R244 ;  /* 0x000000020d047825 */ /* 0x000fe200078e02f4 */
[----:B------:R-:W-:Y:S01]  /*48750*/  ISETP.LT.AND P6, PT, R17, R8, !P6 ;  /* 0x000000081100720c */ /* 0x000fe200077c1270 */
[----:B------:R4:W-:Y:S02]  /*48760*/  @P5 STG.E.U16 desc[UR60][R6.64], R9 ;  /* 0x0000000906005986 */ /* 0x0009e4000c10153c */
[----:B------:R-:W-:-:S02]  /*48770*/  VIADD R0, R16, 0x9c ;  /* 0x0000009c10007836 */ /* 0x000fc40000000000 */
[----:B------:R2:W-:Y:S01]  /*48780*/  @P1 STG.E.U16 desc[UR60][R4.64], R37 ;  /* 0x0000002504001986 */ /* 0x0005e2000c10153c */
[C---:B-1----:R-:W-:Y:S01]  /*48790*/  IMAD.IADD R15, R13.reuse, 0x1, R28 ;  /* 0x000000010d0f7824 */ /* 0x042fe200078e021c */
[----:B------:R-:W1:Y:S01]  /*487a0*/  LDC R14, c[0x0][0x248] ;  /* 0x00009200ff0e7b82 */ /* 0x000e620000000800 */
[----:B------:R-:W-:Y:S01]  /*487b0*/  ISETP.GE.AND P5, PT, R0, R237, PT ;  /* 0x000000ed0000720c */ /* 0x000fe20003fa6270 */
[----:B------:R-:W-:Y:S02]  /*487c0*/  VIADD R0, R16, 0x9d ;  /* 0x0000009d10007836 */ /* 0x000fe40000000000 */
[----:B----4-:R-:W-:-:S04]  /*487d0*/  IMAD.WIDE R8, R13, 0x2, R246 ;  /* 0x000000020d087825 */ /* 0x010fc800078e02f6 */
[----:B------:R-:W4:Y:S01]  /*487e0*/  LDC R29, c[0x0][0x22c] ;  /* 0x00008b00ff1d7b82 */ /* 0x000f220000000800 */
[----:B--2---:R-:W-:Y:S01]  /*487f0*/  PRMT R5, R37, 0x7632, R5 ;  /* 0x0000763225057816 */ /* 0x004fe20000000005 */
[----:B------:R-:W-:Y:S01]  /*48800*/  IMAD.WIDE R10, R15, 0x2, R2 ;  /* 0x000000020f0a7825 */ /* 0x000fe200078e0202 */
[----:B------:R-:W-:-:S03]  /*48810*/  PRMT R7, R41, 0x7632, R7 ;  /* 0x0000763229077816 */ /* 0x000fc60000000007 */
[----:B------:R-:W-:Y:S01]  /*48820*/  IMAD.WIDE R12, R15, 0x2, R18 ;  /* 0x000000020f0c7825 */ /* 0x000fe200078e0212 */
[----:B------:R2:W-:Y:S01]  /*48830*/  @P4 STG.E.U16 desc[UR60][R8.64], R5 ;  /* 0x0000000508004986 */ /* 0x0005e2000c10153c */
[----:B------:R-:W-:Y:S02]  /*48840*/  ISETP.LT.AND P4, PT, R17, R23, !P5 ;  /* 0x000000171100720c */ /* 0x000fe40006f81270 */
[----:B------:R-:W-:Y:S01]  /*48850*/  ISETP.GE.AND P1, PT, R0, R25, PT ;  /* 0x000000190000720c */ /* 0x000fe20003f26270 */
[----:B------:R-:W-:Y:S01]  /*48860*/  @P6 STG.E.U16 desc[UR60][R10.64], R41 ;  /* 0x000000290a006986 */ /* 0x000fe2000c10153c */
[C---:B0-----:R-:W-:Y:S01]  /*48870*/  IMAD.IADD R25, R15.reuse, 0x1, R24 ;  /* 0x000000010f197824 */ /* 0x041fe200078e0218 */
[----:B------:R-:W-:Y:S02]  /*48880*/  ISETP.LT.AND P6, PT, R20, R23, !P5 ;  /* 0x000000171400720c */ /* 0x000fe40006fc1270 */
[----:B------:R0:W-:Y:S01]  /*48890*/  @P0 STG.E.U16 desc[UR60][R12.64], R7 ;  /* 0x000000070c000986 */ /* 0x0001e2000c10153c */
[----:B--2---:R-:W-:-:S04]  /*488a0*/  IMAD.WIDE R4, R15, 0x2, R244 ;  /* 0x000000020f047825 */ /* 0x004fc800078e02f4 */
[----:B------:R-:W-:-:S04]  /*488b0*/  IMAD.WIDE R8, R25, 0x2, R2 ;  /* 0x0000000219087825 */ /* 0x000fc800078e0202 */
[----:B0-----:R-:W-:Y:S01]  /*488c0*/  IMAD.WIDE R6, R15, 0x2, R246 ;  /* 0x000000020f067825 */ /* 0x001fe200078e02f6 */
[----:B------:R-:W-:Y:S01]  /*488d0*/  PRMT R15, R45, 0x7632, R15 ;  /* 0x000076322d0f7816 */ /* 0x000fe2000000000f */
[----:B------:R0:W-:Y:S01]  /*488e0*/  @P2 STG.E.U16 desc[UR60][R4.64], R45 ;  /* 0x0000002d04002986 */ /* 0x0001e2000c10153c */
[----:B------:R-:W2:Y:S03]  /*488f0*/  LDC R12, c[0x0][0x248] ;  /* 0x00009200ff0c7b82 */ /* 0x000ea60000000800 */
[----:B------:R3:W-:Y:S01]  /*48900*/  @P3 STG.E.U16 desc[UR60][R6.64], R15 ;  /* 0x0000000f06003986 */ /* 0x0007e2000c10153c */
[-C--:B------:R-:W-:Y:S01]  /*48910*/  ISETP.LT.AND P3, PT, R21, R23.reuse, !P5 ;  /* 0x000000171500720c */ /* 0x080fe20006f61270 */
[----:B------:R-:W-:Y:S01]  /*48920*/  IMAD.WIDE R10, R25, 0x2, R18 ;  /* 0x00000002190a7825 */ /* 0x000fe200078e0212 */
[----:B------:R-:W-:Y:S01]  /*48930*/  ISETP.LT.AND P5, PT, R22, R23, !P5 ;  /* 0x000000171600720c */ /* 0x000fe20006fa1270 */
[----:B------:R4:W-:Y:S01]  /*48940*/  @P4 STG.E.U16 desc[UR60][R8.64], R34 ;  /* 0x0000002208004986 */ /* 0x0009e2000c10153c */
[----:B------:R-:W-:-:S02]  /*48950*/  PRMT R24, R34, 0x7632, R24 ;  /* 0x0000763222187816 */ /* 0x000fc40000000018 */
[-C--:B------:R-:W-:Y:S01]  /*48960*/  ISETP.LT.AND P4, PT, R17, R23.reuse, !P1 ;  /* 0x000000171100720c */ /* 0x080fe20004f81270 */
[C---:B-1----:R-:W-:Y:S02]  /*48970*/  IMAD.IADD R13, R25.reuse, 0x1, R14 ;  /* 0x00000001190d7824 */ /* 0x042fe400078e020e */
[----:B------:R1:W-:Y:S01]  /*48980*/  @P6 STG.E.U16 desc[UR60][R10.64], R24 ;  /* 0x000000180a006986 */ /* 0x0003e2000c10153c */
[----:B------:R-:W-:Y:S01]  /*48990*/  ISETP.LT.AND P6, PT, R20, R23, !P1 ;  /* 0x000000171400720c */ /* 0x000fe20004fc1270 */
[C---:B0-----:R-:W-:Y:S01]  /*489a0*/  IMAD.WIDE R4, R25.reuse, 0x2, R244 ;  /* 0x0000000219047825 */ /* 0x041fe200078e02f4 */
[----:B------:R-:W0:Y:S03]  /*489b0*/  LDC R14, c[0x0][0x248] ;  /* 0x00009200ff0e7b82 */ /* 0x000e260000000800 */
[----:B---3--:R-:W-:Y:S01]  /*489c0*/  IMAD.WIDE R6, R25, 0x2, R246 ;  /* 0x0000000219067825 */ /* 0x008fe200078e02f6 */
[----:B------:R3:W-:Y:S03]  /*489d0*/  @P3 STG.E.U16 desc[UR60][R4.64], R38 ;  /* 0x0000002604003986 */ /* 0x0007e6000c10153c */
[C---:B----4-:R-:W-:Y:S01]  /*489e0*/  IMAD.WIDE R8, R13.reuse, 0x2, R2 ;  /* 0x000000020d087825 */ /* 0x050fe200078e0202 */
[----:B-1----:R-:W-:Y:S01]  /*489f0*/  PRMT R24, R38, 0x7632, R24 ;  /* 0x0000763226187816 */ /* 0x002fe20000000018 */
[----:B------:R-:W1:Y:S02]  /*48a00*/  LDC R25, c[0x0][0x22c] ;  /* 0x00008b00ff197b82 */ /* 0x000e640000000800 */
[----:B------:R-:W-:Y:S01]  /*48a10*/  VIADD R0, R16, 0x9e ;  /* 0x0000009e10007836 */ /* 0x000fe20000000000 */
[----:B------:R-:W-:Y:S01]  /*48a20*/  PRMT R26, R42, 0x7632, R26 ;  /* 0x000076322a1a7816 */ /* 0x000fe2000000001a */
[----:B------:R4:W-:Y:S01]  /*48a30*/  @P5 STG.E.U16 desc[UR60][R6.64], R24 ;  /* 0x0000001806005986 */ /* 0x0009e2000c10153c */
[----:B------:R-:W-:-:S02]  /*48a40*/  IMAD.WIDE R10, R13, 0x2, R18 ;  /* 0x000000020d0a7825 */ /* 0x000fc400078e0212 */
[----:B------:R-:W-:Y:S01]  /*48a50*/  ISETP.GE.AND P0, PT, R0, R27, PT ;  /* 0x0000001b0000720c */ /* 0x000fe20003f06270 */
[----:B------:R-:W-:Y:S01]  /*48a60*/  @P4 STG.E.U16 desc[UR60][R8.64], R42 ;  /* 0x0000002a08004986 */ /* 0x000fe2000c10153c */
[-C--:B------:R-:W-:Y:S01]  /*48a70*/  ISETP.LT.AND P4, PT, R21, R23.reuse, !P1 ;  /* 0x000000171500720c */ /* 0x080fe20004f81270 */
[----:B------:R-:W1:Y:S01]  /*48a80*/  LDC R27, c[0x0][0x22c] ;  /* 0x00008b00ff1b7b82 */ /* 0x000e620000000800 */
[-C--:B------:R-:W-:Y:S01]  /*48a90*/  ISETP.LT.AND P3, PT, R22, R23.reuse, !P1 ;  /* 0x000000171600720c */ /* 0x080fe20004f61270 */
[----:B------:R2:W-:Y:S01]  /*48aa0*/  @P6 STG.E.U16 desc[UR60][R10.64], R26 ;  /* 0x0000001a0a006986 */ /* 0x0005e2000c10153c */
[-C--:B------:R-:W-:Y:S02]  /*48ab0*/  ISETP.LT.AND P5, PT, R17, R23.reuse, !P0 ;  /* 0x000000171100720c */ /* 0x080fe400047a1270 */
[----:B------:R-:W-:Y:S01]  /*48ac0*/  ISETP.LT.AND P6, PT, R20, R23, !P0 ;  /* 0x000000171400720c */ /* 0x000fe200047c1270 */
[----:B---3--:R-:W-:Y:S01]  /*48ad0*/  IMAD.WIDE R4, R13, 0x2, R244 ;  /* 0x000000020d047825 */ /* 0x008fe200078e02f4 */
[----:B----4-:R-:W-:-:S03]  /*48ae0*/  PRMT R24, R46, 0x7632, R24 ;  /* 0x000076322e187816 */ /* 0x010fc60000000018 */
[C---:B--2---:R-:W-:Y:S02]  /*48af0*/  IMAD.IADD R15, R13.reuse, 0x1, R12 ;  /* 0x000000010d0f7824 */ /* 0x044fe400078e020c */
[----:B------:R-:W-:Y:S01]  /*48b00*/  IMAD.WIDE R6, R13, 0x2, R246 ;  /* 0x000000020d067825 */ /* 0x000fe200078e02f6 */
[----:B------:R2:W-:Y:S01]  /*48b10*/  @P4 STG.E.U16 desc[UR60][R4.64], R46 ;  /* 0x0000002e04004986 */ /* 0x0005e2000c10153c */
[----:B------:R-:W3:Y:S02]  /*48b20*/  LDC R12, c[0x0][0x248] ;  /* 0x00009200ff0c7b82 */ /* 0x000ee40000000800 */
[----:B------:R-:W-:Y:S01]  /*48b30*/  VIADD R0, R16, 0x9f ;  /* 0x0000009f10007836 */ /* 0x000fe20000000000 */
[----:B------:R-:W-:Y:S01]  /*48b40*/  PRMT R26, R35, 0x7632, R26 ;  /* 0x00007632231a7816 */ /* 0x000fe2000000001a */
[----:B------:R-:W-:Y:S01]  /*48b50*/  IMAD.WIDE R8, R15, 0x2, R2 ;  /* 0x000000020f087825 */ /* 0x000fe200078e0202 */
[----:B------:R4:W-:Y:S01]  /*48b60*/  @P3 STG.E.U16 desc[UR60][R6.64], R24 ;  /* 0x0000001806003986 */ /* 0x0009e2000c10153c */
[----:B------:R-:W-:-:S02]  /*48b70*/  ISETP.LT.AND P4, PT, R21, R23, !P0 ;  /* 0x000000171500720c */ /* 0x000fc40004781270 */
[----:B------:R-:W-:Y:S01]  /*48b80*/  IMAD.WIDE R10, R15, 0x2, R18 ;  /* 0x000000020f0a7825 */ /* 0x000fe200078e0212 */
[----:B------:R-:W-:Y:S02]  /*48b90*/  ISETP.GE.AND P2, PT, R0, R29, PT ;  /* 0x0000001d0000720c */ /* 0x000fe40003f46270 */
[-C--:B------:R-:W-:Y:S01]  /*48ba0*/  ISETP.LT.AND P3, PT, R22, R23.reuse, !P0 ;  /* 0x000000171600720c */ /* 0x080fe20004761270 */
[----:B------:R4:W-:Y:S01]  /*48bb0*/  @P5 STG.E.U16 desc[UR60][R8.64], R35 ;  /* 0x0000002308005986 */ /* 0x0009e2000c10153c */
[-C--:B------:R-:W-:Y:S01]  /*48bc0*/  ISETP.LT.AND P5, PT, R17, R23.reuse, !P2 ;  /* 0x000000171100720c */ /* 0x080fe200057a1270 */
[C---:B--2---:R-:W-:Y:S01]  /*48bd0*/  IMAD.WIDE R4, R15.reuse, 0x2, R244 ;  /* 0x000000020f047825 */ /* 0x044fe200078e02f4 */
[----:B------:R-:W2:Y:S01]  /*48be0*/  LDC R29, c[0x0][0x22c] ;  /* 0x00008b00ff1d7b82 */ /* 0x000ea20000000800 */
[----:B------:R1:W-:Y:S01]  /*48bf0*/  @P6 STG.E.U16 desc[UR60][R10.64], R26 ;  /* 0x0000001a0a006986 */ /* 0x0003e2000c10153c */
[----:B------:R-:W-:Y:S01]  /*48c00*/  ISETP.LT.AND P6, PT, R20, R23, !P2 ;  /* 0x000000171400720c */ /* 0x000fe200057c1270 */
[----:B0-----:R-:W-:Y:S01]  /*48c10*/  IMAD.IADD R13, R15, 0x1, R14 ;  /* 0x000000010f0d7824 */ /* 0x001fe200078e020e */
[----:B----4-:R-:W-:Y:S01]  /*48c20*/  PRMT R24, R39, 0x7632, R24 ;  /* 0x0000763227187816 */ /* 0x010fe20000000018 */
[----:B------:R-:W-:Y:S01]  /*48c30*/  IMAD.WIDE R6, R15, 0x2, R246 ;  /* 0x000000020f067825 */ /* 0x000fe200078e02f6 */
[----:B------:R0:W-:Y:S03]  /*48c40*/  @P4 STG.E.U16 desc[UR60][R4.64], R39 ;  /* 0x0000002704004986 */ /* 0x0001e6000c10153c */
[----:B------:R-:W-:Y:S01]  /*48c50*/  VIADD R0, R16, 0xa0 ;  /* 0x000000a010007836 */ /* 0x000fe20000000000 */
[----:B------:R-:W4:Y:S01]  /*48c60*/  LDC R14, c[0x0][0x248] ;  /* 0x00009200ff0e7b82 */ /* 0x000f220000000800 */
[----:B------:R-:W-:Y:S01]  /*48c70*/  IMAD.WIDE R8, R13, 0x2, R2 ;  /* 0x000000020d087825 */ /* 0x000fe200078e0202 */
[----:B------:R0:W-:Y:S01]  /*48c80*/  @P3 STG.E.U16 desc[UR60][R6.64], R24 ;  /* 0x0000001806003986 */ /* 0x0001e2000c10153c */
[----:B-1----:R-:W-:-:S02]  /*48c90*/  PRMT R26, R43, 0x7632, R26 ;  /* 0x000076322b1a7816 */ /* 0x002fc4000000001a */
[----:B------:R-:W-:Y:S01]  /*48ca0*/  IMAD.WIDE R10, R13, 0x2, R18 ;  /* 0x000000020d0a7825 */ /* 0x000fe200078e0212 */
[----:B------:R-:W-:Y:S02]  /*48cb0*/  ISETP.LT.AND P4, PT, R21, R23, !P2 ;  /* 0x000000171500720c */ /* 0x000fe40005781270 */
[----:B------:R-:W-:Y:S02]  /*48cc0*/  ISETP.GE.AND P1, PT, R0, R27, PT ;  /* 0x0000001b0000720c */ /* 0x000fe40003f26270 */
[-C--:B------:R-:W-:Y:S01]  /*48cd0*/  ISETP.LT.AND P3, PT, R22, R23.reuse, !P2 ;  /* 0x000000171600720c */ /* 0x080fe20005761270 */
[----:B------:R-:W-:Y:S01]  /*48ce0*/  @P5 STG.E.U16 desc[UR60][R8.64], R43 ;  /* 0x0000002b08005986 */ /* 0x000fe2000c10153c */
[----:B------:R-:W1:Y:S01]  /*48cf0*/  LDC R27, c[0x0][0x22c] ;  /* 0x00008b00ff1b7b82 */ /* 0x000e620000000800 */
[-C--:B------:R-:W-:Y:S02]  /*48d00*/  ISETP.LT.AND P5, PT, R17, R23.reuse, !P1 ;  /* 0x000000171100720c */ /* 0x080fe40004fa1270 */
[----:B------:R3:W-:Y:S01]  /*48d10*/  @P6 STG.E.U16 desc[UR60][R10.64], R26 ;  /* 0x0000001a0a006986 */ /* 0x0007e2000c10153c */
[----:B------:R-:W-:Y:S01]  /*48d20*/  ISETP.LT.AND P6, PT, R20, R23, !P1 ;  /* 0x000000171400720c */ /* 0x000fe20004fc1270 */
[----:B0-----:R-:W-:Y:S01]  /*48d30*/  IMAD.WIDE R4, R13, 0x2, R244 ;  /* 0x000000020d047825 */ /* 0x001fe200078e02f4 */
[----:B------:R-:W-:-:S03]  /*48d40*/  PRMT R24, R47, 0x7632, R24 ;  /* 0x000076322f187816 */ /* 0x000fc60000000018 */
[C---:B---3--:R-:W-:Y:S02]  /*48d50*/  IMAD.IADD R15, R13.reuse, 0x1, R12 ;  /* 0x000000010d0f7824 */ /* 0x048fe400078e020c */
        /* <DEDUP_REMOVED lines=11> */
[----:B------:R-:W-:Y:S01]  /*48e10*/  @P5 STG.E.U16 desc[UR60][R8.64], R48 ;  /* 0x0000003008005986 */ /* 0x000fe2000c10153c */
[----:B------:R-:W3:Y:S01]  /*48e20*/  LDC R25, c[0x0][0x22c] ;  /* 0x00008b00ff197b82 */ /* 0x000ee20000000800 */
[-C--:B------:R-:W-:Y:S02]  /*48e30*/  ISETP.LT.AND P5, PT, R17, R23.reuse, !P0 ;  /* 0x000000171100720c */ /* 0x080fe400047a1270 */
[----:B------:R1:W-:Y:S01]  /*48e40*/  @P6 STG.E.U16 desc[UR60][R10.64], R26 ;  /* 0x0000001a0a006986 */ /* 0x0003e2000c10153c */
[----:B------:R-:W-:Y:S01]  /*48e50*/  ISETP.LT.AND P6, PT, R20, R23, !P0 ;  /* 0x000000171400720c */ /* 0x000fe200047c1270 */
[----:B0-----:R-:W-:Y:S01]  /*48e60*/  IMAD.WIDE R4, R15, 0x2, R244 ;  /* 0x000000020f047825 */ /* 0x001fe200078e02f4 */
[----:B--2---:R-:W-:-:S03]  /*48e70*/  PRMT R24, R52, 0x7632, R24 ;  /* 0x0000763234187816 */ /* 0x004fc60000000018 */
[C---:B----4-:R-:W-:Y:S02]  /*48e80*/  IMAD.IADD R13, R15.reuse, 0x1, R14 ;  /* 0x000000010f0d7824 */ /* 0x050fe400078e020e */
[----:B------:R-:W-:Y:S01]  /*48e90*/  IMAD.WIDE R6, R15, 0x2, R246 ;  /* 0x000000020f067825 */ /* 0x000fe200078e02f6 */
[----:B------:R0:W-:Y:S01]  /*48ea0*/  @P4 STG.E.U16 desc[UR60][R4.64], R52 ;  /* 0x0000003404004986 */ /* 0x0001e2000c10153c */
[----:B------:R-:W2:Y:S02]  /*48eb0*/  LDC R14, c[0x0][0x248] ;  /* 0x00009200ff0e7b82 */ /* 0x000ea40000000800 */
[----:B------:R-:W-:Y:S01]  /*48ec0*/  VIADD R0, R16, 0xa2 ;  /* 0x000000a210007836 */ /* 0x000fe20000000000 */
[----:B-1----:R-:W-:Y:S01]  /*48ed0*/  PRMT R26, R56, 0x7632, R26 ;  /* 0x00007632381a7816 */ /* 0x002fe2000000001a */
[----:B------:R-:W-:Y:S01]  /*48ee0*/  IMAD.WIDE R8, R13, 0x2, R2 ;  /* 0x000000020d087825 */ /* 0x000fe200078e0202 */
[----:B------:R1:W-:Y:S01]  /*48ef0*/  @P3 STG.E.U16 desc[UR60][R6.64], R24 ;  /* 0x0000001806003986 */ /* 0x0003e2000c10153c */
[----:B------:R-:W-:-:S02]  /*48f00*/  ISETP.LT.AND P4, PT, R21, R23, !P0 ;  /* 0x000000171500720c */ /* 0x000fc40004781270 */
[----:B------:R-:W-:Y:S01]  /*48f10*/  IMAD.WIDE R10, R13, 0x2, R18 ;  /* 0x000000020d0a7825 */ /* 0x000fe200078e0212 */
[----:B------:R-:W-:Y:S02]  /*48f20*/  ISETP.GE.AND P2, PT, R0, R27, PT ;  /* 0x0000001b0000720c */ /* 0x000fe40003f46270 */
[-C--:B------:R-:W-:Y:S01]  /*48f30*/  ISETP.LT.AND P3, PT, R22, R23.reuse, !P0 ;  /* 0x000000171600720c */ /* 0x080fe20004761270 */
[----:B------:R-:W-:Y:S01]  /*48f40*/  @P5 STG.E.U16 desc[UR60][R8.64], R56 ;  /* 0x0000003808005986 */ /* 0x000fe2000c10153c */
[----:B------:R-:W4:Y:S01]  /*48f50*/  LDC R27, c[0x0][0x22c] ;  /* 0x00008b00ff1b7b82 */ /* 0x000f220000000800 */
[-C--:B------:R-:W-:Y:S02]  /*48f60*/  ISETP.LT.AND P5, PT, R17, R23.reuse, !P2 ;  /* 0x000000171100720c */ /* 0x080fe400057a1270 */
[----:B------:R3:W-:Y:S01]  /*48f70*/  @P6 STG.E.U16 desc[UR60][R10.64], R26 ;  /* 0x0000001a0a006986 */ /* 0x0007e2000c10153c */
[----:B------:R-:W-:Y:S01]  /*48f80*/  ISETP.LT.AND P6, PT, R20, R23, !P2 ;  /* 0x000000171400720c */ /* 0x000fe200057c1270 */
[----:B0-----:R-:W-:Y:S01]  /*48f90*/  IMAD.WIDE R4, R13, 0x2, R244 ;  /* 0x000000020d047825 */ /* 0x001fe200078e02f4 */
[----:B-1----:R-:W-:-:S03]  /*48fa0*/  PRMT R24, R60, 0x7632, R24 ;  /* 0x000076323c187816 */ /* 0x002fc60000000018 */
[C---:B---3--:R-:W-:Y:S02]  /*48fb0*/  IMAD.IADD R15, R13.reuse, 0x1, R12 ;  /* 0x000000010d0f7824 */ /* 0x048fe400078e020c */
[----:B------:R-:W-:Y:S01]  /*48fc0*/  IMAD.WIDE R6, R13, 0x2, R246 ;  /* 0x000000020d067825 */ /* 0x000fe200078e02f6 */
[----:B------:R0:W-:Y:S01]  /*48fd0*/  @P4 STG.E.U16 desc[UR60][R4.64], R60 ;  /* 0x0000003c04004986 */ /* 0x0001e2000c10153c */
[----:B------:R-:W1:Y:S02]  /*48fe0*/  LDC R12, c[0x0][0x248] ;  /* 0x00009200ff0c7b82 */ /* 0x000e640000000800 */
        /* <DEDUP_REMOVED lines=14> */
[----:B---3--:R-:W-:-:S03]  /*490d0*/  PRMT R24, R53, 0x7632, R24 ;  /* 0x0000763235187816 */ /* 0x008fc60000000018 */
[C---:B--2---:R-:W-:Y:S02]  /*490e0*/  IMAD.IADD R13, R15.reuse, 0x1, R14 ;  /* 0x000000010f0d7824 */ /* 0x044fe400078e020e */
[----:B------:R-:W-:Y:S01]  /*490f0*/  IMAD.WIDE R6, R15, 0x2, R246 ;  /* 0x000000020f067825 */ /* 0x000fe200078e02f6 */
[----:B------:R0:W-:Y:S01]  /*49100*/  @P4 STG.E.U16 desc[UR60][R4.64], R53 ;  /* 0x0000003504004986 */ /* 0x0001e2000c10153c */
[----:B------:R-:W2:Y:S02]  /*49110*/  LDC R14, c[0x0][0x248] ;  /* 0x00009200ff0e7b82 */ /* 0x000ea40000000800 */
[----:B------:R-:W-:Y:S01]  /*49120*/  VIADD R0, R16, 0xa4 ;  /* 0x000000a410007836 */ /* 0x000fe20000000000 */
[----:B------:R-:W-:Y:S01]  /*49130*/  PRMT R26, R57, 0x7632, R26 ;  /* 0x00007632391a7816 */ /* 0x000fe2000000001a */
[----:B------:R-:W-:Y:S01]  /*49140*/  IMAD.WIDE R8, R13, 0x2, R2 ;  /* 0x000000020d087825 */ /* 0x000fe200078e0202 */
[----:B------:R3:W-:Y:S01]  /*49150*/  @P3 STG.E.U16 desc[UR60][R6.64], R24 ;  /* 0x0000001806003986 */ /* 0x0007e2000c10153c */
[----:B------:R-:W-:-:S02]  /*49160*/  ISETP.LT.AND P4, PT, R21, R23, !P1 ;  /* 0x000000171500720c */ /* 0x000fc40004f81270 */
[----:B------:R-:W-:Y:S01]  /*49170*/  IMAD.WIDE R10, R13, 0x2, R18 ;  /* 0x000000020d0a7825 */ /* 0x000fe200078e0212 */
[----:B----4-:R-:W-:Y:S02]  /*49180*/  ISETP.GE.AND P0, PT, R0, R27, PT ;  /* 0x0000001b0000720c */ /* 0x010fe40003f06270 */
[-C--:B------:R-:W-:Y:S01]  /*49190*/  ISETP.LT.AND P3, PT, R22, R23.reuse, !P1 ;  /* 0x000000171600720c */ /* 0x080fe20004f61270 */
[----:B------:R-:W-:Y:S01]  /*491a0*/  @P5 STG.E.U16 desc[UR60][R8.64], R57 ;  /* 0x0000003908005986 */ /* 0x000fe2000c10153c */
[----:B------:R-:W4:Y:S01]  /*491b0*/  LDC R27, c[0x0][0x22c] ;  /* 0x00008b00ff1b7b82 */ /* 0x000f220000000800 */
[-C--:B------:R-:W-:Y:S02]  /*491c0*/  ISETP.LT.AND P5, PT, R17, R23.reuse, !P0 ;  /* 0x000000171100720c */ /* 0x080fe400047a1270 */
[----:B------:R1:W-:Y:S01]  /*491d0*/  @P6 STG.E.U16 desc[UR60][R10.64], R26 ;  /* 0x0000001a0a006986 */ /* 0x0003e2000c10153c */
[----:B------:R-:W-:Y:S01]  /*491e0*/  ISETP.LT.AND P6, PT, R20, R23, !P0 ;  /* 0x000000171400720c */ /* 0x000fe200047c1270 */
[----:B0-----:R-:W-:Y:S01]  /*491f0*/  IMAD.WIDE R4, R13, 0x2, R244 ;  /* 0x000000020d047825 */ /* 0x001fe200078e02f4 */
[----:B---3--:R-:W-:-:S03]  /*49200*/  PRMT R24, R61, 0x7632, R24 ;  /* 0x000076323d187816 */ /* 0x008fc60000000018 */
[C---:B-1----:R-:W-:Y:S02]  /*49210*/  IMAD.IADD R15, R13.reuse, 0x1, R12 ;  /* 0x000000010d0f7824 */ /* 0x042fe400078e020c */
        /* <DEDUP_REMOVED lines=723> */
[----:B------:R-:W-:Y:S01]  /*4bf50*/  @P4 STG.E.U16 desc[UR60][R4.64], R140 ;  /* 0x0000008c04004986 */ /* 0x000fe2000c10153c */
[----:B------:R-:W0:Y:S02]  /*4bf60*/  LDC R12, c[0x0][0x248] ;  /* 0x00009200ff0c7b82 */ /* 0x000e240000000800 */
        /* <DEDUP_REMOVED lines=13> */
[----:B--2---:R-:W-:Y:S01]  /*4c040*/  IMAD.IADD R13, R15, 0x1, R14 ;  /* 0x000000010f0d7824 */ /* 0x004fe200078e020e */
[----:B-1----:R-:W-:Y:S01]  /*4c050*/  PRMT R24, R133, 0x7632, R24 ;  /* 0x0000763285187816 */ /* 0x002fe20000000018 */
[----:B------:R-:W-:Y:S01]  /*4c060*/  IMAD.WIDE R4, R15, 0x2, R244 ;  /* 0x000000020f047825 */ /* 0x000fe200078e02f4 */
[----:B------:R-:W1:Y:S03]  /*4c070*/  LDC R14, c[0x0][0x248] ;  /* 0x00009200ff0e7b82 */ /* 0x000e660000000800 */
[----:B------:R-:W-:-:S02]  /*4c080*/  VIADD R0, R16, 0xcc ;  /* 0x000000cc10007836 */ /* 0x000fc40000000000 */
[----:B------:R-:W-:Y:S01]  /*4c090*/  IMAD.WIDE R6, R15, 0x2, R246 ;  /* 0x000000020f067825 */ /* 0x000fe200078e02f6 */
[----:B------:R-:W-:Y:S01]  /*4c0a0*/  @P3 STG.E.U16 desc[UR60][R4.64], R133 ;  /* 0x0000008504003986 */ /* 0x000fe2000c10153c */
[----:B----4-:R-:W-:Y:S02]  /*4c0b0*/  PRMT R26, R137, 0x7632, R26 ;  /* 0x00007632891a7816 */ /* 0x010fe4000000001a */
[C---:B------:R-:W-:Y:S01]  /*4c0c0*/  IMAD.WIDE R8, R13.reuse, 0x2, R2 ;  /* 0x000000020d087825 */ /* 0x040fe200078e0202 */
[----:B------:R-:W-:Y:S01]  /*4c0d0*/  ISETP.GE.AND P2, PT, R0, R27, PT ;  /* 0x0000001b0000720c */ /* 0x000fe20003f46270 */
[----:B------:R2:W-:Y:S02]  /*4c0e0*/  @P1 STG.E.U16 desc[UR60][R6.64], R24 ;  /* 0x0000001806001986 */ /* 0x0005e4000c10153c */
[----:B------:R-:W-:Y:S01]  /*4c0f0*/  IMAD.WIDE R10, R13, 0x2, R18 ;  /* 0x000000020d0a7825 */ /* 0x000fe200078e0212 */
[-C--:B------:R-:W-:Y:S01]  /*4c100*/  ISETP.LT.AND P1, PT, R21, R23.reuse, !P0 ;  /* 0x000000171500720c */ /* 0x080fe20004721270 */
[----:B------:R-:W-:Y:S01]  /*4c110*/  @P5 STG.E.U16 desc[UR60][R8.64], R137 ;  /* 0x0000008908005986 */ /* 0x000fe2000c10153c */
[-C--:B------:R-:W-:Y:S01]  /*4c120*/  ISETP.LT.AND P0, PT, R22, R23.reuse, !P0 ;  /* 0x000000171600720c */ /* 0x080fe20004701270 */
[----:B------:R-:W4:Y:S01]  /*4c130*/  LDC R27, c[0x0][0x22c] ;  /* 0x00008b00ff1b7b82 */ /* 0x000f220000000800 */
[-C--:B------:R-:W-:Y:S01]  /*4c140*/  ISETP.LT.AND P5, PT, R17, R23.reuse, !P2 ;  /* 0x000000171100720c */ /* 0x080fe200057a1270 */
[----:B------:R3:W-:Y:S01]  /*4c150*/  @P6 STG.E.U16 desc[UR60][R10.64], R26 ;  /* 0x0000001a0a006986 */ /* 0x0007e2000c10153c */
[----:B------:R-:W-:Y:S01]  /*4c160*/  ISETP.LT.AND P6, PT, R20, R23, !P2 ;  /* 0x000000171400720c */ /* 0x000fe200057c1270 */
[----:B0-----:R-:W-:-:S02]  /*4c170*/  IMAD.IADD R15, R13, 0x1, R12 ;  /* 0x000000010d0f7824 */ /* 0x001fc400078e020c */
[----:B------:R-:W-:Y:S01]  /*4c180*/  VIADD R0, R16, 0xcd ;  /* 0x000000cd10007836 */ /* 0x000fe20000000000 */
[----:B--2---:R-:W-:Y:S01]  /*4c190*/  PRMT R24, R141, 0x7632, R24 ;  /* 0x000076328d187816 */ /* 0x004fe20000000018 */
[C---:B------:R-:W-:Y:S01]  /*4c1a0*/  IMAD.WIDE R4, R13.reuse, 0x2, R244 ;  /* 0x000000020d047825 */ /* 0x040fe200078e02f4 */
[----:B------:R-:W0:Y:S03]  /*4c1b0*/  LDC R12, c[0x0][0x248] ;  /* 0x00009200ff0c7b82 */ /* 0x000e260000000800 */
[----:B------:R-:W-:Y:S01]  /*4c1c0*/  IMAD.WIDE R6, R13, 0x2, R246 ;  /* 0x000000020d067825 */ /* 0x000fe200078e02f6 */
[----:B---3--:R-:W-:Y:S01]  /*4c1d0*/  ISETP.GE.AND P4, PT, R0, R25, PT ;  /* 0x000000190000720c */ /* 0x008fe20003f86270 */
[----:B------:R-:W-:Y:S01]  /*4c1e0*/  @P1 STG.E.U16 desc[UR60][R4.64], R141 ;  /* 0x0000008d04001986 */ /* 0x000fe2000c10153c */
[----:B------:R-:W-:Y:S01]  /*4c1f0*/  PRMT R26, R130, 0x7632, R26 ;  /* 0x00007632821a7816 */ /* 0x000fe2000000001a */
[C---:B------:R-:W-:Y:S01]  /*4c200*/  IMAD.WIDE R8, R15.reuse, 0x2, R2 ;  /* 0x000000020f087825 */ /* 0x040fe200078e0202 */
[----:B------:R-:W2:Y:S01]  /*4c210*/  LDC R25, c[0x0][0x22c] ;  /* 0x00008b00ff197b82 */ /* 0x000ea20000000800 */
[----:B------:R3:W-:Y:S02]  /*4c220*/  @P0 STG.E.U16 desc[UR60][R6.64], R24 ;  /* 0x0000001806000986 */ /* 0x0007e4000c10153c */
[----:B------:R-:W-:Y:S01]  /*4c230*/  IMAD.WIDE R10, R15, 0x2, R18 ;  /* 0x000000020f0a7825 */ /* 0x000fe200078e0212 */
[-C--:B------:R-:W-:Y:S01]  /*4c240*/  ISETP.LT.AND P0, PT, R21, R23.reuse, !P2 ;  /* 0x000000171500720c */ /* 0x080fe20005701270 */
[----:B------:R-:W-:Y:S01]  /*4c250*/  @P5 STG.E.U16 desc[UR60][R8.64], R130 ;  /* 0x0000008208005986 */ /* 0x000fe2000c10153c */
[----:B------:R-:W-:-:S02]  /*4c260*/  ISETP.LT.AND P2, PT, R22, R23, !P2 ;  /* 0x000000171600720c */ /* 0x000fc40005741270 */
[-C--:B------:R-:W-:Y:S01]  /*4c270*/  ISETP.LT.AND P5, PT, R17, R23.reuse, !P4 ;  /* 0x000000171100720c */ /* 0x080fe200067a1270 */
[----:B------:R4:W-:Y:S01]  /*4c280*/  @P6 STG.E.U16 desc[UR60][R10.64], R26 ;  /* 0x0000001a0a006986 */ /* 0x0009e2000c10153c */
[----:B------:R-:W-:Y:S01]  /*4c290*/  ISETP.LT.AND P6, PT, R20, R23, !P4 ;  /* 0x000000171400720c */ /* 0x000fe200067c1270 */
[C---:B-1----:R-:W-:Y:S02]  /*4c2a0*/  IMAD.IADD R13, R15.reuse, 0x1, R14 ;  /* 0x000000010f0d7824 */ /* 0x042fe400078e020e */
[----:B------:R-:W-:Y:S01]  /*4c2b0*/  VIADD R0, R16, 0xce ;  /* 0x000000ce10007836 */ /* 0x000fe20000000000 */
[----:B---3--:R-:W-:Y:S01]  /*4c2c0*/  PRMT R24, R134, 0x7632, R24 ;  /* 0x0000763286187816 */ /* 0x008fe20000000018 */
[C---:B------:R-:W-:Y:S01]  /*4c2d0*/  IMAD.WIDE R4, R15.reuse, 0x2, R244 ;  /* 0x000000020f047825 */ /* 0x040fe200078e02f4 */
[----:B------:R-:W1:Y:S03]  /*4c2e0*/  LDC R14, c[0x0][0x248] ;  /* 0x00009200ff0e7b82 */ /* 0x000e660000000800 */
[----:B------:R-:W-:Y:S01]  /*4c2f0*/  IMAD.WIDE R6, R15, 0x2, R246 ;  /* 0x000000020f067825 */ /* 0x000fe200078e02f6 */
[----:B----4-:R-:W-:-:S02]  /*4c300*/  ISETP.GE.AND P3, PT, R0, R27, PT ;  /* 0x0000001b0000720c */ /* 0x010fc40003f66270 */
[----:B------:R-:W-:Y:S01]  /*4c310*/  PRMT R26, R138, 0x7632, R26 ;  /* 0x000076328a1a7816 */ /* 0x000fe2000000001a */
[C---:B------:R-:W-:Y:S01]  /*4c320*/  IMAD.WIDE R8, R13.reuse, 0x2, R2 ;  /* 0x000000020d087825 */ /* 0x040fe200078e0202 */
[----:B------:R-:W-:Y:S03]  /*4c330*/  @P0 STG.E.U16 desc[UR60][R4.64], R134 ;  /* 0x0000008604000986 */ /* 0x000fe6000c10153c */
[----:B------:R-:W-:Y:S01]  /*4c340*/  IMAD.WIDE R10, R13, 0x2, R18 ;  /* 0x000000020d0a7825 */ /* 0x000fe200078e0212 */
[----:B------:R3:W-:Y:S01]  /*4c350*/  @P2 STG.E.U16 desc[UR60][R6.64], R24 ;  /* 0x0000001806002986 */ /* 0x0007e2000c10153c */
[-C--:B------:R-:W-:Y:S01]  /*4c360*/  ISETP.LT.AND P0, PT, R21, R23.reuse, !P4 ;  /* 0x000000171500720c */ /* 0x080fe20006701270 */
[----:B------:R-:W4:Y:S01]  /*4c370*/  LDC R27, c[0x0][0x22c] ;  /* 0x00008b00ff1b7b82 */ /* 0x000f220000000800 */
[-C--:B------:R-:W-:Y:S01]  /*4c380*/  ISETP.LT.AND P4, PT, R22, R23.reuse, !P4 ;  /* 0x000000171600720c */ /* 0x080fe20006781270 */
[----:B------:R-:W-:Y:S01]  /*4c390*/  @P5 STG.E.U16 desc[UR60][R8.64], R138 ;  /* 0x0000008a08005986 */ /* 0x000fe2000c10153c */
[----:B------:R-:W-:-:S03]  /*4c3a0*/  ISETP.LT.AND P5, PT, R17, R23, !P3 ;  /* 0x000000171100720c */ /* 0x000fc60005fa1270 */
[----:B------:R2:W-:Y:S01]  /*4c3b0*/  @P6 STG.E.U16 desc[UR60][R10.64], R26 ;  /* 0x0000001a0a006986 */ /* 0x0005e2000c10153c */
[-C--:B------:R-:W-:Y:S01]  /*4c3c0*/  ISETP.LT.AND P6, PT, R20, R23.reuse, !P3 ;  /* 0x000000171400720c */ /* 0x080fe20005fc1270 */
[C---:B0-----:R-:W-:Y:S02]  /*4c3d0*/  IMAD.IADD R15, R13.reuse, 0x1, R12 ;  /* 0x000000010d0f7824 */ /* 0x041fe400078e020c */
[----:B------:R-:W-:Y:S01]  /*4c3e0*/  VIADD R0, R16, 0xcf ;  /* 0x000000cf10007836 */ /* 0x000fe20000000000 */
[----:B---3--:R-:W0:Y:S01]  /*4c3f0*/  LDC R24, c[0x0][0x248] ;  /* 0x00009200ff187b82 */ /* 0x008e220000000800 */
[----:B------:R-:W-:Y:S01]  /*4c400*/  IMAD.WIDE R4, R13, 0x2, R244 ;  /* 0x000000020d047825 */ /* 0x000fe200078e02f4 */
[----:B------:R-:W-:-:S03]  /*4c410*/  ISETP.LT.AND P2, PT, R21, R23, !P3 ;  /* 0x000000171500720c */ /* 0x000fc60005f41270 */
[----:B------:R-:W-:Y:S01]  /*4c420*/  IMAD.WIDE R6, R13, 0x2, R246 ;  /* 0x000000020d067825 */ /* 0x000fe200078e02f6 */
[----:B------:R-:W-:Y:S02]  /*4c430*/  PRMT R13, R142, 0x7632, R13 ;  /* 0x000076328e0d7816 */ /* 0x000fe4000000000d */
[----:B--2---:R-:W-:Y:S01]  /*4c440*/  PRMT R26, R131, 0x7632, R26 ;  /* 0x00007632831a7816 */ /* 0x004fe2000000001a */
[C---:B------:R-:W-:Y:S01]  /*4c450*/  IMAD.WIDE R8, R15.reuse, 0x2, R2 ;  /* 0x000000020f087825 */ /* 0x040fe200078e0202 */
[----:B------:R-:W-:Y:S01]  /*4c460*/  ISETP.GE.AND P1, PT, R0, R25, PT ;  /* 0x000000190000720c */ /* 0x000fe20003f26270 */
[----:B------:R-:W-:Y:S02]  /*4c470*/  @P0 STG.E.U16 desc[UR60][R4.64], R142 ;  /* 0x0000008e04000986 */ /* 0x000fe4000c10153c */
[----:B------:R-:W-:Y:S01]  /*4c480*/  IMAD.WIDE R10, R15, 0x2, R18 ;  /* 0x000000020f0a7825 */ /* 0x000fe200078e0212 */
[-C--:B------:R-:W-:Y:S01]  /*4c490*/  ISETP.LT.AND P3, PT, R22, R23.reuse, !P3 ;  /* 0x000000171600720c */ /* 0x080fe20005f61270 */
[----:B------:R2:W-:Y:S04]  /*4c4a0*/  @P4 STG.E.U16 desc[UR60][R6.64], R13 ;  /* 0x0000000d06004986 */ /* 0x0005e8000c10153c */
[----:B------:R-:W-:Y:S01]  /*4c4b0*/  @P5 STG.E.U16 desc[UR60][R8.64], R131 ;  /* 0x0000008308005986 */ /* 0x000fe2000c10153c */
[----:B------:R-:W-:-:S03]  /*4c4c0*/  ISETP.LT.AND P5, PT, R17, R23, !P1 ;  /* 0x000000171100720c */ /* 0x000fc60004fa1270 */
[----:B------:R3:W-:Y:S01]  /*4c4d0*/  @P6 STG.E.U16 desc[UR60][R10.64], R26 ;  /* 0x0000001a0a006986 */ /* 0x0007e2000c10153c */
[----:B------:R-:W-:Y:S01]  /*4c4e0*/  ISETP.LT.AND P6, PT, R20, R23, !P1 ;  /* 0x000000171400720c */ /* 0x000fe20004fc1270 */
[C---:B-1----:R-:W-:Y:S02]  /*4c4f0*/  IMAD.IADD R25, R15.reuse, 0x1, R14 ;  /* 0x000000010f197824 */ /* 0x042fe400078e020e */
[----:B--2---:R-:W-:-:S04]  /*4c500*/  IMAD.WIDE R12, R15, 0x2, R244 ;  /* 0x000000020f0c7825 */ /* 0x004fc800078e02f4 */
[----:B------:R-:W-:Y:S01]  /*4c510*/  VIADD R0, R16, 0xd0 ;  /* 0x000000d010007836 */ /* 0x000fe20000000000 */
[----:B------:R1:W-:Y:S01]  /*4c520*/  @P2 STG.E.U16 desc[UR60][R12.64], R135 ;  /* 0x000000870c002986 */ /* 0x0003e2000c10153c */
[----:B------:R-:W-:Y:S01]  /*4c530*/  IMAD.WIDE R4, R15, 0x2, R246 ;  /* 0x000000020f047825 */ /* 0x000fe200078e02f6 */
[----:B------:R-:W-:Y:S01]  /*4c540*/  ISETP.LT.AND P4, PT, R21, R23, !P1 ;  /* 0x000000171500720c */ /* 0x000fe20004f81270 */
[----:B------:R-:W2:Y:S01]  /*4c550*/  LDC R14, c[0x0][0x248] ;  /* 0x00009200ff0e7b82 */ /* 0x000ea20000000800 */
[----:B---3--:R-:W-:Y:S01]  /*4c560*/  PRMT R11, R135, 0x7632, R11 ;  /* 0x00007632870b7816 */ /* 0x008fe2000000000b */
[----:B------:R-:W-:Y:S01]  /*4c570*/  IMAD.WIDE R6, R25, 0x2, R2 ;  /* 0x0000000219067825 */ /* 0x000fe200078e0202 */
[----:B----4-:R-:W-:-:S03]  /*4c580*/  ISETP.GE.AND P0, PT, R0, R27, PT ;  /* 0x0000001b0000720c */ /* 0x010fc60003f06270 */
[----:B------:R-:W-:Y:S01]  /*4c590*/  IMAD.WIDE R8, R25, 0x2, R18 ;  /* 0x0000000219087825 */ /* 0x000fe200078e0212 */
[----:B-1----:R-:W-:Y:S01]  /*4c5a0*/  PRMT R13, R139, 0x7632, R13 ;  /* 0x000076328b0d7816 */ /* 0x002fe2000000000d */
[----:B------:R1:W-:Y:S01]  /*4c5b0*/  @P3 STG.E.U16 desc[UR60][R4.64], R11 ;  /* 0x0000000b04003986 */ /* 0x0003e2000c10153c */
[-C--:B------:R-:W-:Y:S01]  /*4c5c0*/  ISETP.LT.AND P1, PT, R22, R23.reuse, !P1 ;  /* 0x000000171600720c */ /* 0x080fe20004f21270 */
[----:B------:R-:W3:Y:S02]  /*4c5d0*/  LDC R27, c[0x0][0x22c] ;  /* 0x00008b00ff1b7b82 */ /* 0x000ee40000000800 */
[----:B------:R4:W-:Y:S01]  /*4c5e0*/  @P5 STG.E.U16 desc[UR60][R6.64], R139 ;  /* 0x0000008b06005986 */ /* 0x0009e2000c10153c */
[----:B------:R-:W-:-:S03]  /*4c5f0*/  ISETP.LT.AND P5, PT, R20, R23, !P0 ;  /* 0x000000171400720c */ /* 0x000fc600047a1270 */
[----:B------:R4:W-:Y:S01]  /*4c600*/  @P6 STG.E.U16 desc[UR60][R8.64], R13 ;  /* 0x0000000d08006986 */ /* 0x0009e2000c10153c */
[-C--:B------:R-:W-:Y:S02]  /*4c610*/  ISETP.LT.AND P6, PT, R17, R23.reuse, !P0 ;  /* 0x000000171100720c */ /* 0x080fe400047c1270 */
[----:B------:R-:W-:Y:S01]  /*4c620*/  ISETP.LT.AND P3, PT, R21, R23, !P0 ;  /* 0x000000171500720c */ /* 0x000fe20004761270 */
[----:B-1----:R-:W-:Y:S01]  /*4c630*/  IMAD.WIDE R10, R25, 0x2, R244 ;  /* 0x00000002190a7825 */ /* 0x002fe200078e02f4 */
[----:B------:R-:W-:-:S03]  /*4c640*/  PRMT R26, R143, 0x7632, R26 ;  /* 0x000076328f1a7816 */ /* 0x000fc6000000001a */
[C---:B0-----:R-:W-:Y:S01]  /*4c650*/  IMAD.IADD R15, R25.reuse, 0x1, R24 ;  /* 0x00000001190f7824 */ /* 0x041fe200078e0218 */
[----:B------:R0:W-:Y:S01]  /*4c660*/  @P4 STG.E.U16 desc[UR60][R10.64], R143 ;  /* 0x0000008f0a004986 */ /* 0x0001e2000c10153c */
[----:B------:R-:W-:Y:S01]  /*4c670*/  VIADD R0, R16, 0xd1 ;  /* 0x000000d110007836 */ /* 0x000fe20000000000 */
[----:B------:R-:W1:Y:S01]  /*4c680*/  LDC R24, c[0x0][0x248] ;  /* 0x00009200ff187b82 */ /* 0x000e620000000800 */
[----:B------:R-:W-:-:S04]  /*4c690*/  IMAD.WIDE R4, R25, 0x2, R246 ;  /* 0x0000000219047825 */ /* 0x000fc800078e02f6 */
[----:B----4-:R-:W-:Y:S01]  /*4c6a0*/  IMAD.WIDE R6, R15, 0x2, R2 ;  /* 0x000000020f067825 */ /* 0x010fe200078e0202 */
[----:B------:R-:W-:-:S03]  /*4c6b0*/  ISETP.GE.AND P2, PT, R0, R29, PT ;  /* 0x0000001d0000720c */ /* 0x000fc60003f46270 */
[C---:B------:R-:W-:Y:S01]  /*4c6c0*/  IMAD.WIDE R8, R15.reuse, 0x2, R18 ;  /* 0x000000020f087825 */ /* 0x040fe200078e0212 */
[----:B0-----:R-:W-:Y:S01]  /*4c6d0*/  PRMT R11, R144, 0x7632, R11 ;  /* 0x00007632900b7816 */ /* 0x001fe2000000000b */
[----:B------:R0:W-:Y:S02]  /*4c6e0*/  @P1 STG.E.U16 desc[UR60][R4.64], R26 ;  /* 0x0000001a04001986 */ /* 0x0001e4000c10153c */
[----:B------:R-:W-:Y:S01]  /*4c6f0*/  IMAD.WIDE R12, R15, 0x2, R244 ;  /* 0x000000020f0c7825 */ /* 0x000fe200078e02f4 */
[----:B------:R-:W4:Y:S01]  /*4c700*/  LDC R29, c[0x0][0x22c] ;  /* 0x00008b00ff1d7b82 */ /* 0x000f220000000800 */
[----:B------:R3:W-:Y:S01]  /*4c710*/  @P6 STG.E.U16 desc[UR60][R6.64], R144 ;  /* 0x0000009006006986 */ /* 0x0007e2000c10153c */
[----:B------:R-:W-:-:S03]  /*4c720*/  ISETP.LT.AND P1, PT, R22, R23, !P0 ;  /* 0x000000171600720c */ /* 0x000fc60004721270 */
[----:B------:R3:W-:Y:S01]  /*4c730*/  @P5 STG.E.U16 desc[UR60][R8.64], R11 ;  /* 0x0000000b08005986 */ /* 0x0007e2000c10153c */
[----:B------:R-:W-:-:S03]  /*4c740*/  ISETP.LT.AND P5, PT, R20, R23, !P2 ;  /* 0x000000171400720c */ /* 0x000fc600057a1270 */
[----:B------:R3:W-:Y:S01]  /*4c750*/  @P3 STG.E.U16 desc[UR60][R12.64], R148 ;  /* 0x000000940c003986 */ /* 0x0007e2000c10153c */
[-C--:B------:R-:W-:Y:S01]  /*4c760*/  ISETP.LT.AND P3, PT, R17, R23.reuse, !P2 ;  /* 0x000000171100720c */ /* 0x080fe20005761270 */
[----:B------:R-:W-:Y:S01]  /*4c770*/  VIADD R0, R16, 0xd2 ;  /* 0x000000d210007836 */ /* 0x000fe20000000000 */
[----:B------:R-:W-:Y:S01]  /*4c780*/  ISETP.LT.AND P6, PT, R21, R23, !P2 ;  /* 0x000000171500720c */ /* 0x000fe200057c1270 */
[C-C-:B--2---:R-:W-:Y:S01]  /*4c790*/  IMAD.IADD R25, R15.reuse, 0x1, R14.reuse ;  /* 0x000000010f197824 */ /* 0x144fe200078e020e */
[----:B------:R-:W-:Y:S01]  /*4c7a0*/  PRMT R14, R148, 0x7632, R14 ;  /* 0x00007632940e7816 */ /* 0x000fe2000000000e */
[----:B0-----:R-:W-:Y:S01]  /*4c7b0*/  IMAD.WIDE R4, R15, 0x2, R246 ;  /* 0x000000020f047825 */ /* 0x001fe200078e02f6 */
[----:B---3--:R-:W-:Y:S02]  /*4c7c0*/  ISETP.GE.AND P4, PT, R0, R27, PT ;  /* 0x0000001b0000720c */ /* 0x008fe40003f86270 */
[----:B------:R-:W0:Y:S01]  /*4c7d0*/  LDC R27, c[0x0][0x22c] ;  /* 0x00008b00ff1b7b82 */ /* 0x000e220000000800 */
[C---:B------:R-:W-:Y:S01]  /*4c7e0*/  IMAD.WIDE R6, R25.reuse, 0x2, R2 ;  /* 0x0000000219067825 */ /* 0x040fe200078e0202 */
[----:B------:R-:W-:Y:S01]  /*4c7f0*/  PRMT R15, R152, 0x7632, R15 ;  /* 0x00007632980f7816 */ /* 0x000fe2000000000f */
[----:B------:R2:W-:Y:S02]  /*4c800*/  @P1 STG.E.U16 desc[UR60][R4.64], R14 ;  /* 0x0000000e04001986 */ /* 0x0005e4000c10153c */
[----:B------:R-:W-:-:S03]  /*4c810*/  IMAD.WIDE R8, R25, 0x2, R18 ;  /* 0x0000000219087825 */ /* 0x000fc600078e0212 */
[----:B------:R-:W3:Y:S01]  /*4c820*/  LDC R12, c[0x0][0x248] ;  /* 0x00009200ff0c7b82 */ /* 0x000ee20000000800 */
[----:B------:R-:W-:Y:S01]  /*4c830*/  IMAD.WIDE R10, R25, 0x2, R244 ;  /* 0x00000002190a7825 */ /* 0x000fe200078e02f4 */
[----:B------:R4:W-:Y:S01]  /*4c840*/  @P3 STG.E.U16 desc[UR60][R6.64], R152 ;  /* 0x0000009806003986 */ /* 0x0009e2000c10153c */
[-C--:B------:R-:W-:Y:S02]  /*4c850*/  ISETP.LT.AND P2, PT, R22, R23.reuse, !P2 ;  /* 0x000000171600720c */ /* 0x080fe40005741270 */
[-C--:B------:R-:W-:Y:S01]  /*4c860*/  ISETP.LT.AND P3, PT, R17, R23.reuse, !P4 ;  /* 0x000000171100720c */ /* 0x080fe20006761270 */
[----:B------:R4:W-:Y:S01]  /*4c870*/  @P5 STG.E.U16 desc[UR60][R8.64], R15 ;  /* 0x0000000f08005986 */ /* 0x0009e2000c10153c */
[-C--:B------:R-:W-:Y:S01]  /*4c880*/  ISETP.LT.AND P5, PT, R20, R23.reuse, !P4 ;  /* 0x000000171400720c */ /* 0x080fe200067a1270 */
[--C-:B-1----:R-:W-:Y:S01]  /*4c890*/  IMAD.IADD R13, R25, 0x1, R24.reuse ;  /* 0x00000001190d7824 */ /* 0x102fe200078e0218 */
[----:B--2---:R-:W1:Y:S01]  /*4c8a0*/  LDC R14, c[0x0][0x248] ;  /* 0x00009200ff0e7b82 */ /* 0x004e620000000800 */
[----:B------:R2:W-:Y:S01]  /*4c8b0*/  @P6 STG.E.U16 desc[UR60][R10.64], R156 ;  /* 0x0000009c0a006986 */ /* 0x0005e2000c10153c */
[----:B------:R-:W-:Y:S01]  /*4c8c0*/  ISETP.LT.AND P6, PT, R21, R23, !P4 ;  /* 0x000000171500720c */ /* 0x000fe200067c1270 */
[----:B------:R-:W-:Y:S01]  /*4c8d0*/  VIADD R0, R16, 0xd3 ;  /* 0x000000d310007836 */ /* 0x000fe20000000000 */
[----:B------:R-:W-:Y:S01]  /*4c8e0*/  PRMT R24, R156, 0x7632, R24 ;  /* 0x000076329c187816 */ /* 0x000fe20000000018 */
[----:B------:R-:W-:Y:S01]  /*4c8f0*/  IMAD.WIDE R4, R25, 0x2, R246 ;  /* 0x0000000219047825 */ /* 0x000fe200078e02f6 */
[----:B------:R-:W-:-:S03]  /*4c900*/  PRMT R26, R145, 0x7632, R26 ;  /* 0x00007632911a7816 */ /* 0x000fc6000000001a */
[C---:B----4-:R-:W-:Y:S01]  /*4c910*/  IMAD.WIDE R6, R13.reuse, 0x2, R2 ;  /* 0x000000020d067825 */ /* 0x050fe200078e0202 */
[----:B------:R-:W-:Y:S01]  /*4c920*/  ISETP.GE.AND P0, PT, R0, R29, PT ;  /* 0x0000001d0000720c */ /* 0x000fe20003f06270 */
[----:B------:R4:W-:Y:S02]  /*4c930*/  @P2 STG.E.U16 desc[UR60][R4.64], R24 ;  /* 0x0000001804002986 */ /* 0x0009e4000c10153c */
[C---:B------:R-:W-:Y:S01]  /*4c940*/  IMAD.WIDE R8, R13.reuse, 0x2, R18 ;  /* 0x000000020d087825 */ /* 0x040fe200078e0212 */
[-C--:B------:R-:W-:Y:S01]  /*4c950*/  ISETP.LT.AND P4, PT, R22, R23.reuse, !P4 ;  /* 0x000000171600720c */ /* 0x080fe20006781270 */
[----:B------:R4:W-:Y:S02]  /*4c960*/  @P3 STG.E.U16 desc[UR60][R6.64], R145 ;  /* 0x0000009106003986 */ /* 0x0009e4000c10153c */
[----:B--2---:R-:W-:Y:S01]  /*4c970*/  IMAD.WIDE R10, R13, 0x2, R244 ;  /* 0x000000020d0a7825 */ /* 0x004fe200078e02f4 */
[-C--:B------:R-:W-:Y:S01]  /*4c980*/  ISETP.LT.AND P3, PT, R17, R23.reuse, !P0 ;  /* 0x000000171100720c */ /* 0x080fe20004761270 */
[----:B------:R-:W2:Y:S01]  /*4c990*/  LDC R29, c[0x0][0x22c] ;  /* 0x00008b00ff1d7b82 */ /* 0x000ea20000000800 */
[----:B------:R4:W-:Y:S01]  /*4c9a0*/  @P5 STG.E.U16 desc[UR60][R8.64], R26 ;  /* 0x0000001a08005986 */ /* 0x0009e2000c10153c */
[----:B------:R-:W-:Y:S01]  /*4c9b0*/  VIADD R0, R16, 0xd4 ;  /* 0x000000d410007836 */ /* 0x000fe20000000000 */
[----:B------:R-:W-:-:S02]  /*4c9c0*/  ISETP.LT.AND P5, PT, R20, R23, !P0 ;  /* 0x000000171400720c */ /* 0x000fc400047a1270 */
[----:B------:R1:W-:Y:S01]  /*4c9d0*/  @P6 STG.E.U16 desc[UR60][R10.64], R149 ;  /* 0x000000950a006986 */ /* 0x0003e2000c10153c */
[----:B------:R-:W-:Y:S01]  /*4c9e0*/  ISETP.LT.AND P6, PT, R21, R23, !P0 ;  /* 0x000000171500720c */ /* 0x000fe200047c1270 */
[C---:B---3--:R-:W-:Y:S01]  /*4c9f0*/  IMAD.IADD R15, R13.reuse, 0x1, R12 ;  /* 0x000000010d0f7824 */ /* 0x048fe200078e020c */
[----:B0-----:R-:W-:Y:S01]  /*4ca00*/  ISETP.GE.AND P1, PT, R0, R27, PT ;  /* 0x0000001b0000720c */ /* 0x001fe20003f26270 */
[----:B----4-:R-:W-:Y:S01]  /*4ca10*/  IMAD.WIDE R4, R13, 0x2, R246 ;  /* 0x000000020d047825 */ /* 0x010fe200078e02f6 */
[----:B------:R-:W-:Y:S01]  /*4ca20*/  PRMT R27, R149, 0x7632, R27 ;  /* 0x00007632951b7816 */ /* 0x000fe2000000001b */
[----:B------:R-:W0:Y:S02]  /*4ca30*/  LDC R12, c[0x0][0x248] ;  /* 0x00009200ff0c7b82 */ /* 0x000e240000000800 */
[----:B------:R-:W-:Y:S01]  /*4ca40*/  IMAD.WIDE R6, R15, 0x2, R2 ;  /* 0x000000020f067825 */ /* 0x000fe200078e0202 */
[----:B------:R-:W-:Y:S01]  /*4ca50*/  PRMT R24, R153, 0x7632, R24 ;  /* 0x0000763299187816 */ /* 0x000fe20000000018 */
[----:B------:R3:W-:Y:S02]  /*4ca60*/  @P4 STG.E.U16 desc[UR60][R4.64], R27 ;  /* 0x0000001b04004986 */ /* 0x0007e4000c10153c */
[----:B------:R-:W-:-:S02]  /*4ca70*/  IMAD.WIDE R8, R15, 0x2, R18 ;  /* 0x000000020f087825 */ /* 0x000fc400078e0212 */
[----:B------:R-:W-:Y:S01]  /*4ca80*/  @P3 STG.E.U16 desc[UR60][R6.64], R153 ;  /* 0x0000009906003986 */ /* 0x000fe2000c10153c */
[----:B------:R-:W4:Y:S01]  /*4ca90*/  LDC R25, c[0x0][0x22c] ;  /* 0x00008b00ff197b82 */ /* 0x000f220000000800 */
[----:B-1----:R-:W-:Y:S01]  /*4caa0*/  IMAD.WIDE R10, R15, 0x2, R244 ;  /* 0x000000020f0a7825 */ /* 0x002fe200078e02f4 */
[-C--:B------:R-:W-:Y:S01]  /*4cab0*/  ISETP.LT.AND P3, PT, R22, R23.reuse, !P0 ;  /* 0x000000171600720c */ /* 0x080fe20004761270 */
[----:B------:R1:W-:Y:S01]  /*4cac0*/  @P5 STG.E.U16 desc[UR60][R8.64], R24 ;  /* 0x0000001808005986 */ /* 0x0003e2000c10153c */
[-C--:B------:R-:W-:Y:S02]  /*4cad0*/  ISETP.LT.AND P4, PT, R17, R23.reuse, !P1 ;  /* 0x000000171100720c */ /* 0x080fe40004f81270 */
[-C--:B------:R-:W-:Y:S01]  /*4cae0*/  ISETP.LT.AND P5, PT, R20, R23.reuse, !P1 ;  /* 0x000000171400720c */ /* 0x080fe20004fa1270 */
[----:B------:R2:W-:Y:S01]  /*4caf0*/  @P6 STG.E.U16 desc[UR60][R10.64], R157 ;  /* 0x0000009d0a006986 */ /* 0x0005e2000c10153c */
[----:B------:R-:W-:Y:S01]  /*4cb00*/  ISETP.LT.AND P6, PT, R21, R23, !P1 ;  /* 0x000000171500720c */ /* 0x000fe20004fc1270 */
[----:B------:R-:W-:Y:S01]  /*4cb10*/  IMAD.IADD R13, R15, 0x1, R14 ;  /* 0x000000010f0d7824 */ /* 0x000fe200078e020e */
[----:B------:R-:W-:Y:S01]  /*4cb20*/  PRMT R26, R157, 0x7632, R26 ;  /* 0x000076329d1a7816 */ /* 0x000fe2000000001a */
[----:B------:R-:W-:Y:S01]  /*4cb30*/  VIADD R0, R16, 0xd5 ;  /* 0x000000d510007836 */ /* 0x000fe20000000000 */
[----:B------:R-:W4:Y:S01]  /*4cb40*/  LDC R14, c[0x0][0x248] ;  /* 0x00009200ff0e7b82 */ /* 0x000f220000000800 */
[----:B---3--:R-:W-:Y:S01]  /*4cb50*/  IMAD.WIDE R4, R15, 0x2, R246 ;  /* 0x000000020f047825 */ /* 0x008fe200078e02f6 */
[----:B-1----:R-:W-:-:S03]  /*4cb60*/  PRMT R24, R146, 0x7632, R24 ;  /* 0x0000763292187816 */ /* 0x002fc60000000018 */
[C---:B------:R-:W-:Y:S01]  /*4cb70*/  IMAD.WIDE R6, R13.reuse, 0x2, R2 ;  /* 0x000000020d067825 */ /* 0x040fe200078e0202 */
[----:B--2---:R-:W-:Y:S02]  /*4cb80*/  ISETP.GE.AND P2, PT, R0, R29, PT ;  /* 0x0000001d0000720c */ /* 0x004fe40003f46270 */
[----:B------:R-:W1:Y:S01]  /*4cb90*/  LDC R27, c[0x0][0x22c] ;  /* 0x00008b00ff1b7b82 */ /* 0x000e620000000800 */
[C---:B------:R-:W-:Y:S01]  /*4cba0*/  IMAD.WIDE R8, R13.reuse, 0x2, R18 ;  /* 0x000000020d087825 */ /* 0x040fe200078e0212 */
[-C--:B------:R-:W-:Y:S01]  /*4cbb0*/  ISETP.LT.AND P1, PT, R22, R23.reuse, !P1 ;  /* 0x000000171600720c */ /* 0x080fe20004f21270 */
[----:B------:R2:W-:Y:S02]  /*4cbc0*/  @P3 STG.E.U16 desc[UR60][R4.64], R26 ;  /* 0x0000001a04003986 */ /* 0x0005e4000c10153c */
[----:B------:R-:W-:Y:S02]  /*4cbd0*/  IMAD.WIDE R10, R13, 0x2, R244 ;  /* 0x000000020d0a7825 */ /* 0x000fe400078e02f4 */
[----:B------:R3:W-:Y:S01]  /*4cbe0*/  @P4 STG.E.U16 desc[UR60][R6.64], R146 ;  /* 0x0000009206004986 */ /* 0x0007e2000c10153c */
[-C--:B------:R-:W-:Y:S01]  /*4cbf0*/  ISETP.LT.AND P4, PT, R17, R23.reuse, !P2 ;  /* 0x000000171100720c */ /* 0x080fe20005781270 */
[----:B0-----:R-:W-:Y:S01]  /*4cc00*/  IMAD.IADD R15, R13, 0x1, R12 ;  /* 0x000000010d0f7824 */ /* 0x001fe200078e020c */
[----:B------:R-:W-:Y:S01]  /*4cc10*/  PRMT R28, R150, 0x7632, R28 ;  /* 0x00007632961c7816 */ /* 0x000fe2000000001c */
[----:B------:R0:W-:Y:S01]  /*4cc20*/  @P5 STG.E.U16 desc[UR60][R8.64], R24 ;  /* 0x0000001808005986 */ /* 0x0001e2000c10153c */
[-C--:B------:R-:W-:Y:S01]  /*4cc30*/  ISETP.LT.AND P5, PT, R20, R23.reuse, !P2 ;  /* 0x000000171400720c */ /* 0x080fe200057a1270 */
[----:B------:R-:W-:Y:S01]  /*4cc40*/  VIADD R0, R16, 0xd6 ;  /* 0x000000d610007836 */ /* 0x000fe20000000000 */
[----:B------:R-:W1:Y:S01]  /*4cc50*/  LDC R12, c[0x0][0x248] ;  /* 0x00009200ff0c7b82 */ /* 0x000e620000000800 */
[----:B------:R0:W-:Y:S01]  /*4cc60*/  @P6 STG.E.U16 desc[UR60][R10.64], R150 ;  /* 0x000000960a006986 */ /* 0x0001e2000c10153c */
[----:B------:R-:W-:Y:S01]  /*4cc70*/  ISETP.LT.AND P6, PT, R21, R23, !P2 ;  /* 0x000000171500720c */ /* 0x000fe200057c1270 */
[----:B--2---:R-:W-:Y:S01]  /*4cc80*/  IMAD.WIDE R4, R13, 0x2, R246 ;  /* 0x000000020d047825 */ /* 0x004fe200078e02f6 */
[----:B----4-:R-:W-:-:S03]  /*4cc90*/  ISETP.GE.AND P0, PT, R0, R25, PT ;  /* 0x000000190000720c */ /* 0x010fc60003f06270 */
[C---:B---3--:R-:W-:Y:S01]  /*4cca0*/  IMAD.WIDE R6, R15.reuse, 0x2, R2 ;  /* 0x000000020f067825 */ /* 0x048fe200078e0202 */
[----:B------:R2:W-:Y:S01]  /*4ccb0*/  @P1 STG.E.U16 desc[UR60][R4.64], R28 ;  /* 0x0000001c04001986 */ /* 0x0005e2000c10153c */
[----:B0-----:R-:W-:Y:S01]  /*4ccc0*/  PRMT R24, R154, 0x7632, R24 ;  /* 0x000076329a187816 */ /* 0x001fe20000000018 */
[----:B------:R-:W0:Y:S01]  /*4ccd0*/  LDC R25, c[0x0][0x22c] ;  /* 0x00008b00ff197b82 */ /* 0x000e220000000800 */
[----:B------:R-:W-:Y:S01]  /*4cce0*/  IMAD.WIDE R8, R15, 0x2, R18 ;  /* 0x000000020f087825 */ /* 0x000fe200078e0212 */
[----:B------:R-:W-:-:S03]  /*4ccf0*/  ISETP.LT.AND P1, PT, R22, R23, !P2 ;  /* 0x000000171600720c */ /* 0x000fc60005721270 */
[----:B------:R-:W-:Y:S01]  /*4cd00*/  IMAD.WIDE R10, R15, 0x2, R244 ;  /* 0x000000020f0a7825 */ /* 0x000fe200078e02f4 */
[----:B------:R-:W-:Y:S01]  /*4cd10*/  @P4 STG.E.U16 desc[UR60][R6.64], R154 ;  /* 0x0000009a06004986 */ /* 0x000fe2000c10153c */
[-C--:B------:R-:W-:Y:S01]  /*4cd20*/  ISETP.LT.AND P4, PT, R21, R23.reuse, !P0 ;  /* 0x000000171500720c */ /* 0x080fe20004781270 */
[----:B------:R-:W3:Y:S02]  /*4cd30*/  LDC R29, c[0x0][0x22c] ;  /* 0x00008b00ff1d7b82 */ /* 0x000ee40000000800 */
[----:B------:R-:W-:Y:S01]  /*4cd40*/  @P5 STG.E.U16 desc[UR60][R8.64], R24 ;  /* 0x0000001808005986 */ /* 0x000fe2000c10153c */
[----:B------:R-:W-:-:S03]  /*4cd50*/  ISETP.LT.AND P5, PT, R17, R23, !P0 ;  /* 0x000000171100720c */ /* 0x000fc600047a1270 */
[----:B------:R4:W-:Y:S01]  /*4cd60*/  @P6 STG.E.U16 desc[UR60][R10.64], R158 ;  /* 0x0000009e0a006986 */ /* 0x0009e2000c10153c */
[----:B------:R-:W-:Y:S01]  /*4cd70*/  ISETP.LT.AND P6, PT, R20, R23, !P0 ;  /* 0x000000171400720c */ /* 0x000fe200047c1270 */
[----:B------:R-:W-:Y:S02]  /*4cd80*/  VIADD R0, R16, 0xd7 ;  /* 0x000000d710007836 */ /* 0x000fe40000000000 */
[C---:B------:R-:W-:Y:S02]  /*4cd90*/  IMAD.IADD R13, R15.reuse, 0x1, R14 ;  /* 0x000000010f0d7824 */ /* 0x040fe400078e020e */
[----:B--2---:R-:W-:Y:S01]  /*4cda0*/  IMAD.WIDE R4, R15, 0x2, R246 ;  /* 0x000000020f047825 */ /* 0x004fe200078e02f6 */
[----:B------:R-:W2:Y:S01]  /*4cdb0*/  LDC R14, c[0x0][0x248] ;  /* 0x00009200ff0e7b82 */ /* 0x000ea20000000800 */
[----:B----4-:R-:W-:Y:S02]  /*4cdc0*/  PRMT R11, R158, 0x7632, R11 ;  /* 0x000076329e0b7816 */ /* 0x010fe4000000000b */
[----:B------:R-:W-:Y:S01]  /*4cdd0*/  IMAD.WIDE R6, R13, 0x2, R2 ;  /* 0x000000020d067825 */ /* 0x000fe200078e0202 */
[----:B-1----:R-:W-:-:S02]  /*4cde0*/  ISETP.GE.AND P3, PT, R0, R27, PT ;  /* 0x0000001b0000720c */ /* 0x002fc40003f66270 */
[----:B------:R-:W-:Y:S01]  /*4cdf0*/  PRMT R24, R147, 0x7632, R24 ;  /* 0x0000763293187816 */ /* 0x000fe20000000018 */
[C---:B------:R-:W-:Y:S01]  /*4ce00*/  IMAD.WIDE R8, R13.reuse, 0x2, R18 ;  /* 0x000000020d087825 */ /* 0x040fe200078e0212 */
[----:B------:R1:W-:Y:S01]  /*4ce10*/  @P1 STG.E.U16 desc[UR60][R4.64], R11 ;  /* 0x0000000b04001986 */ /* 0x0003e2000c10153c */
[----:B------:R-:W4:Y:S01]  /*4ce20*/  LDC R27, c[0x0][0x22c] ;  /* 0x00008b00ff1b7b82 */ /* 0x000f220000000800 */
[----:B------:R-:W-:Y:S02]  /*4ce30*/  ISETP.LT.AND P0, PT, R22, R23, !P0 ;  /* 0x000000171600720c */ /* 0x000fe40004701270 */
[----:B------:R-:W-:Y:S04]  /*4ce40*/  @P5 STG.E.U16 desc[UR60][R6.64], R147 ;  /* 0x0000009306005986 */ /* 0x000fe8000c10153c */
[----:B------:R0:W-:Y:S01]  /*4ce50*/  @P6 STG.E.U16 desc[UR60][R8.64], R24 ;  /* 0x0000001808006986 */ /* 0x0001e2000c10153c */
[----:B-1----:R-:W-:-:S05]  /*4ce60*/  IMAD.WIDE R10, R13, 0x2, R244 ;  /* 0x000000020d0a7825 */ /* 0x002fca00078e02f4 */
[----:B------:R1:W-:Y:S01]  /*4ce70*/  @P4 STG.E.U16 desc[UR60][R10.64], R151 ;  /* 0x000000970a004986 */ /* 0x0003e2000c10153c */
[-C--:B------:R-:W-:Y:S01]  /*4ce80*/  ISETP.LT.AND P4, PT, R17, R23.reuse, !P3 ;  /* 0x000000171100720c */ /* 0x080fe20005f81270 */
[----:B------:R-:W-:Y:S01]  /*4ce90*/  VIADD R0, R16, 0xd8 ;  /* 0x000000d810007836 */ /* 0x000fe20000000000 */
[-C--:B------:R-:W-:Y:S01]  /*4cea0*/  ISETP.LT.AND P5, PT, R20, R23.reuse, !P3 ;  /* 0x000000171400720c */ /* 0x080fe20005fa1270 */
[----:B------:R-:W-:Y:S01]  /*4ceb0*/  IMAD.IADD R15, R13, 0x1, R12 ;  /* 0x000000010d0f7824 */ /* 0x000fe200078e020c */
[----:B------:R-:W-:Y:S01]  /*4cec0*/  ISETP.LT.AND P6, PT, R21, R23, !P3 ;  /* 0x000000171500720c */ /* 0x000fe20005fc1270 */
[----:B------:R-:W-:Y:S01]  /*4ced0*/  IMAD.WIDE R4, R13, 0x2, R246 ;  /* 0x000000020d047825 */ /* 0x000fe200078e02f6 */
[----:B------:R-:W-:Y:S01]  /*4cee0*/  PRMT R26, R151, 0x7632, R26 ;  /* 0x00007632971a7816 */ /* 0x000fe2000000001a */
[----:B0-----:R-:W0:Y:S01]  /*4cef0*/  LDC R24, c[0x0][0x248] ;  /* 0x00009200ff187b82 */ /* 0x001e220000000800 */
[----:B------:R-:W-:Y:S01]  /*4cf00*/  ISETP.GE.AND P2, PT, R0, R25, PT ;  /* 0x000000190000720c */ /* 0x000fe20003f46270 */
[----:B------:R-:W-:Y:S01]  /*4cf10*/  IMAD.WIDE R6, R15, 0x2, R2 ;  /* 0x000000020f067825 */ /* 0x000fe200078e0202 */
[-C--:B------:R-:W-:Y:S01]  /*4cf20*/  ISETP.LT.AND P3, PT, R22, R23.reuse, !P3 ;  /* 0x000000171600720c */ /* 0x080fe20005f61270 */
[----:B------:R3:W-:Y:S01]  /*4cf30*/  @P0 STG.E.U16 desc[UR60][R4.64], R26 ;  /* 0x0000001a04000986 */ /* 0x0007e2000c10153c */
[----:B------:R-:W-:Y:S01]  /*4cf40*/  PRMT R13, R155, 0x7632, R13 ;  /* 0x000076329b0d7816 */ /* 0x000fe2000000000d */
[----:B------:R-:W-:Y:S01]  /*4cf50*/  IMAD.WIDE R8, R15, 0x2, R18 ;  /* 0x000000020f087825 */ /* 0x000fe200078e0212 */
[-C--:B------:R-:W-:Y:S01]  /*4cf60*/  ISETP.LT.AND P0, PT, R17, R23.reuse, !P2 ;  /* 0x000000171100720c */ /* 0x080fe20005701270 */
[----:B------:R3:W-:Y:S01]  /*4cf70*/  @P4 STG.E.U16 desc[UR60][R6.64], R155 ;  /* 0x0000009b06004986 */ /* 0x0007e2000c10153c */
[----:B------:R-:W-:Y:S01]  /*4cf80*/  ISETP.LT.AND P4, PT, R20, R23, !P2 ;  /* 0x000000171400720c */ /* 0x000fe20005781270 */
[----:B------:R-:W-:-:S02]  /*4cf90*/  VIADD R0, R16, 0xd9 ;  /* 0x000000d910007836 */ /* 0x000fc40000000000 */
[C---:B-1----:R-:W-:Y:S01]  /*4cfa0*/  IMAD.WIDE R10, R15.reuse, 0x2, R244 ;  /* 0x000000020f0a7825 */ /* 0x042fe200078e02f4 */
[----:B------:R1:W-:Y:S03]  /*4cfb0*/  @P5 STG.E.U16 desc[UR60][R8.64], R13 ;  /* 0x0000000d08005986 */ /* 0x0003e6000c10153c */
[----:B------:R-:W-:Y:S02]  /*4cfc0*/  VIADD R12, R16, 0xda ;  /* 0x000000da100c7836 */ /* 0x000fe40000000000 */
[----:B--2---:R-:W-:Y:S01]  /*4cfd0*/  IMAD.IADD R25, R15, 0x1, R14 ;  /* 0x000000010f197824 */ /* 0x004fe200078e020e */
[----:B----4-:R-:W-:Y:S01]  /*4cfe0*/  ISETP.GE.AND P1, PT, R0, R27, PT ;  /* 0x0000001b0000720c */ /* 0x010fe20003f26270 */
[----:B------:R2:W-:Y:S01]  /*4cff0*/  @P6 STG.E.U16 desc[UR60][R10.64], R159 ;  /* 0x0000009f0a006986 */ /* 0x0005e2000c10153c */
[----:B------:R-:W-:Y:S01]  /*4d000*/  PRMT R27, R159, 0x7632, R27 ;  /* 0x000076329f1b7816 */ /* 0x000fe2000000001b */
[----:B---3--:R-:W-:Y:S01]  /*4d010*/  IMAD.WIDE R4, R15, 0x2, R246 ;  /* 0x000000020f047825 */ /* 0x008fe200078e02f6 */
[----:B------:R-:W-:Y:S01]  /*4d020*/  ISETP.LT.AND P6, PT, R21, R23, !P2 ;  /* 0x000000171500720c */ /* 0x000fe200057c1270 */
[----:B------:R-:W3:Y:S01]  /*4d030*/  LDC R0, c[0x0][0x22c] ;  /* 0x00008b00ff007b82 */ /* 0x000ee20000000800 */
[----:B------:R-:W-:Y:S01]  /*4d040*/  ISETP.GE.AND P5, PT, R12, R29, PT ;  /* 0x0000001d0c00720c */ /* 0x000fe20003fa6270 */
[C---:B------:R-:W-:Y:S01]  /*4d050*/  IMAD.WIDE R6, R25.reuse, 0x2, R2 ;  /* 0x0000000219067825 */ /* 0x040fe200078e0202 */
[----:B------:R-:W-:Y:S01]  /*4d060*/  PRMT R14, R160, 0x7632, R14 ;  /* 0x00007632a00e7816 */ /* 0x000fe2000000000e */
[----:B------:R4:W-:Y:S02]  /*4d070*/  @P3 STG.E.U16 desc[UR60][R4.64], R27 ;  /* 0x0000001b04003986 */ /* 0x0009e4000c10153c */
[----:B-1----:R-:W-:-:S02]  /*4d080*/  IMAD.WIDE R8, R25, 0x2, R18 ;  /* 0x0000000219087825 */ /* 0x002fc400078e0212 */
[----:B------:R-:W1:Y:S01]  /*4d090*/  LDC R12, c[0x0][0x248] ;  /* 0x00009200ff0c7b82 */ /* 0x000e620000000800 */
[----:B------:R4:W-:Y:S01]  /*4d0a0*/  @P0 STG.E.U16 desc[UR60][R6.64], R160 ;  /* 0x000000a006000986 */ /* 0x0009e2000c10153c */
[-C--:B------:R-:W-:Y:S01]  /*4d0b0*/  ISETP.LT.AND P0, PT, R22, R23.reuse, !P2 ;  /* 0x000000171600720c */ /* 0x080fe20005701270 */
[----:B--2---:R-:W-:Y:S01]  /*4d0c0*/  IMAD.WIDE R10, R25, 0x2, R244 ;  /* 0x00000002190a7825 */ /* 0x004fe200078e02f4 */
[-C--:B------:R-:W-:Y:S01]  /*4d0d0*/  ISETP.LT.AND P3, PT, R17, R23.reuse, !P1 ;  /* 0x000000171100720c */ /* 0x080fe20004f61270 */
[----:B------:R2:W-:Y:S01]  /*4d0e0*/  @P4 STG.E.U16 desc[UR60][R8.64], R14 ;  /* 0x0000000e08004986 */ /* 0x0005e2000c10153c */
[-C--:B------:R-:W-:Y:S01]  /*4d0f0*/  ISETP.LT.AND P4, PT, R20, R23.reuse, !P1 ;  /* 0x000000171400720c */ /* 0x080fe20004f81270 */
[----:B0-----:R-:W-:Y:S02]  /*4d100*/  IMAD.IADD R15, R25, 0x1, R24 ;  /* 0x00000001190f7824 */ /* 0x001fe400078e0218 */
[----:B------:R0:W-:Y:S01]  /*4d110*/  @P6 STG.E.U16 desc[UR60][R10.64], R164 ;  /* 0x000000a40a006986 */ /* 0x0001e2000c10153c */
[----:B------:R-:W-:Y:S01]  /*4d120*/  ISETP.LT.AND P6, PT, R21, R23, !P1 ;  /* 0x000000171500720c */ /* 0x000fe20004fc1270 */
[----:B----4-:R-:W-:Y:S01]  /*4d130*/  IMAD.WIDE R4, R25, 0x2, R246 ;  /* 0x0000000219047825 */ /* 0x010fe200078e02f6 */
[----:B------:R-:W-:Y:S01]  /*4d140*/  PRMT R26, R168, 0x7632, R26 ;  /* 0x00007632a81a7816 */ /* 0x000fe2000000001a */
[----:B------:R-:W4:Y:S02]  /*4d150*/  LDC R24, c[0x0][0x248] ;  /* 0x00009200ff187b82 */ /* 0x000f240000000800 */
[----:B------:R-:W-:-:S04]  /*4d160*/  IMAD.WIDE R6, R15, 0x2, R2 ;  /* 0x000000020f067825 */ /* 0x000fc800078e0202 */
[----:B--2---:R-:W-:Y:S01]  /*4d170*/  IMAD.WIDE R8, R15, 0x2, R18 ;  /* 0x000000020f087825 */ /* 0x004fe200078e0212 */
[----:B0-----:R-:W-:Y:S01]  /*4d180*/  PRMT R11, R164, 0x7632, R11 ;  /* 0x00007632a40b7816 */ /* 0x001fe2000000000b */
[----:B------:R-:W0:Y:S01]  /*4d190*/  LDC R14, c[0x0][0x248] ;  /* 0x00009200ff0e7b82 */ /* 0x000e220000000800 */
[----:B------:R-:W-:-:S03]  /*4d1a0*/  ISETP.LT.AND P1, PT, R22, R23, !P1 ;  /* 0x000000171600720c */ /* 0x000fc60004f21270 */
[----:B------:R2:W-:Y:S04]  /*4d1b0*/  @P0 STG.E.U16 desc[UR60][R4.64], R11 ;  /* 0x0000000b04000986 */ /* 0x0005e8000c10153c */
[----:B------:R3:W-:Y:S01]  /*4d1c0*/  @P3 STG.E.U16 desc[UR60][R6.64], R168 ;  /* 0x000000a806003986 */ /* 0x0007e2000c10153c */
[----:B------:R-:W-:-:S03]  /*4d1d0*/  ISETP.LT.AND P3, PT, R17, R23, !P5 ;  /* 0x000000171100720c */ /* 0x000fc60006f61270 */
[----:B------:R-:W-:Y:S01]  /*4d1e0*/  @P4 STG.E.U16 desc[UR60][R8.64], R26 ;  /* 0x0000001a08004986 */ /* 0x000fe2000c10153c */
[----:B------:R-:W-:Y:S01]  /*4d1f0*/  ISETP.LT.AND P4, PT, R20, R23, !P5 ;  /* 0x000000171400720c */ /* 0x000fe20006f81270 */
[----:B--2---:R-:W-:-:S04]  /*4d200*/  IMAD.WIDE R10, R15, 0x2, R244 ;  /* 0x000000020f0a7825 */ /* 0x004fc800078e02f4 */
[----:B------:R-:W-:Y:S01]  /*4d210*/  VIADD R13, R16, 0xdb ;  /* 0x000000db100d7836 */ /* 0x000fe20000000000 */
[----:B------:R2:W-:Y:S01]  /*4d220*/  @P6 STG.E.U16 desc[UR60][R10.64], R172 ;  /* 0x000000ac0a006986 */ /* 0x0005e2000c10153c */
[----:B-1----:R-:W-:Y:S01]  /*4d230*/  IMAD.IADD R25, R15, 0x1, R12 ;  /* 0x000000010f197824 */ /* 0x002fe200078e020c */
[-C--:B------:R-:W-:Y:S01]  /*4d240*/  ISETP.LT.AND P6, PT, R21, R23.reuse, !P5 ;  /* 0x000000171500720c */ /* 0x080fe20006fc1270 */
[----:B------:R-:W-:Y:S01]  /*4d250*/  IMAD.WIDE R4, R15, 0x2, R246 ;  /* 0x000000020f047825 */ /* 0x000fe200078e02f6 */
[----:B------:R-:W-:Y:S02]  /*4d260*/  ISETP.LT.AND P5, PT, R22, R23, !P5 ;  /* 0x000000171600720c */ /* 0x000fe40006fa1270 */
[----:B---3--:R-:W-:Y:S01]  /*4d270*/  ISETP.GE.AND P2, PT, R13, R0, PT ;  /* 0x000000000d00720c */ /* 0x008fe20003f46270 */
[----:B------:R-:W-:Y:S01]  /*4d280*/  IMAD.WIDE R6, R25, 0x2, R2 ;  /* 0x0000000219067825 */ /* 0x000fe200078e0202 */
[----:B------:R-:W-:Y:S02]  /*4d290*/  PRMT R13, R161, 0x7632, R13 ;  /* 0x00007632a10d7816 */ /* 0x000fe4000000000d */
[----:B--2---:R-:W-:Y:S01]  /*4d2a0*/  PRMT R11, R172, 0x7632, R11 ;  /* 0x00007632ac0b7816 */ /* 0x004fe2000000000b */
[----:B------:R-:W-:-:S04]  /*4d2b0*/  IMAD.WIDE R8, R25, 0x2, R18 ;  /* 0x0000000219087825 */ /* 0x000fc800078e0212 */
[----:B------:R1:W-:Y:S01]  /*4d2c0*/  @P1 STG.E.U16 desc[UR60][R4.64], R11 ;  /* 0x0000000b04001986 */ /* 0x0003e2000c10153c */
[----:B------:R-:W-:-:S03]  /*4d2d0*/  VIADD R27, R16, 0xdc ;  /* 0x000000dc101b7836 */ /* 0x000fc60000000000 */
[----:B------:R-:W-:Y:S01]  /*4d2e0*/  @P3 STG.E.U16 desc[UR60][R6.64], R161 ;  /* 0x000000a106003986 */ /* 0x000fe2000c10153c */
[----:B------:R-:W-:-:S03]  /*4d2f0*/  ISETP.LT.AND P3, PT, R17, R23, !P2 ;  /* 0x000000171100720c */ /* 0x000fc60005761270 */
[----:B------:R2:W-:Y:S01]  /*4d300*/  @P4 STG.E.U16 desc[UR60][R8.64], R13 ;  /* 0x0000000d08004986 */ /* 0x0005e2000c10153c */
[----:B------:R-:W-:Y:S01]  /*4d310*/  ISETP.LT.AND P4, PT, R20, R23, !P2 ;  /* 0x000000171400720c */ /* 0x000fe20005781270 */
[----:B-1----:R-:W-:Y:S01]  /*4d320*/  IMAD.WIDE R10, R25, 0x2, R244 ;  /* 0x00000002190a7825 */ /* 0x002fe200078e02f4 */
[----:B------:R-:W-:-:S03]  /*4d330*/  PRMT R5, R165, 0x7632, R5 ;  /* 0x00007632a5057816 */ /* 0x000fc60000000005 */
[C---:B--2---:R-:W-:Y:S01]  /*4d340*/  IMAD.WIDE R12, R25.reuse, 0x2, R246 ;  /* 0x00000002190c7825 */ /* 0x044fe200078e02f6 */
[----:B------:R-:W-:Y:S03]  /*4d350*/  @P6 STG.E.U16 desc[UR60][R10.64], R165 ;  /* 0x000000a50a006986 */ /* 0x000fe6000c10153c */
[----:B0-----:R-:W-:Y:S02]  /*4d360*/  IMAD.IADD R25, R25, 0x1, R14 ;  /* 0x0000000119197824 */ /* 0x001fe400078e020e */
[----:B------:R-:W0:Y:S01]  /*4d370*/  LDC R14, c[0x0][0x248] ;  /* 0x00009200ff0e7b82 */ /* 0x000e220000000800 */
[----:B------:R1:W-:Y:S01]  /*4d380*/  @P5 STG.E.U16 desc[UR60][R12.64], R5 ;  /* 0x000000050c005986 */ /* 0x0003e2000c10153c */
[----:B------:R-:W-:Y:S02]  /*4d390*/  ISETP.GE.AND P0, PT, R27, R0, PT ;  /* 0x000000001b00720c */ /* 0x000fe40003f06270 */
[-C--:B------:R-:W-:Y:S01]  /*4d3a0*/  ISETP.LT.AND P5, PT, R21, R23.reuse, !P2 ;  /* 0x000000171500720c */ /* 0x080fe200057a1270 */
[----:B------:R-:W-:Y:S01]  /*4d3b0*/  VIADD R15, R16, 0xdd ;  /* 0x000000dd100f7836 */ /* 0x000fe20000000000 */
[----:B------:R-:W-:Y:S01]  /*4d3c0*/  ISETP.LT.AND P2, PT, R22, R23, !P2 ;  /* 0x000000171600720c */ /* 0x000fe20005741270 */
[----:B------:R-:W-:Y:S01]  /*4d3d0*/  IMAD.WIDE R6, R25, 0x2, R18 ;  /* 0x0000000219067825 */ /* 0x000fe200078e0212 */
[----:B------:R-:W-:-:S02]  /*4d3e0*/  PRMT R9, R169, 0x7632, R9 ;  /* 0x00007632a9097816 */ /* 0x000fc40000000009 */
[----:B------:R-:W-:Y:S01]  /*4d3f0*/  ISETP.LT.AND P6, PT, R17, R23, !P0 ;  /* 0x000000171100720c */ /* 0x000fe200047c1270 */
[----:B-1----:R-:W-:Y:S01]  /*4d400*/  IMAD.WIDE R4, R25, 0x2, R2 ;  /* 0x0000000219047825 */ /* 0x002fe200078e0202 */
[----:B------:R-:W-:-:S04]  /*4d410*/  ISETP.GE.AND P1, PT, R15, R0, PT ;  /* 0x000000000f00720c */ /* 0x000fc80003f26270 */
[----:B------:R1:W-:Y:S01]  /*4d420*/  @P3 STG.E.U16 desc[UR60][R4.64], R169 ;  /* 0x000000a904003986 */ /* 0x0003e2000c10153c */
[C---:B----4-:R-:W-:Y:S01]  /*4d430*/  IMAD.IADD R15, R25.reuse, 0x1, R24 ;  /* 0x00000001190f7824 */ /* 0x050fe200078e0218 */
[----:B------:R-:W-:Y:S01]  /*4d440*/  ISETP.LT.AND P3, PT, R20, R23, !P0 ;  /* 0x000000171400720c */ /* 0x000fe20004761270 */
[----:B------:R-:W-:Y:S01]  /*4d450*/  IMAD.WIDE R10, R25, 0x2, R246 ;  /* 0x00000002190a7825 */ /* 0x000fe200078e02f6 */
[----:B------:R2:W-:Y:S01]  /*4d460*/  @P4 STG.E.U16 desc[UR60][R6.64], R9 ;  /* 0x0000000906004986 */ /* 0x0005e2000c10153c */
[----:B------:R-:W3:Y:S02]  /*4d470*/  LDC R24, c[0x0][0x248] ;  /* 0x00009200ff187b82 */ /* 0x000ee40000000800 */
[----:B------:R-:W-:Y:S01]  /*4d480*/  IMAD.WIDE R12, R15, 0x2, R2 ;  /* 0x000000020f0c7825 */ /* 0x000fe200078e0202 */
[----:B-1----:R-:W-:-:S03]  /*4d490*/  PRMT R5, R173, 0x7632, R5 ;  /* 0x00007632ad057816 */ /* 0x002fc60000000005 */
[----:B--2---:R-:W-:Y:S01]  /*4d4a0*/  IMAD.WIDE R8, R25, 0x2, R244 ;  /* 0x0000000219087825 */ /* 0x004fe200078e02f4 */
[----:B------:R-:W-:-:S04]  /*4d4b0*/  PRMT R7, R162, 0x7632, R7 ;  /* 0x00007632a2077816 */ /* 0x000fc80000000007 */
[----:B------:R-:W-:Y:S01]  /*4d4c0*/  @P5 STG.E.U16 desc[UR60][R8.64], R173 ;  /* 0x000000ad08005986 */ /* 0x000fe2000c10153c */
[----:B------:R-:W-:-:S03]  /*4d4d0*/  ISETP.LT.AND P5, PT, R17, R23, !P1 ;  /* 0x000000171100720c */ /* 0x000fc60004fa1270 */
[----:B------:R1:W-:Y:S01]  /*4d4e0*/  @P2 STG.E.U16 desc[UR60][R10.64], R5 ;  /* 0x000000050a002986 */ /* 0x0003e2000c10153c */
[-C--:B------:R-:W-:Y:S02]  /*4d4f0*/  ISETP.LT.AND P2, PT, R21, R23.reuse, !P0 ;  /* 0x000000171500720c */ /* 0x080fe40004741270 */
[-C--:B------:R-:W-:Y:S01]  /*4d500*/  ISETP.LT.AND P0, PT, R22, R23.reuse, !P0 ;  /* 0x000000171600720c */ /* 0x080fe20004701270 */
[----:B------:R2:W-:Y:S01]  /*4d510*/  @P6 STG.E.U16 desc[UR60][R12.64], R162 ;  /* 0x000000a20c006986 */ /* 0x0005e2000c10153c */
[----:B------:R-:W-:Y:S01]  /*4d520*/  ISETP.LT.AND P6, PT, R20, R23, !P1 ;  /* 0x000000171400720c */ /* 0x000fe20004fc1270 */
[C---:B0-----:R-:W-:Y:S02]  /*4d530*/  IMAD.IADD R25, R15.reuse, 0x1, R14 ;  /* 0x000000010f197824 */ /* 0x041fe400078e020e */
[----:B------:R-:W-:Y:S01]  /*4d540*/  VIADD R27, R16, 0xde ;  /* 0x000000de101b7836 */ /* 0x000fe20000000000 */
[----:B------:R-:W0:Y:S01]  /*4d550*/  LDC R14, c[0x0][0x248] ;  /* 0x00009200ff0e7b82 */ /* 0x000e220000000800 */
[----:B-1----:R-:W-:Y:S01]  /*4d560*/  IMAD.WIDE R4, R15, 0x2, R18 ;  /* 0x000000020f047825 */ /* 0x002fe200078e0212 */
[----:B------:R-:W-:-:S04]  /*4d570*/  PRMT R26, R170, 0x7632, R26 ;  /* 0x00007632aa1a7816 */ /* 0x000fc8000000001a */
[----:B------:R1:W-:Y:S01]  /*4d580*/  @P3 STG.E.U16 desc[UR60][R4.64], R7 ;  /* 0x0000000704003986 */ /* 0x0003e2000c10153c */
[----:B------:R-:W-:Y:S01]  /*4d590*/  IMAD.WIDE R8, R15, 0x2, R246 ;  /* 0x000000020f087825 */ /* 0x000fe200078e02f6 */
[----:B------:R-:W-:-:S03]  /*4d5a0*/  ISETP.GE.AND P4, PT, R27, R0, PT ;  /* 0x000000001b00720c */ /* 0x000fc60003f86270 */
[----:B------:R-:W-:-:S04]  /*4d5b0*/  IMAD.WIDE R10, R25, 0x2, R2 ;  /* 0x00000002190a7825 */ /* 0x000fc800078e0202 */
[----:B--2---:R-:W-:Y:S01]  /*4d5c0*/  IMAD.WIDE R12, R25, 0x2, R18 ;  /* 0x00000002190c7825 */ /* 0x004fe200078e0212 */
[----:B-1----:R-:W-:-:S03]  /*4d5d0*/  PRMT R5, R166, 0x7632, R5 ;  /* 0x00007632a6057816 */ /* 0x002fc60000000005 */
[----:B------:R-:W-:-:S05]  /*4d5e0*/  IMAD.WIDE R6, R15, 0x2, R244 ;  /* 0x000000020f067825 */ /* 0x000fca00078e02f4 */
[----:B------:R-:W-:Y:S01]  /*4d5f0*/  @P2 STG.E.U16 desc[UR60][R6.64], R166 ;  /* 0x000000a606002986 */ /* 0x000fe2000c10153c */
[-C--:B------:R-:W-:Y:S02]  /*4d600*/  ISETP.LT.AND P2, PT, R21, R23.reuse, !P1 ;  /* 0x000000171500720c */ /* 0x080fe40004f41270 */
[-C--:B------:R-:W-:Y:S01]  /*4d610*/  ISETP.LT.AND P1, PT, R22, R23.reuse, !P1 ;  /* 0x000000171600720c */ /* 0x080fe20004f21270 */
[----:B------:R1:W-:Y:S04]  /*4d620*/  @P0 STG.E.U16 desc[UR60][R8.64], R5 ;  /* 0x0000000508000986 */ /* 0x0003e8000c10153c */
[----:B------:R-:W-:Y:S01]  /*4d630*/  @P5 STG.E.U16 desc[UR60][R10.64], R170 ;  /* 0x000000aa0a005986 */ /* 0x000fe2000c10153c */
[----:B------:R-:W-:-:S03]  /*4d640*/  ISETP.LT.AND P5, PT, R17, R23, !P4 ;  /* 0x000000171100720c */ /* 0x000fc600067a1270 */
[----:B------:R2:W-:Y:S01]  /*4d650*/  @P6 STG.E.U16 desc[UR60][R12.64], R26 ;  /* 0x0000001a0c006986 */ /* 0x0005e2000c10153c */
[----:B------:R-:W-:Y:S01]  /*4d660*/  ISETP.LT.AND P6, PT, R20, R23, !P4 ;  /* 0x000000171400720c */ /* 0x000fe200067c1270 */
[C---:B---3--:R-:W-:Y:S02]  /*4d670*/  IMAD.IADD R15, R25.reuse, 0x1, R24 ;  /* 0x00000001190f7824 */ /* 0x048fe400078e0218 */
[----:B------:R-:W-:Y:S01]  /*4d680*/  VIADD R27, R16, 0xdf ;  /* 0x000000df101b7836 */ /* 0x000fe20000000000 */
[----:B------:R-:W3:Y:S01]  /*4d690*/  LDC R24, c[0x0][0x248] ;  /* 0x00009200ff187b82 */ /* 0x000ee20000000800 */
[----:B-1----:R-:W-:-:S04]  /*4d6a0*/  IMAD.WIDE R4, R25, 0x2, R244 ;  /* 0x0000000219047825 */ /* 0x002fc800078e02f4 */
[----:B------:R-:W-:Y:S01]  /*4d6b0*/  IMAD.WIDE R6, R25, 0x2, R246 ;  /* 0x0000000219067825 */ /* 0x000fe200078e02f6 */
[----:B--2---:R-:W-:-:S03]  /*4d6c0*/  PRMT R13, R174, 0x7632, R13 ;  /* 0x00007632ae0d7816 */ /* 0x004fc6000000000d */
[----:B------:R-:W-:Y:S01]  /*4d6d0*/  IMAD.WIDE R8, R15, 0x2, R2 ;  /* 0x000000020f087825 */ /* 0x000fe200078e0202 */
[----:B------:R-:W-:Y:S01]  /*4d6e0*/  PRMT R26, R163, 0x7632, R26 ;  /* 0x00007632a31a7816 */ /* 0x000fe2000000001a */
[----:B------:R-:W-:Y:S01]  /*4d6f0*/  @P2 STG.E.U16 desc[UR60][R4.64], R174 ;  /* 0x000000ae04002986 */ /* 0x000fe2000c10153c */
[----:B------:R-:W-:Y:S01]  /*4d700*/  ISETP.GE.AND P3, PT, R27, R0, PT ;  /* 0x000000001b00720c */ /* 0x000fe20003f66270 */
[----:B------:R-:W-:Y:S01]  /*4d710*/  IMAD.WIDE R10, R15, 0x2, R18 ;  /* 0x000000020f0a7825 */ /* 0x000fe200078e0212 */
[-C--:B------:R-:W-:Y:S01]  /*4d720*/  ISETP.LT.AND P0, PT, R21, R23.reuse, !P4 ;  /* 0x000000171500720c */ /* 0x080fe20006701270 */
[----:B------:R1:W-:Y:S01]  /*4d730*/  @P1 STG.E.U16 desc[UR60][R6.64], R13 ;  /* 0x0000000d06001986 */ /* 0x0003e2000c10153c */
[----:B------:R-:W-:-:S03]  /*4d740*/  ISETP.LT.AND P4, PT, R22, R23, !P4 ;  /* 0x000000171600720c */ /* 0x000fc60006781270 */
[----:B------:R-:W-:Y:S01]  /*4d750*/  @P5 STG.E.U16 desc[UR60][R8.64], R163 ;  /* 0x000000a308005986 */ /* 0x000fe2000c10153c */
[----:B------:R-:W-:-:S03]  /*4d760*/  ISETP.LT.AND P5, PT, R17, R23, !P3 ;  /* 0x000000171100720c */ /* 0x000fc60005fa1270 */
[----:B------:R2:W-:Y:S01]  /*4d770*/  @P6 STG.E.U16 desc[UR60][R10.64], R26 ;  /* 0x0000001a0a006986 */ /* 0x0005e2000c10153c */
[-C--:B------:R-:W-:Y:S01]  /*4d780*/  ISETP.LT.AND P6, PT, R20, R23.reuse, !P3 ;  /* 0x000000171400720c */ /* 0x080fe20005fc1270 */
[C---:B0-----:R-:W-:Y:S02]  /*4d790*/  IMAD.IADD R25, R15.reuse, 0x1, R14 ;  /* 0x000000010f197824 */ /* 0x041fe400078e020e */
[----:B------:R-:W-:Y:S01]  /*4d7a0*/  VIADD R27, R16, 0xe0 ;  /* 0x000000e0101b7836 */ /* 0x000fe20000000000 */
[----:B------:R-:W0:Y:S01]  /*4d7b0*/  LDC R14, c[0x0][0x248] ;  /* 0x00009200ff0e7b82 */ /* 0x000e220000000800 */
[----:B-1----:R-:W-:Y:S01]  /*4d7c0*/  IMAD.WIDE R12, R15, 0x2, R244 ;  /* 0x000000020f0c7825 */ /* 0x002fe200078e02f4 */
[----:B------:R-:W-:-:S03]  /*4d7d0*/  ISETP.LT.AND P1, PT, R21, R23, !P3 ;  /* 0x000000171500720c */ /* 0x000fc60005f21270 */
[----:B------:R-:W-:Y:S01]  /*4d7e0*/  IMAD.WIDE R4, R15, 0x2, R246 ;  /* 0x000000020f047825 */ /* 0x000fe200078e02f6 */
[----:B--2---:R-:W-:-:S03]  /*4d7f0*/  PRMT R11, R167, 0x7632, R11 ;  /* 0x00007632a70b7816 */ /* 0x004fc6000000000b */
[----:B------:R-:W-:Y:S01]  /*4d800*/  IMAD.WIDE R6, R25, 0x2, R2 ;  /* 0x0000000219067825 */ /* 0x000fe200078e0202 */
[----:B------:R-:W-:Y:S02]  /*4d810*/  ISETP.GE.AND P2, PT, R27, R0, PT ;  /* 0x000000001b00720c */ /* 0x000fe40003f46270 */
[----:B------:R-:W-:Y:S01]  /*4d820*/  PRMT R26, R171, 0x7632, R26 ;  /* 0x00007632ab1a7816 */ /* 0x000fe2000000001a */
[----:B------:R-:W-:Y:S01]  /*4d830*/  IMAD.WIDE R8, R25, 0x2, R18 ;  /* 0x0000000219087825 */ /* 0x000fe200078e0212 */
[-C--:B------:R-:W-:Y:S01]  /*4d840*/  ISETP.LT.AND P3, PT, R22, R23.reuse, !P3 ;  /* 0x000000171600720c */ /* 0x080fe20005f61270 */
[----:B------:R1:W-:Y:S02]  /*4d850*/  @P0 STG.E.U16 desc[UR60][R12.64], R167 ;  /* 0x000000a70c000986 */ /* 0x0003e4000c10153c */
[----:B------:R-:W-:Y:S02]  /*4d860*/  VIADD R27, R16, 0xe1 ;  /* 0x000000e1101b7836 */ /* 0x000fe40000000000 */
[----:B------:R2:W-:Y:S01]  /*4d870*/  @P4 STG.E.U16 desc[UR60][R4.64], R11 ;  /* 0x0000000b04004986 */ /* 0x0005e2000c10153c */
[----:B------:R-:W-:-:S03]  /*4d880*/  ISETP.LT.AND P4, PT, R17, R23, !P2 ;  /* 0x000000171100720c */ /* 0x000fc60005781270 */
[----:B------:R4:W-:Y:S01]  /*4d890*/  @P5 STG.E.U16 desc[UR60][R6.64], R171 ;  /* 0x000000ab06005986 */ /* 0x0009e2000c10153c */
[-C--:B------:R-:W-:Y:S01]  /*4d8a0*/  ISETP.LT.AND P5, PT, R20, R23.reuse, !P2 ;  /* 0x000000171400720c */ /* 0x080fe200057a1270 */
[----:B---3--:R-:W-:Y:S02]  /*4d8b0*/  IMAD.IADD R15, R25, 0x1, R24 ;  /* 0x00000001190f7824 */ /* 0x008fe400078e0218 */
[----:B------:R3:W-:Y:S01]  /*4d8c0*/  @P6 STG.E.U16 desc[UR60][R8.64], R26 ;  /* 0x0000001a08006986 */ /* 0x0007e2000c10153c */
[----:B------:R-:W-:Y:S01]  /*4d8d0*/  ISETP.LT.AND P6, PT, R21, R23, !P2 ;  /* 0x000000171500720c */ /* 0x000fe200057c1270 */
[----:B-1----:R-:W-:Y:S01]  /*4d8e0*/  VIADD R13, R16, 0xe2 ;  /* 0x000000e2100d7836 */ /* 0x002fe20000000000 */
[----:B------:R-:W-:Y:S01]  /*4d8f0*/  ISETP.GE.AND P0, PT, R27, R0, PT ;  /* 0x000000001b00720c */ /* 0x000fe20003f06270 */
[----:B--2---:R-:W-:Y:S01]  /*4d900*/  IMAD.WIDE R10, R25, 0x2, R244 ;  /* 0x00000002190a7825 */ /* 0x004fe200078e02f4 */
[----:B------:R-:W1:Y:S01]  /*4d910*/  LDC R24, c[0x0][0x248] ;  /* 0x00009200ff187b82 */ /* 0x000e620000000800 */
[----:B------:R-:W-:-:S02]  /*4d920*/  PRMT R27, R175, 0x7632, R27 ;  /* 0x00007632af1b7816 */ /* 0x000fc4000000001b */
[----:B------:R-:W-:Y:S01]  /*4d930*/  IMAD.WIDE R4, R25, 0x2, R246 ;  /* 0x0000000219047825 */ /* 0x000fe200078e02f6 */
[----:B------:R2:W-:Y:S01]  /*4d940*/  @P1 STG.E.U16 desc[UR60][R10.64], R175 ;  /* 0x000000af0a001986 */ /* 0x0005e2000c10153c */
[----:B------:R-:W-:Y:S02]  /*4d950*/  ISETP.GE.AND P1, PT, R13, R0, PT ;  /* 0x000000000d00720c */ /* 0x000fe40003f26270 */
[C---:B----4-:R-:W-:Y:S01]  /*4d960*/  IMAD.WIDE R6, R15.reuse, 0x2, R2 ;  /* 0x000000020f067825 */ /* 0x050fe200078e0202 */
[----:B---3--:R-:W-:Y:S01]  /*4d970*/  PRMT R26, R176, 0x7632, R26 ;  /* 0x00007632b01a7816 */ /* 0x008fe2000000001a */
[----:B------:R3:W-:Y:S01]  /*4d980*/  @P3 STG.E.U16 desc[UR60][R4.64], R27 ;  /* 0x0000001b04003986 */ /* 0x0007e2000c10153c */
[-C--:B------:R-:W-:Y:S01]  /*4d990*/  ISETP.LT.AND P2, PT, R22, R23.reuse, !P2 ;  /* 0x000000171600720c */ /* 0x080fe20005741270 */
[----:B------:R-:W-:Y:S01]  /*4d9a0*/  IMAD.WIDE R8, R15, 0x2, R18 ;  /* 0x000000020f087825 */ /* 0x000fe200078e0212 */
[----:B------:R-:W-:-:S03]  /*4d9b0*/  ISETP.LT.AND P3, PT, R17, R23, !P0 ;  /* 0x000000171100720c */ /* 0x000fc60004761270 */
[C---:B------:R-:W-:Y:S01]  /*4d9c0*/  IMAD.WIDE R12, R15.reuse, 0x2, R244 ;  /* 0x000000020f0c7825 */ /* 0x040fe200078e02f4 */
[----:B------:R4:W-:Y:S01]  /*4d9d0*/  @P4 STG.E.U16 desc[UR60][R6.64], R176 ;  /* 0x000000b006004986 */ /* 0x0009e2000c10153c */
[----:B------:R-:W-:Y:S02]  /*4d9e0*/  ISETP.LT.AND P4, PT, R20, R23, !P0 ;  /* 0x000000171400720c */ /* 0x000fe40004781270 */
[--C-:B0-----:R-:W-:Y:S01]  /*4d9f0*/  IMAD.IADD R25, R15, 0x1, R14.reuse ;  /* 0x000000010f197824 */ /* 0x101fe200078e020e */
[----:B------:R-:W-:Y:S01]  /*4da00*/  @P5 STG.E.U16 desc[UR60][R8.64], R26 ;  /* 0x0000001a08005986 */ /* 0x000fe2000c10153c */
[----:B------:R-:W-:-:S03]  /*4da10*/  PRMT R14, R180, 0x7632, R14 ;  /* 0x00007632b40e7816 */ /* 0x000fc6000000000e */
[----:B------:R0:W-:Y:S01]  /*4da20*/  @P6 STG.E.U16 desc[UR60][R12.64], R180 ;  /* 0x000000b40c006986 */ /* 0x0001e2000c10153c */
[----:B------:R-:W-:Y:S01]  /*4da30*/  ISETP.LT.AND P6, PT, R21, R23, !P0 ;  /* 0x000000171500720c */ /* 0x000fe200047c1270 */
[----:B--2---:R-:W-:Y:S02]  /*4da40*/  VIADD R11, R16, 0xe3 ;  /* 0x000000e3100b7836 */ /* 0x004fe40000000000 */
[----:B---3--:R-:W-:-:S04]  /*4da50*/  IMAD.WIDE R4, R15, 0x2, R246 ;  /* 0x000000020f047825 */ /* 0x008fc800078e02f6 */
[C---:B----4-:R-:W-:Y:S01]  /*4da60*/  IMAD.WIDE R6, R25.reuse, 0x2, R2 ;  /* 0x0000000219067825 */ /* 0x050fe200078e0202 */
[----:B0-----:R-:W0:Y:S03]  /*4da70*/  LDC R12, c[0x0][0x248] ;  /* 0x00009200ff0c7b82 */ /* 0x001e260000000800 */
[----:B------:R-:W-:Y:S01]  /*4da80*/  IMAD.WIDE R8, R25, 0x2, R18 ;  /* 0x0000000219087825 */ /* 0x000fe200078e0212 */
[----:B------:R-:W-:Y:S01]  /*4da90*/  PRMT R26, R184, 0x7632, R26 ;  /* 0x00007632b81a7816 */ /* 0x000fe2000000001a */
[----:B------:R2:W-:Y:S01]  /*4daa0*/  @P2 STG.E.U16 desc[UR60][R4.64], R14 ;  /* 0x0000000e04002986 */ /* 0x0005e2000c10153c */
[----:B------:R-:W-:Y:S01]  /*4dab0*/  ISETP.GE.AND P5, PT, R11, R0, PT ;  /* 0x000000000b00720c */ /* 0x000fe20003fa6270 */
[----:B------:R-:W-:Y:S01]  /*4dac0*/  IMAD.WIDE R10, R25, 0x2, R244 ;  /* 0x00000002190a7825 */ /* 0x000fe200078e02f4 */
[-C--:B------:R-:W-:Y:S01]  /*4dad0*/  ISETP.LT.AND P0, PT, R22, R23.reuse, !P0 ;  /* 0x000000171600720c */ /* 0x080fe20004701270 */
[----:B------:R3:W-:Y:S01]  /*4dae0*/  @P3 STG.E.U16 desc[UR60][R6.64], R184 ;  /* 0x000000b806003986 */ /* 0x0007e2000c10153c */
[----:B------:R-:W-:-:S02]  /*4daf0*/  ISETP.LT.AND P2, PT, R17, R23, !P1 ;  /* 0x000000171100720c */ /* 0x000fc40004f41270 */
[-C--:B------:R-:W-:Y:S01]  /*4db00*/  ISETP.LT.AND P3, PT, R20, R23.reuse, !P1 ;  /* 0x000000171400720c */ /* 0x080fe20004f61270 */
[----:B------:R4:W-:Y:S01]  /*4db10*/  @P4 STG.E.U16 desc[UR60][R8.64], R26 ;  /* 0x0000001a08004986 */ /* 0x0009e2000c10153c */
[----:B-1----:R-:W-:Y:S02]  /*4db20*/  IMAD.IADD R13, R25, 0x1, R24 ;  /* 0x00000001190d7824 */ /* 0x002fe400078e0218 */
[----:B------:R-:W-:Y:S01]  /*4db30*/  VIADD R15, R16, 0xe5 ;  /* 0x000000e5100f7836 */ /* 0x000fe20000000000 */
[----:B------:R1:W-:Y:S01]  /*4db40*/  @P6 STG.E.U16 desc[UR60][R10.64], R188 ;  /* 0x000000bc0a006986 */ /* 0x0003e2000c10153c */
[----:B------:R-:W-:Y:S01]  /*4db50*/  ISETP.LT.AND P6, PT, R21, R23, !P1 ;  /* 0x000000171500720c */ /* 0x000fe20004fc1270 */
[----:B--2---:R-:W-:Y:S01]  /*4db60*/  IMAD.WIDE R4, R25, 0x2, R246 ;  /* 0x0000000219047825 */ /* 0x004fe200078e02f6 */
[----:B------:R-:W2:Y:S01]  /*4db70*/  LDC R14, c[0x0][0x248] ;  /* 0x00009200ff0e7b82 */ /* 0x000ea20000000800 */
[----:B------:R-:W-:Y:S02]  /*4db80*/  PRMT R25, R177, 0x7632, R25 ;  /* 0x00007632b1197816 */ /* 0x000fe40000000019 */
[----:B---3--:R-:W-:-:S04]  /*4db90*/  IMAD.WIDE R6, R13, 0x2, R2 ;  /* 0x000000020d067825 */ /* 0x008fc800078e0202 */
[----:B----4-:R-:W-:Y:S01]  /*4dba0*/  IMAD.WIDE R8, R13, 0x2, R18 ;  /* 0x000000020d087825 */ /* 0x010fe200078e0212 */
[----:B------:R-:W3:Y:S01]  /*4dbb0*/  LDC R24, c[0x0][0x248] ;  /* 0x00009200ff187b82 */ /* 0x000ee20000000800 */
[----:B-1----:R-:W-:Y:S02]  /*4dbc0*/  PRMT R11, R188, 0x7632, R11 ;  /* 0x00007632bc0b7816 */ /* 0x002fe4000000000b */
[----:B------:R-:W-:-:S03]  /*4dbd0*/  ISETP.LT.AND P1, PT, R22, R23, !P1 ;  /* 0x000000171600720c */ /* 0x000fc60004f21270 */
[----:B------:R1:W-:Y:S04]  /*4dbe0*/  @P0 STG.E.U16 desc[UR60][R4.64], R11 ;  /* 0x0000000b04000986 */ /* 0x0003e8000c10153c */
[----:B------:R4:W-:Y:S01]  /*4dbf0*/  @P2 STG.E.U16 desc[UR60][R6.64], R177 ;  /* 0x000000b106002986 */ /* 0x0009e2000c10153c */
[----:B------:R-:W-:-:S03]  /*4dc00*/  ISETP.LT.AND P2, PT, R17, R23, !P5 ;  /* 0x000000171100720c */ /* 0x000fc60006f41270 */
[----:B------:R-:W-:Y:S01]  /*4dc10*/  @P3 STG.E.U16 desc[UR60][R8.64], R25 ;  /* 0x0000001908003986 */ /* 0x000fe2000c10153c */
[----:B------:R-:W-:Y:S01]  /*4dc20*/  ISETP.LT.AND P3, PT, R20, R23, !P5 ;  /* 0x000000171400720c */ /* 0x000fe20006f61270 */
[----:B-1----:R-:W-:Y:S01]  /*4dc30*/  IMAD.WIDE R10, R13, 0x2, R244 ;  /* 0x000000020d0a7825 */ /* 0x002fe200078e02f4 */
[----:B------:R-:W-:-:S03]  /*4dc40*/  ISETP.GE.AND P0, PT, R15, R0, PT ;  /* 0x000000000f00720c */ /* 0x000fc60003f06270 */
[----:B0-----:R-:W-:Y:S01]  /*4dc50*/  IMAD.IADD R15, R13, 0x1, R12 ;  /* 0x000000010d0f7824 */ /* 0x001fe200078e020c */
[----:B------:R0:W-:Y:S01]  /*4dc60*/  @P6 STG.E.U16 desc[UR60][R10.64], R181 ;  /* 0x000000b50a006986 */ /* 0x0001e2000c10153c */
[----:B------:R-:W-:Y:S01]  /*4dc70*/  VIADD R27, R16, 0xe4 ;  /* 0x000000e4101b7836 */ /* 0x000fe20000000000 */
[-C--:B------:R-:W-:Y:S01]  /*4dc80*/  ISETP.LT.AND P6, PT, R21, R23.reuse, !P5 ;  /* 0x000000171500720c */ /* 0x080fe20006fc1270 */
[----:B------:R-:W-:Y:S01]  /*4dc90*/  IMAD.WIDE R4, R13, 0x2, R246 ;  /* 0x000000020d047825 */ /* 0x000fe200078e02f6 */
[----:B------:R-:W-:Y:S02]  /*4dca0*/  ISETP.LT.AND P5, PT, R22, R23, !P5 ;  /* 0x000000171600720c */ /* 0x000fe40006fa1270 */
[----:B------:R-:W-:Y:S01]  /*4dcb0*/  PRMT R13, R185, 0x7632, R13 ;  /* 0x00007632b90d7816 */ /* 0x000fe2000000000d */
[----:B----4-:R-:W-:Y:S01]  /*4dcc0*/  IMAD.WIDE R6, R15, 0x2, R2 ;  /* 0x000000020f067825 */ /* 0x010fe200078e0202 */
[----:B------:R-:W-:Y:S02]  /*4dcd0*/  ISETP.GE.AND P4, PT, R27, R0, PT ;  /* 0x000000001b00720c */ /* 0x000fe40003f86270 */
[----:B0-----:R-:W-:Y:S01]  /*4dce0*/  PRMT R11, R181, 0x7632, R11 ;  /* 0x00007632b50b7816 */ /* 0x001fe2000000000b */
[----:B------:R-:W-:-:S04]  /*4dcf0*/  IMAD.WIDE R8, R15, 0x2, R18 ;  /* 0x000000020f087825 */ /* 0x000fc800078e0212 */
[----:B------:R0:W-:Y:S01]  /*4dd00*/  @P1 STG.E.U16 desc[UR60][R4.64], R11 ;  /* 0x0000000b04001986 */ /* 0x0001e2000c10153c */
[----:B------:R-:W-:-:S03]  /*4dd10*/  ISETP.LT.AND P1, PT, R17, R23, !P4 ;  /* 0x000000171100720c */ /* 0x000fc60006721270 */
[----:B------:R-:W-:Y:S01]  /*4dd20*/  @P2 STG.E.U16 desc[UR60][R6.64], R185 ;  /* 0x000000b906002986 */ /* 0x000fe2000c10153c */
[----:B------:R-:W-:-:S03]  /*4dd30*/  ISETP.LT.AND P2, PT, R20, R23, !P4 ;  /* 0x000000171400720c */ /* 0x000fc60006741270 */
[----:B------:R1:W-:Y:S01]  /*4dd40*/  @P3 STG.E.U16 desc[UR60][R8.64], R13 ;  /* 0x0000000d08003986 */ /* 0x0003e2000c10153c */
[----:B0-----:R-:W-:Y:S01]  /*4dd50*/  IMAD.WIDE R10, R15, 0x2, R244 ;  /* 0x000000020f0a7825 */ /* 0x001fe200078e02f4 */
[----:B------:R-:W-:-:S03]  /*4dd60*/  PRMT R5, R189, 0x7632, R5 ;  /* 0x00007632bd057816 */ /* 0x000fc60000000005 */
[C---:B-1----:R-:W-:Y:S01]  /*4dd70*/  IMAD.WIDE R12, R15.reuse, 0x2, R246 ;  /* 0x000000020f0c7825 */ /* 0x042fe200078e02f6 */
[----:B------:R-:W-:Y:S03]  /*4dd80*/  @P6 STG.E.U16 desc[UR60][R10.64], R189 ;  /* 0x000000bd0a006986 */ /* 0x000fe6000c10153c */
[----:B--2---:R-:W-:Y:S01]  /*4dd90*/  IMAD.IADD R15, R15, 0x1, R14 ;  /* 0x000000010f0f7824 */ /* 0x004fe200078e020e */
[----:B------:R0:W-:Y:S01]  /*4dda0*/  @P5 STG.E.U16 desc[UR60][R12.64], R5 ;  /* 0x000000050c005986 */ /* 0x0001e2000c10153c */
[----:B------:R-:W1:Y:S01]  /*4ddb0*/  LDC R14, c[0x0][0x248] ;  /* 0x00009200ff0e7b82 */ /* 0x000e620000000800 */
[-C--:B------:R-:W-:Y:S01]  /*4ddc0*/  ISETP.LT.AND P5, PT, R21, R23.reuse, !P4 ;  /* 0x000000171500720c */ /* 0x080fe200067a1270 */
[----:B------:R-:W-:Y:S01]  /*4ddd0*/  IMAD.WIDE R6, R15, 0x2, R18 ;  /* 0x000000020f067825 */ /* 0x000fe200078e0212 */
[-C--:B------:R-:W-:Y:S02]  /*4dde0*/  ISETP.LT.AND P4, PT, R22, R23.reuse, !P4 ;  /* 0x000000171600720c */ /* 0x080fe40006781270 */
[----:B------:R-:W-:Y:S01]  /*4ddf0*/  PRMT R9, R178, 0x7632, R9 ;  /* 0x00007632b2097816 */ /* 0x000fe20000000009 */
[----:B------:R-:W-:Y:S01]  /*4de00*/  VIADD R25, R16, 0xe6 ;  /* 0x000000e610197836 */ /* 0x000fe20000000000 */
[----:B------:R-:W-:Y:S01]  /*4de10*/  ISETP.LT.AND P6, PT, R17, R23, !P0 ;  /* 0x000000171100720c */ /* 0x000fe200047c1270 */
[----:B0-----:R-:W-:-:S03]  /*4de20*/  IMAD.WIDE R4, R15, 0x2, R2 ;  /* 0x000000020f047825 */ /* 0x001fc600078e0202 */
[----:B------:R-:W-:Y:S02]  /*4de30*/  ISETP.GE.AND P3, PT, R25, R0, PT ;  /* 0x000000001900720c */ /* 0x000fe40003f66270 */
[----:B------:R0:W-:Y:S01]  /*4de40*/  @P1 STG.E.U16 desc[UR60][R4.64], R178 ;  /* 0x000000b204001986 */ /* 0x0001e2000c10153c */
[C---:B---3--:R-:W-:Y:S01]  /*4de50*/  IMAD.IADD R25, R15.reuse, 0x1, R24 ;  /* 0x000000010f197824 */ /* 0x048fe200078e0218 */
[----:B------:R-:W-:Y:S01]  /*4de60*/  ISETP.LT.AND P1, PT, R20, R23, !P0 ;  /* 0x000000171400720c */ /* 0x000fe20004721270 */
[----:B------:R-:W-:Y:S01]  /*4de70*/  IMAD.WIDE R10, R15, 0x2, R246 ;  /* 0x000000020f0a7825 */ /* 0x000fe200078e02f6 */
[----:B------:R2:W-:Y:S01]  /*4de80*/  @P2 STG.E.U16 desc[UR60][R6.64], R9 ;  /* 0x0000000906002986 */ /* 0x0005e2000c10153c */
[----:B------:R-:W3:Y:S02]  /*4de90*/  LDC R24, c[0x0][0x248] ;  /* 0x00009200ff187b82 */ /* 0x000ee40000000800 */
[----:B------:R-:W-:Y:S01]  /*4dea0*/  IMAD.WIDE R12, R25, 0x2, R2 ;  /* 0x00000002190c7825 */ /* 0x000fe200078e0202 */
[----:B0-----:R-:W-:-:S03]  /*4deb0*/  PRMT R5, R182, 0x7632, R5 ;  /* 0x00007632b6057816 */ /* 0x001fc60000000005 */
[----:B--2---:R-:W-:Y:S01]  /*4dec0*/  IMAD.WIDE R8, R15, 0x2, R244 ;  /* 0x000000020f087825 */ /* 0x004fe200078e02f4 */
[----:B------:R-:W-:-:S04]  /*4ded0*/  PRMT R7, R186, 0x7632, R7 ;  /* 0x00007632ba077816 */ /* 0x000fc80000000007 */
[----:B------:R-:W-:Y:S04]  /*4dee0*/  @P5 STG.E.U16 desc[UR60][R8.64], R182 ;  /* 0x000000b608005986 */ /* 0x000fe8000c10153c */
[----:B------:R0:W-:Y:S01]  /*4def0*/  @P4 STG.E.U16 desc[UR60][R10.64], R5 ;  /* 0x000000050a004986 */ /* 0x0001e2000c10153c */
[-C--:B------:R-:W-:Y:S02]  /*4df00*/  ISETP.LT.AND P4, PT, R21, R23.reuse, !P0 ;  /* 0x000000171500720c */ /* 0x080fe40004781270 */
[-C--:B------:R-:W-:Y:S01]  /*4df10*/  ISETP.LT.AND P0, PT, R22, R23.reuse, !P0 ;  /* 0x000000171600720c */ /* 0x080fe20004701270 */
[----:B------:R-:W-:Y:S01]  /*4df20*/  @P6 STG.E.U16 desc[UR60][R12.64], R186 ;  /* 0x000000ba0c006986 */ /* 0x000fe2000c10153c */
[-C--:B------:R-:W-:Y:S02]  /*4df30*/  ISETP.LT.AND P5, PT, R17, R23.reuse, !P3 ;  /* 0x000000171100720c */ /* 0x080fe40005fa1270 */
[----:B------:R-:W-:Y:S01]  /*4df40*/  ISETP.LT.AND P6, PT, R20, R23, !P3 ;  /* 0x000000171400720c */ /* 0x000fe20005fc1270 */
[----:B0-----:R-:W-:-:S04]  /*4df50*/  IMAD.WIDE R4, R25, 0x2, R18 ;  /* 0x0000000219047825 */ /* 0x001fc800078e0212 */
[----:B-1----:R-:W-:Y:S01]  /*4df60*/  IMAD.IADD R15, R25, 0x1, R14 ;  /* 0x00000001190f7824 */ /* 0x002fe200078e020e */
[----:B------:R0:W-:Y:S01]  /*4df70*/  @P1 STG.E.U16 desc[UR60][R4.64], R7 ;  /* 0x0000000704001986 */ /* 0x0001e2000c10153c */
[----:B------:R-:W-:Y:S01]  /*4df80*/  VIADD R27, R16, 0xe7 ;  /* 0x000000e7101b7836 */ /* 0x000fe20000000000 */
[----:B------:R-:W-:Y:S01]  /*4df90*/  PRMT R26, R179, 0x7632, R26 ;  /* 0x00007632b31a7816 */ /* 0x000fe2000000001a */
[----:B------:R-:W-:Y:S01]  /*4dfa0*/  IMAD.WIDE R8, R25, 0x2, R246 ;  /* 0x0000000219087825 */ /* 0x000fe200078e02f6 */
[----:B------:R-:W1:Y:S03]  /*4dfb0*/  LDC R14, c[0x0][0x248] ;  /* 0x00009200ff0e7b82 */ /* 0x000e660000000800 */
[----:B------:R-:W-:-:S04]  /*4dfc0*/  IMAD.WIDE R10, R15, 0x2, R2 ;  /* 0x000000020f0a7825 */ /* 0x000fc800078e0202 */
[----:B0-----:R-:W-:Y:S01]  /*4dfd0*/  IMAD.WIDE R6, R25, 0x2, R244 ;  /* 0x0000000219067825 */ /* 0x001fe200078e02f4 */
[----:B------:R-:W-:Y:S02]  /*4dfe0*/  PRMT R5, R190, 0x7632, R5 ;  /* 0x00007632be057816 */ /* 0x000fe40000000005 */
[----:B------:R-:W-:Y:S01]  /*4dff0*/  ISETP.GE.AND P2, PT, R27, R0, PT ;  /* 0x000000001b00720c */ /* 0x000fe20003f46270 */
[----:B------:R-:W-:Y:S01]  /*4e000*/  IMAD.WIDE R12, R15, 0x2, R18 ;  /* 0x000000020f0c7825 */ /* 0x000fe200078e0212 */
[----:B------:R-:W-:Y:S04]  /*4e010*/  @P4 STG.E.U16 desc[UR60][R6.64], R190 ;  /* 0x000000be06004986 */ /* 0x000fe8000c10153c */
[----:B------:R0:W-:Y:S01]  /*4e020*/  @P0 STG.E.U16 desc[UR60][R8.64], R5 ;  /* 0x0000000508000986 */ /* 0x0001e2000c10153c */
[----:B------:R-:W-:-:S02]  /*4e030*/  ISETP.LT.AND P0, PT, R21, R23, !P3 ;  /* 0x000000171500720c */ /* 0x000fc40005f01270 */
[-C--:B------:R-:W-:Y:S01]  /*4e040*/  ISETP.LT.AND P3, PT, R22, R23.reuse, !P3 ;  /* 0x000000171600720c */ /* 0x080fe20005f61270 */
[----:B------:R-:W-:Y:S01]  /*4e050*/  @P5 STG.E.U16 desc[UR60][R10.64], R179 ;  /* 0x000000b30a005986 */ /* 0x000fe2000c10153c */
[----:B------:R-:W-:-:S03]  /*4e060*/  ISETP.LT.AND P5, PT, R17, R23, !P2 ;  /* 0x000000171100720c */ /* 0x000fc600057a1270 */
[----:B------:R2:W-:Y:S01]  /*4e070*/  @P6 STG.E.U16 desc[UR60][R12.64], R26 ;  /* 0x0000001a0c006986 */ /* 0x0005e2000c10153c */
[-C--:B------:R-:W-:Y:S01]  /*4e080*/  ISETP.LT.AND P6, PT, R20, R23.reuse, !P2 ;  /* 0x000000171400720c */ /* 0x080fe200057c1270 */
[----:B---3--:R-:W-:Y:S02]  /*4e090*/  IMAD.IADD R25, R15, 0x1, R24 ;  /* 0x000000010f197824 */ /* 0x008fe400078e0218 */
[----:B------:R-:W-:Y:S01]  /*4e0a0*/  VIADD R27, R16, 0xe8 ;  /* 0x000000e8101b7836 */ /* 0x000fe20000000000 */
[----:B------:R-:W-:Y:S01]  /*4e0b0*/  ISETP.LT.AND P4, PT, R21, R23, !P2 ;  /* 0x000000171500720c */ /* 0x000fe20005781270 */
[C---:B0-----:R-:W-:Y:S01]  /*4e0c0*/  IMAD.WIDE R4, R15.reuse, 0x2, R244 ;  /* 0x000000020f047825 */ /* 0x041fe200078e02f4 */
[----:B------:R-:W0:Y:S03]  /*4e0d0*/  LDC R24, c[0x0][0x248] ;  /* 0x00009200ff187b82 */ /* 0x000e260000000800 */
[----:B------:R-:W-:Y:S01]  /*4e0e0*/  IMAD.WIDE R6, R15, 0x2, R246 ;  /* 0x000000020f067825 */ /* 0x000fe200078e02f6 */
[----:B--2---:R-:W-:-:S03]  /*4e0f0*/  PRMT R13, R183, 0x7632, R13 ;  /* 0x00007632b70d7816 */ /* 0x004fc6000000000d */
[----:B------:R-:W-:Y:S01]  /*4e100*/  IMAD.WIDE R8, R25, 0x2, R2 ;  /* 0x0000000219087825 */ /* 0x000fe200078e0202 */
[----:B------:R-:W-:Y:S01]  /*4e110*/  PRMT R26, R187, 0x7632, R26 ;  /* 0x00007632bb1a7816 */ /* 0x000fe2000000001a */
[----:B------:R-:W-:Y:S02]  /*4e120*/  @P0 STG.E.U16 desc[UR60][R4.64], R183 ;  /* 0x000000b704000986 */ /* 0x000fe4000c10153c */
[----:B------:R-:W-:Y:S01]  /*4e130*/  IMAD.WIDE R10, R25, 0x2, R18 ;  /* 0x00000002190a7825 */ /* 0x000fe200078e0212 */
[----:B------:R-:W-:Y:S01]  /*4e140*/  ISETP.GE.AND P1, PT, R27, R0, PT ;  /* 0x000000001b00720c */ /* 0x000fe20003f26270 */
[----:B------:R2:W-:Y:S01]  /*4e150*/  @P3 STG.E.U16 desc[UR60][R6.64], R13 ;  /* 0x0000000d06003986 */ /* 0x0005e2000c10153c */
[----:B------:R-:W-:-:S03]  /*4e160*/  ISETP.LT.AND P2, PT, R22, R23, !P2 ;  /* 0x000000171600720c */ /* 0x000fc60005741270 */
[----:B------:R-:W-:Y:S01]  /*4e170*/  @P5 STG.E.U16 desc[UR60][R8.64], R187 ;  /* 0x000000bb08005986 */ /* 0x000fe2000c10153c */
[----:B------:R-:W-:-:S03]  /*4e180*/  ISETP.LT.AND P5, PT, R20, R23, !P1 ;  /* 0x000000171400720c */ /* 0x000fc60004fa1270 */
[----:B------:R3:W-:Y:S01]  /*4e190*/  @P6 STG.E.U16 desc[UR60][R10.64], R26 ;  /* 0x0000001a0a006986 */ /* 0x0007e2000c10153c */
[----:B------:R-:W-:Y:S01]  /*4e1a0*/  ISETP.LT.AND P6, PT, R17, R23, !P1 ;  /* 0x000000171100720c */ /* 0x000fe20004fc1270 */
[----:B--2---:R-:W-:-:S04]  /*4e1b0*/  IMAD.WIDE R12, R25, 0x2, R244 ;  /* 0x00000002190c7825 */ /* 0x004fc800078e02f4 */
[----:B-1----:R-:W-:Y:S01]  /*4e1c0*/  IMAD.IADD R15, R25, 0x1, R14 ;  /* 0x00000001190f7824 */ /* 0x002fe200078e020e */
[----:B------:R-:W-:Y:S01]  /*4e1d0*/  @P4 STG.E.U16 desc[UR60][R12.64], R191 ;  /* 0x000000bf0c004986 */ /* 0x000fe2000c10153c */
[----:B------:R-:W-:Y:S01]  /*4e1e0*/  VIADD R27, R16, 0xe9 ;  /* 0x000000e9101b7836 */ /* 0x000fe20000000000 */
[----:B------:R-:W-:Y:S01]  /*4e1f0*/  ISETP.LT.AND P4, PT, R21, R23, !P1 ;  /* 0x000000171500720c */ /* 0x000fe20004f81270 */
[----:B------:R-:W-:Y:S01]  /*4e200*/  IMAD.WIDE R4, R25, 0x2, R246 ;  /* 0x0000000219047825 */ /* 0x000fe200078e02f6 */
[----:B---3--:R-:W-:Y:S01]  /*4e210*/  PRMT R11, R191, 0x7632, R11 ;  /* 0x00007632bf0b7816 */ /* 0x008fe2000000000b */
[----:B------:R-:W1:Y:S01]  /*4e220*/  LDC R14, c[0x0][0x248] ;  /* 0x00009200ff0e7b82 */ /* 0x000e620000000800 */
[----:B------:R-:W-:Y:S01]  /*4e230*/  PRMT R26, R192, 0x7632, R26 ;  /* 0x00007632c01a7816 */ /* 0x000fe2000000001a */
[----:B------:R-:W-:Y:S01]  /*4e240*/  IMAD.WIDE R6, R15, 0x2, R2 ;  /* 0x000000020f067825 */ /* 0x000fe200078e0202 */
[----:B------:R-:W-:-:S03]  /*4e250*/  ISETP.GE.AND P0, PT, R27, R0, PT ;  /* 0x000000001b00720c */ /* 0x000fc60003f06270 */
[----:B------:R-:W-:Y:S01]  /*4e260*/  IMAD.WIDE R8, R15, 0x2, R18 ;  /* 0x000000020f087825 */ /* 0x000fe200078e0212 */
[----:B------:R2:W-:Y:S01]  /*4e270*/  @P2 STG.E.U16 desc[UR60][R4.64], R11 ;  /* 0x0000000b04002986 */ /* 0x0005e2000c10153c */
[----:B------:R-:W-:-:S03]  /*4e280*/  ISETP.LT.AND P1, PT, R22, R23, !P1 ;  /* 0x000000171600720c */ /* 0x000fc60004f21270 */
[----:B------:R-:W-:Y:S01]  /*4e290*/  @P6 STG.E.U16 desc[UR60][R6.64], R192 ;  /* 0x000000c006006986 */ /* 0x000fe2000c10153c */
[----:B------:R-:W-:-:S03]  /*4e2a0*/  ISETP.LT.AND P6, PT, R17, R23, !P0 ;  /* 0x000000171100720c */ /* 0x000fc600047c1270 */
[----:B------:R3:W-:Y:S01]  /*4e2b0*/  @P5 STG.E.U16 desc[UR60][R8.64], R26 ;  /* 0x0000001a08005986 */ /* 0x0007e2000c10153c */
[-C--:B------:R-:W-:Y:S02]  /*4e2c0*/  ISETP.LT.AND P5, PT, R20, R23.reuse, !P0 ;  /* 0x000000171400720c */ /* 0x080fe400047a1270 */
[----:B------:R-:W-:Y:S01]  /*4e2d0*/  ISETP.LT.AND P2, PT, R21, R23, !P0 ;  /* 0x000000171500720c */ /* 0x000fe20004741270 */
[----:B--2---:R-:W-:-:S04]  /*4e2e0*/  IMAD.WIDE R10, R15, 0x2, R244 ;  /* 0x000000020f0a7825 */ /* 0x004fc800078e02f4 */
[C---:B------:R-:W-:Y:S02]  /*4e2f0*/  VIADD R13, R16.reuse, 0xeb ;  /* 0x000000eb100d7836 */ /* 0x040fe40000000000 */
[C---:B0-----:R-:W-:Y:S01]  /*4e300*/  IMAD.IADD R25, R15.reuse, 0x1, R24 ;  /* 0x000000010f197824 */ /* 0x041fe200078e0218 */
[----:B------:R0:W-:Y:S01]  /*4e310*/  @P4 STG.E.U16 desc[UR60][R10.64], R196 ;  /* 0x000000c40a004986 */ /* 0x0001e2000c10153c */
[----:B------:R-:W-:Y:S02]  /*4e320*/  VIADD R27, R16, 0xea ;  /* 0x000000ea101b7836 */ /* 0x000fe40000000000 */
[----:B------:R-:W-:Y:S01]  /*4e330*/  IMAD.WIDE R4, R15, 0x2, R246 ;  /* 0x000000020f047825 */ /* 0x000fe200078e02f6 */
[-C--:B------:R-:W-:Y:S01]  /*4e340*/  ISETP.GE.AND P4, PT, R13, R0.reuse, PT ;  /* 0x000000000d00720c */ /* 0x080fe20003f86270 */
[----:B------:R-:W2:Y:S01]  /*4e350*/  LDC R24, c[0x0][0x248] ;  /* 0x00009200ff187b82 */ /* 0x000ea20000000800 */
[----:B---3--:R-:W-:Y:S01]  /*4e360*/  PRMT R26, R200, 0x7632, R26 ;  /* 0x00007632c81a7816 */ /* 0x008fe2000000001a */
[----:B------:R-:W-:Y:S01]  /*4e370*/  IMAD.WIDE R6, R25, 0x2, R2 ;  /* 0x0000000219067825 */ /* 0x000fe200078e0202 */
[----:B------:R-:W-:-:S02]  /*4e380*/  ISETP.GE.AND P3, PT, R27, R0, PT ;  /* 0x000000001b00720c */ /* 0x000fc40003f66270 */
[----:B0-----:R-:W-:Y:S01]  /*4e390*/  PRMT R11, R196, 0x7632, R11 ;  /* 0x00007632c40b7816 */ /* 0x001fe2000000000b */
[----:B------:R-:W-:-:S04]  /*4e3a0*/  IMAD.WIDE R8, R25, 0x2, R18 ;  /* 0x0000000219087825 */ /* 0x000fc800078e0212 */
[----:B------:R-:W-:Y:S01]  /*4e3b0*/  IMAD.WIDE R12, R25, 0x2, R244 ;  /* 0x00000002190c7825 */ /* 0x000fe200078e02f4 */
[----:B------:R0:W-:Y:S01]  /*4e3c0*/  @P1 STG.E.U16 desc[UR60][R4.64], R11 ;  /* 0x0000000b04001986 */ /* 0x0001e2000c10153c */
[----:B------:R-:W-:-:S03]  /*4e3d0*/  ISETP.LT.AND P0, PT, R22, R23, !P0 ;  /* 0x000000171600720c */ /* 0x000fc60004701270 */
[----:B------:R-:W-:Y:S01]  /*4e3e0*/  @P6 STG.E.U16 desc[UR60][R6.64], R200 ;  /* 0x000000c806006986 */ /* 0x000fe2000c10153c */
[----:B------:R-:W-:-:S03]  /*4e3f0*/  ISETP.LT.AND P1, PT, R17, R23, !P3 ;  /* 0x000000171100720c */ /* 0x000fc60005f21270 */
[----:B------:R3:W-:Y:S01]  /*4e400*/  @P5 STG.E.U16 desc[UR60][R8.64], R26 ;  /* 0x0000001a08005986 */ /* 0x0007e2000c10153c */
[----:B------:R-:W-:-:S03]  /*4e410*/  ISETP.LT.AND P6, PT, R21, R23, !P3 ;  /* 0x000000171500720c */ /* 0x000fc60005fc1270 */
[----:B------:R4:W-:Y:S01]  /*4e420*/  @P2 STG.E.U16 desc[UR60][R12.64], R204 ;  /* 0x000000cc0c002986 */ /* 0x0009e2000c10153c */
[----:B------:R-:W-:Y:S01]  /*4e430*/  ISETP.LT.AND P2, PT, R20, R23, !P3 ;  /* 0x000000171400720c */ /* 0x000fe20005f41270 */
[C-C-:B-1----:R-:W-:Y:S02]  /*4e440*/  IMAD.IADD R15, R25.reuse, 0x1, R14.reuse ;  /* 0x00000001190f7824 */ /* 0x142fe400078e020e */
[----:B0-----:R-:W-:Y:S01]  /*4e450*/  VIADD R11, R16, 0xec ;  /* 0x000000ec100b7836 */ /* 0x001fe20000000000 */
[----:B------:R-:W-:Y:S01]  /*4e460*/  PRMT R14, R204, 0x7632, R14 ;  /* 0x00007632cc0e7816 */ /* 0x000fe2000000000e */
[----:B------:R-:W-:Y:S01]  /*4e470*/  IMAD.WIDE R4, R25, 0x2, R246 ;  /* 0x0000000219047825 */ /* 0x000fe200078e02f6 */
[----:B---3--:R-:W-:-:S03]  /*4e480*/  PRMT R26, R193, 0x7632, R26 ;  /* 0x00007632c11a7816 */ /* 0x008fc6000000001a */
[----:B------:R-:W-:Y:S01]  /*4e490*/  IMAD.WIDE R6, R15, 0x2, R2 ;  /* 0x000000020f067825 */ /* 0x000fe200078e0202 */
[----:B------:R-:W-:Y:S01]  /*4e4a0*/  ISETP.GE.AND P5, PT, R11, R0, PT ;  /* 0x000000000b00720c */ /* 0x000fe20003fa6270 */
[----:B----4-:R-:W0:Y:S02]  /*4e4b0*/  LDC R12, c[0x0][0x248] ;  /* 0x00009200ff0c7b82 */ /* 0x010e240000000800 */
[C---:B------:R-:W-:Y:S01]  /*4e4c0*/  IMAD.WIDE R8, R15.reuse, 0x2, R18 ;  /* 0x000000020f087825 */ /* 0x040fe200078e0212 */
[----:B------:R1:W-:Y:S03]  /*4e4d0*/  @P0 STG.E.U16 desc[UR60][R4.64], R14 ;  /* 0x0000000e04000986 */ /* 0x0003e6000c10153c */
[----:B------:R-:W-:Y:S01]  /*4e4e0*/  IMAD.WIDE R10, R15, 0x2, R244 ;  /* 0x000000020f0a7825 */ /* 0x000fe200078e02f4 */
[----:B------:R3:W-:Y:S01]  /*4e4f0*/  @P1 STG.E.U16 desc[UR60][R6.64], R193 ;  /* 0x000000c106001986 */ /* 0x0007e2000c10153c */
[----:B------:R-:W-:-:S02]  /*4e500*/  ISETP.LT.AND P3, PT, R22, R23, !P3 ;  /* 0x000000171600720c */ /* 0x000fc40005f61270 */
[-C--:B------:R-:W-:Y:S01]  /*4e510*/  ISETP.LT.AND P1, PT, R17, R23.reuse, !P4 ;  /* 0x000000171100720c */ /* 0x080fe20006721270 */
[----:B------:R4:W-:Y:S01]  /*4e520*/  @P2 STG.E.U16 desc[UR60][R8.64], R26 ;  /* 0x0000001a08002986 */ /* 0x0009e2000c10153c */
[----:B------:R-:W-:-:S03]  /*4e530*/  ISETP.LT.AND P2, PT, R20, R23, !P4 ;  /* 0x000000171400720c */ /* 0x000fc60006741270 */
[----:B------:R4:W-:Y:S01]  /*4e540*/  @P6 STG.E.U16 desc[UR60][R10.64], R197 ;  /* 0x000000c50a006986 */ /* 0x0009e2000c10153c */
[----:B------:R-:W-:Y:S01]  /*4e550*/  ISETP.LT.AND P6, PT, R21, R23, !P4 ;  /* 0x000000171500720c */ /* 0x000fe200067c1270 */
[--C-:B--2---:R-:W-:Y:S01]  /*4e560*/  IMAD.IADD R13, R15, 0x1, R24.reuse ;  /* 0x000000010f0d7824 */ /* 0x104fe200078e0218 */
[----:B------:R-:W-:Y:S01]  /*4e570*/  PRMT R24, R197, 0x7632, R24 ;  /* 0x00007632c5187816 */ /* 0x000fe20000000018 */
[----:B-1----:R-:W-:Y:S01]  /*4e580*/  IMAD.WIDE R4, R15, 0x2, R246 ;  /* 0x000000020f047825 */ /* 0x002fe200078e02f6 */
[----:B------:R-:W1:Y:S03]  /*4e590*/  LDC R14, c[0x0][0x248] ;  /* 0x00009200ff0e7b82 */ /* 0x000e660000000800 */
[----:B---3--:R-:W-:Y:S01]  /*4e5a0*/  IMAD.WIDE R6, R13, 0x2, R2 ;  /* 0x000000020d067825 */ /* 0x008fe200078e0202 */
[----:B----4-:R-:W-:-:S03]  /*4e5b0*/  PRMT R26, R201, 0x7632, R26 ;  /* 0x00007632c91a7816 */ /* 0x010fc6000000001a */
[C---:B------:R-:W-:Y:S01]  /*4e5c0*/  IMAD.WIDE R8, R13.reuse, 0x2, R18 ;  /* 0x000000020d087825 */ /* 0x040fe200078e0212 */
[----:B------:R2:W-:Y:S03]  /*4e5d0*/  @P3 STG.E.U16 desc[UR60][R4.64], R24 ;  /* 0x0000001804003986 */ /* 0x0005e6000c10153c */
[----:B------:R-:W-:Y:S01]  /*4e5e0*/  IMAD.WIDE R10, R13, 0x2, R244 ;  /* 0x000000020d0a7825 */ /* 0x000fe200078e02f4 */
[----:B------:R3:W-:Y:S01]  /*4e5f0*/  @P1 STG.E.U16 desc[UR60][R6.64], R201 ;  /* 0x000000c906001986 */ /* 0x0007e2000c10153c */
[-C--:B------:R-:W-:Y:S02]  /*4e600*/  ISETP.LT.AND P1, PT, R22, R23.reuse, !P4 ;  /* 0x000000171600720c */ /* 0x080fe40006721270 */
[-C--:B------:R-:W-:Y:S01]  /*4e610*/  ISETP.LT.AND P3, PT, R17, R23.reuse, !P5 ;  /* 0x000000171100720c */ /* 0x080fe20006f61270 */
[----:B------:R-:W-:Y:S04]  /*4e620*/  @P2 STG.E.U16 desc[UR60][R8.64], R26 ;  /* 0x0000001a08002986 */ /* 0x000fe8000c10153c */
[----:B------:R4:W-:Y:S01]  /*4e630*/  @P6 STG.E.U16 desc[UR60][R10.64], R205 ;  /* 0x000000cd0a006986 */ /* 0x0009e2000c10153c */
[----:B------:R-:W-:Y:S01]  /*4e640*/  ISETP.LT.AND P6, PT, R20, R23, !P5 ;  /* 0x000000171400720c */ /* 0x000fe20006fc1270 */
[----:B0-----:R-:W-:-:S02]  /*4e650*/  IMAD.IADD R15, R13, 0x1, R12 ;  /* 0x000000010d0f7824 */ /* 0x001fc400078e020c */
[----:B------:R-:W-:Y:S01]  /*4e660*/  VIADD R25, R16, 0xed ;  /* 0x000000ed10197836 */ /* 0x000fe20000000000 */
[----:B------:R-:W-:Y:S01]  /*4e670*/  ISETP.LT.AND P4, PT, R21, R23, !P5 ;  /* 0x000000171500720c */ /* 0x000fe20006f81270 */
[----:B--2---:R-:W-:Y:S01]  /*4e680*/  IMAD.WIDE R4, R13, 0x2, R246 ;  /* 0x000000020d047825 */ /* 0x004fe200078e02f6 */
[----:B------:R-:W-:Y:S01]  /*4e690*/  PRMT R12, R194, 0x7632, R12 ;  /* 0x00007632c20c7816 */ /* 0x000fe2000000000c */
[----:B------:R-:W0:Y:S02]  /*4e6a0*/  LDC R24, c[0x0][0x248] ;  /* 0x00009200ff187b82 */ /* 0x000e240000000800 */
[----:B---3--:R-:W-:Y:S01]  /*4e6b0*/  IMAD.WIDE R6, R15, 0x2, R2 ;  /* 0x000000020f067825 */ /* 0x008fe200078e0202 */
[----:B----4-:R-:W-:-:S03]  /*4e6c0*/  PRMT R11, R205, 0x7632, R11 ;  /* 0x00007632cd0b7816 */ /* 0x010fc6000000000b */
[----:B------:R-:W-:Y:S01]  /*4e6d0*/  IMAD.WIDE R8, R15, 0x2, R18 ;  /* 0x000000020f087825 */ /* 0x000fe200078e0212 */
[----:B------:R-:W-:Y:S01]  /*4e6e0*/  ISETP.GE.AND P0, PT, R25, R0, PT ;  /* 0x000000001900720c */ /* 0x000fe20003f06270 */
[----:B------:R2:W-:Y:S02]  /*4e6f0*/  @P1 STG.E.U16 desc[UR60][R4.64], R11 ;  /* 0x0000000b04001986 */ /* 0x0005e4000c10153c */
[----:B------:R-:W-:Y:S02]  /*4e700*/  VIADD R25, R16, 0xef ;  /* 0x000000ef10197836 */ /* 0x000fe40000000000 */
[----:B------:R3:W-:Y:S01]  /*4e710*/  @P3 STG.E.U16 desc[UR60][R6.64], R194 ;  /* 0x000000c206003986 */ /* 0x0007e2000c10153c */
[----:B------:R-:W-:-:S03]  /*4e720*/  ISETP.LT.AND P3, PT, R22, R23, !P5 ;  /* 0x000000171600720c */ /* 0x000fc60006f61270 */
[----:B------:R-:W-:Y:S01]  /*4e730*/  @P6 STG.E.U16 desc[UR60][R8.64], R12 ;  /* 0x0000000c08006986 */ /* 0x000fe2000c10153c */
[-C--:B------:R-:W-:Y:S02]  /*4e740*/  ISETP.LT.AND P6, PT, R17, R23.reuse, !P0 ;  /* 0x000000171100720c */ /* 0x080fe400047c1270 */
[----:B------:R-:W-:Y:S01]  /*4e750*/  ISETP.LT.AND P5, PT, R20, R23, !P0 ;  /* 0x000000171400720c */ /* 0x000fe200047a1270 */
[----:B--2---:R-:W-:Y:S01]  /*4e760*/  IMAD.WIDE R10, R15, 0x2, R244 ;  /* 0x000000020f0a7825 */ /* 0x004fe200078e02f4 */
[----:B------:R-:W-:-:S03]  /*4e770*/  ISETP.GE.AND P1, PT, R25, R0, PT ;  /* 0x000000001900720c */ /* 0x000fc60003f26270 */
[----:B-1----:R-:W-:Y:S01]  /*4e780*/  IMAD.IADD R25, R15, 0x1, R14 ;  /* 0x000000010f197824 */ /* 0x002fe200078e020e */
[----:B------:R1:W-:Y:S01]  /*4e790*/  @P4 STG.E.U16 desc[UR60][R10.64], R198 ;  /* 0x000000c60a004986 */ /* 0x0003e2000c10153c */
[----:B------:R-:W-:Y:S01]  /*4e7a0*/  VIADD R27, R16, 0xee ;  /* 0x000000ee101b7836 */ /* 0x000fe20000000000 */
[-C--:B------:R-:W-:Y:S01]  /*4e7b0*/  ISETP.LT.AND P4, PT, R21, R23.reuse, !P0 ;  /* 0x000000171500720c */ /* 0x080fe20004781270 */
[----:B------:R-:W-:Y:S01]  /*4e7c0*/  IMAD.WIDE R4, R15, 0x2, R246 ;  /* 0x000000020f047825 */ /* 0x000fe200078e02f6 */
[----:B------:R-:W2:Y:S01]  /*4e7d0*/  LDC R14, c[0x0][0x248] ;  /* 0x00009200ff0e7b82 */ /* 0x000ea20000000800 */
[----:B------:R-:W-:Y:S02]  /*4e7e0*/  ISETP.LT.AND P0, PT, R22, R23, !P0 ;  /* 0x000000171600720c */ /* 0x000fe40004701270 */
[----:B---3--:R-:W-:Y:S01]  /*4e7f0*/  IMAD.WIDE R6, R25, 0x2, R2 ;  /* 0x0000000219067825 */ /* 0x008fe200078e0202 */
[----:B------:R-:W-:Y:S02]  /*4e800*/  ISETP.GE.AND P2, PT, R27, R0, PT ;  /* 0x000000001b00720c */ /* 0x000fe40003f46270 */
[----:B-1----:R-:W-:Y:S01]  /*4e810*/  PRMT R11, R198, 0x7632, R11 ;  /* 0x00007632c60b7816 */ /* 0x002fe2000000000b */
[----:B------:R-:W-:Y:S01]  /*4e820*/  IMAD.WIDE R8, R25, 0x2, R18 ;  /* 0x0000000219087825 */ /* 0x000fe200078e0212 */
[----:B------:R-:W-:-:S03]  /*4e830*/  PRMT R13, R202, 0x7632, R13 ;  /* 0x00007632ca0d7816 */ /* 0x000fc6000000000d */
[----:B------:R1:W-:Y:S04]  /*4e840*/  @P3 STG.E.U16 desc[UR60][R4.64], R11 ;  /* 0x0000000b04003986 */ /* 0x0003e8000c10153c */
[----:B------:R-:W-:Y:S01]  /*4e850*/  @P6 STG.E.U16 desc[UR60][R6.64], R202 ;  /* 0x000000ca06006986 */ /* 0x000fe2000c10153c */
[----:B------:R-:W-:-:S03]  /*4e860*/  ISETP.LT.AND P6, PT, R17, R23, !P2 ;  /* 0x000000171100720c */ /* 0x000fc600057c1270 */
[----:B------:R3:W-:Y:S01]  /*4e870*/  @P5 STG.E.U16 desc[UR60][R8.64], R13 ;  /* 0x0000000d08005986 */ /* 0x0007e2000c10153c */
[C---:B-1----:R-:W-:Y:S01]  /*4e880*/  IMAD.WIDE R10, R25.reuse, 0x2, R244 ;  /* 0x00000002190a7825 */ /* 0x042fe200078e02f4 */
[----:B------:R-:W-:Y:S02]  /*4e890*/  PRMT R5, R206, 0x7632, R5 ;  /* 0x00007632ce057816 */ /* 0x000fe40000000005 */
[-C--:B------:R-:W-:Y:S01]  /*4e8a0*/  ISETP.LT.AND P5, PT, R20, R23.reuse, !P2 ;  /* 0x000000171400720c */ /* 0x080fe200057a1270 */
[C---:B---3--:R-:W-:Y:S01]  /*4e8b0*/  IMAD.WIDE R12, R25.reuse, 0x2, R246 ;  /* 0x00000002190c7825 */ /* 0x048fe200078e02f6 */
[----:B------:R-:W-:Y:S03]  /*4e8c0*/  @P4 STG.E.U16 desc[UR60][R10.64], R206 ;  /* 0x000000ce0a004986 */ /* 0x000fe6000c10153c */
[----:B0-----:R-:W-:Y:S01]  /*4e8d0*/  IMAD.IADD R25, R25, 0x1, R24 ;  /* 0x0000000119197824 */ /* 0x001fe200078e0218 */
[----:B------:R0:W-:Y:S01]  /*4e8e0*/  @P0 STG.E.U16 desc[UR60][R12.64], R5 ;  /* 0x000000050c000986 */ /* 0x0001e2000c10153c */
[----:B------:R-:W1:Y:S01]  /*4e8f0*/  LDC R24, c[0x0][0x248] ;  /* 0x00009200ff187b82 */ /* 0x000e620000000800 */
[----:B------:R-:W-:Y:S01]  /*4e900*/  VIADD R15, R16, 0xf0 ;  /* 0x000000f0100f7836 */ /* 0x000fe20000000000 */
[-C--:B------:R-:W-:Y:S01]  /*4e910*/  ISETP.LT.AND P0, PT, R21, R23.reuse, !P2 ;  /* 0x000000171500720c */ /* 0x080fe20005701270 */
[----:B------:R-:W-:Y:S01]  /*4e920*/  IMAD.WIDE R6, R25, 0x2, R18 ;  /* 0x0000000219067825 */ /* 0x000fe200078e0212 */
[----:B------:R-:W-:-:S03]  /*4e930*/  ISETP.LT.AND P2, PT, R22, R23, !P2 ;  /* 0x000000171600720c */ /* 0x000fc60005741270 */
[----:B0-----:R-:W-:Y:S01]  /*4e940*/  IMAD.WIDE R4, R25, 0x2, R2 ;  /* 0x0000000219047825 */ /* 0x001fe200078e0202 */
[----:B------:R-:W-:-:S04]  /*4e950*/  PRMT R9, R195, 0x7632, R9 ;  /* 0x00007632c3097816 */ /* 0x000fc80000000009 */
[----:B------:R0:W-:Y:S01]  /*4e960*/  @P6 STG.E.U16 desc[UR60][R4.64], R195 ;  /* 0x000000c304006986 */ /* 0x0001e2000c10153c */
[-C--:B------:R-:W-:Y:S02]  /*4e970*/  ISETP.LT.AND P6, PT, R17, R23.reuse, !P1 ;  /* 0x000000171100720c */ /* 0x080fe40004fc1270 */
[----:B------:R-:W-:Y:S01]  /*4e980*/  ISETP.GE.AND P3, PT, R15, R0, PT ;  /* 0x000000000f00720c */ /* 0x000fe20003f66270 */
[C---:B--2---:R-:W-:Y:S01]  /*4e990*/  IMAD.IADD R15, R25.reuse, 0x1, R14 ;  /* 0x00000001190f7824 */ /* 0x044fe200078e020e */
[----:B------:R2:W-:Y:S01]  /*4e9a0*/  @P5 STG.E.U16 desc[UR60][R6.64], R9 ;  /* 0x0000000906005986 */ /* 0x0005e2000c10153c */
[----:B------:R-:W-:Y:S01]  /*4e9b0*/  ISETP.LT.AND P5, PT, R20, R23, !P1 ;  /* 0x000000171400720c */ /* 0x000fe20004fa1270 */
[----:B------:R-:W-:Y:S01]  /*4e9c0*/  IMAD.WIDE R10, R25, 0x2, R246 ;  /* 0x00000002190a7825 */ /* 0x000fe200078e02f6 */
[----:B------:R-:W3:Y:S03]  /*4e9d0*/  LDC R14, c[0x0][0x248] ;  /* 0x00009200ff0e7b82 */ /* 0x000ee60000000800 */
[----:B------:R-:W-:Y:S01]  /*4e9e0*/  IMAD.WIDE R12, R15, 0x2, R2 ;  /* 0x000000020f0c7825 */ /* 0x000fe200078e0202 */
[----:B0-----:R-:W-:-:S03]  /*4e9f0*/  PRMT R5, R199, 0x7632, R5 ;  /* 0x00007632c7057816 */ /* 0x001fc60000000005 */
[----:B--2---:R-:W-:Y:S01]  /*4ea00*/  IMAD.WIDE R8, R25, 0x2, R244 ;  /* 0x0000000219087825 */ /* 0x004fe200078e02f4 */
[----:B------:R-:W-:-:S04]  /*4ea10*/  PRMT R7, R203, 0x7632, R7 ;  /* 0x00007632cb077816 */ /* 0x000fc80000000007 */
[----:B------:R-:W-:Y:S01]  /*4ea20*/  @P0 STG.E.U16 desc[UR60][R8.64], R199 ;  /* 0x000000c708000986 */ /* 0x000fe2000c10153c */
[-C--:B------:R-:W-:Y:S02]  /*4ea30*/  ISETP.LT.AND P0, PT, R21, R23.reuse, !P1 ;  /* 0x000000171500720c */ /* 0x080fe40004f01270 */
[-C--:B------:R-:W-:Y:S01]  /*4ea40*/  ISETP.LT.AND P1, PT, R22, R23.reuse, !P1 ;  /* 0x000000171600720c */ /* 0x080fe20004f21270 */
[----:B------:R0:W-:Y:S01]  /*4ea50*/  @P2 STG.E.U16 desc[UR60][R10.64], R5 ;  /* 0x000000050a002986 */ /* 0x0001e2000c10153c */
[----:B------:R-:W-:-:S03]  /*4ea60*/  ISETP.LT.AND P2, PT, R20, R23, !P3 ;  /* 0x000000171400720c */ /* 0x000fc60005f41270 */
[----:B------:R2:W-:Y:S01]  /*4ea70*/  @P6 STG.E.U16 desc[UR60][R12.64], R203 ;  /* 0x000000cb0c006986 */ /* 0x0005e2000c10153c */
[----:B------:R-:W-:Y:S01]  /*4ea80*/  ISETP.LT.AND P6, PT, R17, R23, !P3 ;  /* 0x000000171100720c */ /* 0x000fe20005fc1270 */
[C---:B-1----:R-:W-:Y:S02]  /*4ea90*/  IMAD.IADD R25, R15.reuse, 0x1, R24 ;  /* 0x000000010f197824 */ /* 0x042fe400078e0218 */
[----:B------:R-:W-:Y:S01]  /*4eaa0*/  VIADD R27, R16, 0xf1 ;  /* 0x000000f1101b7836 */ /* 0x000fe20000000000 */
[----:B------:R-:W1:Y:S01]  /*4eab0*/  LDC R24, c[0x0][0x248] ;  /* 0x00009200ff187b82 */ /* 0x000e620000000800 */
[----:B0-----:R-:W-:Y:S01]  /*4eac0*/  IMAD.WIDE R4, R15, 0x2, R18 ;  /* 0x000000020f047825 */ /* 0x001fe200078e0212 */
[----:B------:R-:W-:-:S04]  /*4ead0*/  PRMT R26, R208, 0x7632, R26 ;  /* 0x00007632d01a7816 */ /* 0x000fc8000000001a */
[----:B------:R0:W-:Y:S01]  /*4eae0*/  @P5 STG.E.U16 desc[UR60][R4.64], R7 ;  /* 0x0000000704005986 */ /* 0x0001e2000c10153c */
[----:B------:R-:W-:Y:S01]  /*4eaf0*/  IMAD.WIDE R8, R15, 0x2, R246 ;  /* 0x000000020f087825 */ /* 0x000fe200078e02f6 */
[----:B------:R-:W-:-:S03]  /*4eb00*/  ISETP.GE.AND P4, PT, R27, R0, PT ;  /* 0x000000001b00720c */ /* 0x000fc60003f86270 */
[----:B------:R-:W-:-:S04]  /*4eb10*/  IMAD.WIDE R10, R25, 0x2, R2 ;  /* 0x00000002190a7825 */ /* 0x000fc800078e0202 */
[----:B--2---:R-:W-:Y:S01]  /*4eb20*/  IMAD.WIDE R12, R25, 0x2, R18 ;  /* 0x00000002190c7825 */ /* 0x004fe200078e0212 */
[----:B0-----:R-:W-:-:S03]  /*4eb30*/  PRMT R5, R207, 0x7632, R5 ;  /* 0x00007632cf057816 */ /* 0x001fc60000000005 */
        /* <DEDUP_REMOVED lines=12> */
[----:B0-----:R-:W-:-:S04]  /*4ec00*/  IMAD.WIDE R4, R25, 0x2, R244 ;  /* 0x0000000219047825 */ /* 0x001fc800078e02f4 */
        /* <DEDUP_REMOVED lines=9> */
[-C--:B------:R-:W-:Y:S02]  /*4eca0*/  ISETP.LT.AND P4, PT, R22, R23.reuse, !P4 ;  /* 0x000000171600720c */ /* 0x080fe40006781270 */
[-C--:B------:R-:W-:Y:S01]  /*4ecb0*/  ISETP.LT.AND P3, PT, R17, R23.reuse, !P5 ;  /* 0x000000171100720c */ /* 0x080fe20006f61270 */
[----:B------:R-:W-:Y:S04]  /*4ecc0*/  @P6 STG.E.U16 desc[UR60][R8.64], R216 ;  /* 0x000000d808006986 */ /* 0x000fe8000c10153c */
[----:B------:R2:W-:Y:S01]  /*4ecd0*/  @P2 STG.E.U16 desc[UR60][R10.64], R26 ;  /* 0x0000001a0a002986 */ /* 0x0005e2000c10153c */
[----:B------:R-:W-:Y:S01]  /*4ece0*/  ISETP.LT.AND P2, PT, R20, R23, !P5 ;  /* 0x000000171400720c */ /* 0x000fe20006f41270 */
[----:B------:R-:W-:-:S02]  /*4ecf0*/  VIADD R27, R16, 0xf3 ;  /* 0x000000f3101b7836 */ /* 0x000fc40000000000 */
[----:B-1----:R-:W-:Y:S01]  /*4ed00*/  IMAD.IADD R25, R15, 0x1, R24 ;  /* 0x000000010f197824 */ /* 0x002fe200078e0218 */
[----:B------:R-:W-:Y:S01]  /*4ed10*/  ISETP.LT.AND P6, PT, R21, R23, !P5 ;  /* 0x000000171500720c */ /* 0x000fe20006fc1270 */
[----:B0-----:R-:W-:Y:S01]  /*4ed20*/  IMAD.WIDE R12, R15, 0x2, R244 ;  /* 0x000000020f0c7825 */ /* 0x001fe200078e02f4 */
[----:B------:R-:W-:Y:S01]  /*4ed30*/  ISETP.GE.AND P0, PT, R27, R0, PT ;  /* 0x000000001b00720c */ /* 0x000fe20003f06270 */
[----:B------:R-:W0:Y:S02]  /*4ed40*/  LDC R24, c[0x0][0x248] ;  /* 0x00009200ff187b82 */ /* 0x000e240000000800 */
[----:B------:R-:W-:Y:S01]  /*4ed50*/  IMAD.WIDE R4, R15, 0x2, R246 ;  /* 0x000000020f047825 */ /* 0x000fe200078e02f6 */
[----:B--2---:R-:W-:-:S03]  /*4ed60*/  PRMT R11, R220, 0x7632, R11 ;  /* 0x00007632dc0b7816 */ /* 0x004fc6000000000b */
[----:B------:R-:W-:Y:S01]  /*4ed70*/  IMAD.WIDE R6, R25, 0x2, R2 ;  /* 0x0000000219067825 */ /* 0x000fe200078e0202 */
[----:B------:R-:W-:Y:S01]  /*4ed80*/  PRMT R26, R209, 0x7632, R26 ;  /* 0x00007632d11a7816 */ /* 0x000fe2000000001a */
[----:B------:R-:W-:Y:S02]  /*4ed90*/  @P1 STG.E.U16 desc[UR60][R12.64], R220 ;  /* 0x000000dc0c001986 */ /* 0x000fe4000c10153c */
[----:B------:R-:W-:Y:S01]  /*4eda0*/  IMAD.WIDE R8, R25, 0x2, R18 ;  /* 0x0000000219087825 */ /* 0x000fe200078e0212 */
[-C--:B------:R-:W-:Y:S01]  /*4edb0*/  ISETP.LT.AND P5, PT, R22, R23.reuse, !P5 ;  /* 0x000000171600720c */ /* 0x080fe20006fa1270 */
[----:B------:R1:W-:Y:S01]  /*4edc0*/  @P4 STG.E.U16 desc[UR60][R4.64], R11 ;  /* 0x0000000b04004986 */ /* 0x0003e2000c10153c */
[----:B------:R-:W-:-:S03]  /*4edd0*/  ISETP.LT.AND P4, PT, R17, R23, !P0 ;  /* 0x000000171100720c */ /* 0x000fc60004781270 */
[----:B------:R-:W-:Y:S01]  /*4ede0*/  @P3 STG.E.U16 desc[UR60][R6.64], R209 ;  /* 0x000000d106003986 */ /* 0x000fe2000c10153c */
[----:B------:R-:W-:-:S03]  /*4edf0*/  ISETP.LT.AND P3, PT, R20, R23, !P0 ;  /* 0x000000171400720c */ /* 0x000fc60004761270 */
[----:B------:R2:W-:Y:S01]  /*4ee00*/  @P2 STG.E.U16 desc[UR60][R8.64], R26 ;  /* 0x0000001a08002986 */ /* 0x0005e2000c10153c */
[----:B------:R-:W-:Y:S01]  /*4ee10*/  ISETP.LT.AND P2, PT, R21, R23, !P0 ;  /* 0x000000171500720c */ /* 0x000fe20004741270 */
[----:B-1----:R-:W-:-:S04]  /*4ee20*/  IMAD.WIDE R10, R25, 0x2, R244 ;  /* 0x00000002190a7825 */ /* 0x002fc800078e02f4 */
[C---:B------:R-:W-:Y:S02]  /*4ee30*/  VIADD R13, R16.reuse, 0xf5 ;  /* 0x000000f5100d7836 */ /* 0x040fe40000000000 */
[C---:B---3--:R-:W-:Y:S01]  /*4ee40*/  IMAD.IADD R15, R25.reuse, 0x1, R14 ;  /* 0x00000001190f7824 */ /* 0x048fe200078e020e */
[----:B------:R1:W-:Y:S01]  /*4ee50*/  @P6 STG.E.U16 desc[UR60][R10.64], R213 ;  /* 0x000000d50a006986 */ /* 0x0003e2000c10153c */
[----:B------:R-:W-:Y:S02]  /*4ee60*/  VIADD R27, R16, 0xf4 ;  /* 0x000000f4101b7836 */ /* 0x000fe40000000000 */
[----:B------:R-:W-:Y:S01]  /*4ee70*/  IMAD.WIDE R4, R25, 0x2, R246 ;  /* 0x0000000219047825 */ /* 0x000fe200078e02f6 */
[----:B------:R-:W-:Y:S01]  /*4ee80*/  ISETP.GE.AND P6, PT, R13, R0, PT ;  /* 0x000000000d00720c */ /* 0x000fe20003fc6270 */
[----:B------:R-:W3:Y:S01]  /*4ee90*/  LDC R14, c[0x0][0x248] ;  /* 0x00009200ff0e7b82 */ /* 0x000ee20000000800 */
[----:B--2---:R-:W-:Y:S01]  /*4eea0*/  PRMT R26, R217, 0x7632, R26 ;  /* 0x00007632d91a7816 */ /* 0x004fe2000000001a */
[----:B------:R-:W-:Y:S01]  /*4eeb0*/  IMAD.WIDE R6, R15, 0x2, R2 ;  /* 0x000000020f067825 */ /* 0x000fe200078e0202 */
[----:B-1----:R-:W-:-:S03]  /*4eec0*/  PRMT R11, R213, 0x7632, R11 ;  /* 0x00007632d50b7816 */ /* 0x002fc6000000000b */
[----:B------:R-:W-:Y:S01]  /*4eed0*/  IMAD.WIDE R8, R15, 0x2, R18 ;  /* 0x000000020f087825 */ /* 0x000fe200078e0212 */
[----:B------:R-:W-:-:S03]  /*4eee0*/  ISETP.GE.AND P1, PT, R27, R0, PT ;  /* 0x000000001b00720c */ /* 0x000fc60003f26270 */
[----:B------:R-:W-:Y:S01]  /*4eef0*/  IMAD.WIDE R12, R15, 0x2, R244 ;  /* 0x000000020f0c7825 */ /* 0x000fe200078e02f4 */
[----:B------:R1:W-:Y:S01]  /*4ef00*/  @P5 STG.E.U16 desc[UR60][R4.64], R11 ;  /* 0x0000000b04005986 */ /* 0x0003e2000c10153c */
[----:B------:R-:W-:-:S03]  /*4ef10*/  ISETP.LT.AND P0, PT, R22, R23, !P0 ;  /* 0x000000171600720c */ /* 0x000fc60004701270 */
[----:B------:R2:W-:Y:S04]  /*4ef20*/  @P4 STG.E.U16 desc[UR60][R6.64], R217 ;  /* 0x000000d906004986 */ /* 0x0005e8000c10153c */
[----:B------:R-:W-:Y:S04]  /*4ef30*/  @P3 STG.E.U16 desc[UR60][R8.64], R26 ;  /* 0x0000001a08003986 */ /* 0x000fe8000c10153c */
[----:B------:R4:W-:Y:S01]  /*4ef40*/  @P2 STG.E.U16 desc[UR60][R12.64], R221 ;  /* 0x000000dd0c002986 */ /* 0x0009e2000c10153c */
[-C--:B------:R-:W-:Y:S01]  /*4ef50*/  ISETP.LT.AND P2, PT, R17, R23.reuse, !P1 ;  /* 0x000000171100720c */ /* 0x080fe20004f41270 */
[C---:B0-----:R-:W-:Y:S01]  /*4ef60*/  IMAD.IADD R25, R15.reuse, 0x1, R24 ;  /* 0x000000010f197824 */ /* 0x041fe200078e0218 */
[----:B------:R-:W-:Y:S01]  /*4ef70*/  ISETP.LT.AND P3, PT, R20, R23, !P1 ;  /* 0x000000171400720c */ /* 0x000fe20004f61270 */
[----:B-1----:R-:W-:Y:S01]  /*4ef80*/  IMAD.WIDE R4, R15, 0x2, R246 ;  /* 0x000000020f047825 */ /* 0x002fe200078e02f6 */
[----:B------:R-:W-:-:S02]  /*4ef90*/  PRMT R24, R221, 0x7632, R24 ;  /* 0x00007632dd187816 */ /* 0x000fc40000000018 */
[-C--:B------:R-:W-:Y:S01]  /*4efa0*/  ISETP.LT.AND P4, PT, R21, R23.reuse, !P1 ;  /* 0x000000171500720c */ /* 0x080fe20004f81270 */
[C---:B--2---:R-:W-:Y:S01]  /*4efb0*/  IMAD.WIDE R6, R25.reuse, 0x2, R2 ;  /* 0x0000000219067825 */ /* 0x044fe200078e0202 */
[----:B----4-:R-:W0:Y:S03]  /*4efc0*/  LDC R12, c[0x0][0x248] ;  /* 0x00009200ff0c7b82 */ /* 0x010e260000000800 */
[----:B------:R-:W-:Y:S01]  /*4efd0*/  VIADD R11, R16, 0xf6 ;  /* 0x000000f6100b7836 */ /* 0x000fe20000000000 */
[----:B------:R1:W-:Y:S01]  /*4efe0*/  @P0 STG.E.U16 desc[UR60][R4.64], R24 ;  /* 0x0000001804000986 */ /* 0x0003e2000c10153c */
[-C--:B------:R-:W-:Y:S01]  /*4eff0*/  ISETP.LT.AND P1, PT, R22, R23.reuse, !P1 ;  /* 0x000000171600720c */ /* 0x080fe20004f21270 */
[----:B------:R-:W-:Y:S02]  /*4f000*/  IMAD.WIDE R8, R25, 0x2, R18 ;  /* 0x0000000219087825 */ /* 0x000fe400078e0212 */
[----:B------:R2:W-:Y:S01]  /*4f010*/  @P2 STG.E.U16 desc[UR60][R6.64], R210 ;  /* 0x000000d206002986 */ /* 0x0005e2000c10153c */
[----:B------:R-:W-:-:S02]  /*4f020*/  ISETP.LT.AND P2, PT, R17, R23, !P6 ;  /* 0x000000171100720c */ /* 0x000fc40007741270 */
[----:B------:R-:W-:Y:S02]  /*4f030*/  PRMT R26, R210, 0x7632, R26 ;  /* 0x00007632d21a7816 */ /* 0x000fe4000000001a */
[----:B------:R-:W-:Y:S01]  /*4f040*/  ISETP.GE.AND P5, PT, R11, R0, PT ;  /* 0x000000000b00720c */ /* 0x000fe20003fa6270 */
[C---:B------:R-:W-:Y:S01]  /*4f050*/  IMAD.WIDE R10, R25.reuse, 0x2, R244 ;  /* 0x00000002190a7825 */ /* 0x040fe200078e02f4 */
[----:B------:R-:W-:Y:S01]  /*4f060*/  PRMT R28, R214, 0x7632, R28 ;  /* 0x00007632d61c7816 */ /* 0x000fe2000000001c */
[----:B------:R4:W-:Y:S02]  /*4f070*/  @P3 STG.E.U16 desc[UR60][R8.64], R26 ;  /* 0x0000001a08003986 */ /* 0x0009e4000c10153c */
[C---:B---3--:R-:W-:Y:S01]  /*4f080*/  IMAD.IADD R13, R25.reuse, 0x1, R14 ;  /* 0x00000001190d7824 */ /* 0x048fe200078e020e */
[-C--:B------:R-:W-:Y:S01]  /*4f090*/  ISETP.LT.AND P3, PT, R20, R23.reuse, !P6 ;  /* 0x000000171400720c */ /* 0x080fe20007761270 */
[----:B------:R3:W-:Y:S01]  /*4f0a0*/  @P4 STG.E.U16 desc[UR60][R10.64], R214 ;  /* 0x000000d60a004986 */ /* 0x0007e2000c10153c */
[----:B-1----:R-:W-:Y:S01]  /*4f0b0*/  IMAD.WIDE R4, R25, 0x2, R246 ;  /* 0x0000000219047825 */ /* 0x002fe200078e02f6 */
[----:B------:R-:W-:Y:S01]  /*4f0c0*/  ISETP.LT.AND P4, PT, R21, R23, !P6 ;  /* 0x000000171500720c */ /* 0x000fe20007781270 */
[----:B------:R-:W1:Y:S02]  /*4f0d0*/  LDC R14, c[0x0][0x248] ;  /* 0x00009200ff0e7b82 */ /* 0x000e640000000800 */
[----:B--2---:R-:W-:Y:S01]  /*4f0e0*/  IMAD.WIDE R6, R13, 0x2, R2 ;  /* 0x000000020d067825 */ /* 0x004fe200078e0202 */
[----:B------:R2:W-:Y:S01]  /*4f0f0*/  @P1 STG.E.U16 desc[UR60][R4.64], R28 ;  /* 0x0000001c04001986 */ /* 0x0005e2000c10153c */
[----:B------:R-:W-:-:S02]  /*4f100*/  PRMT R24, R218, 0x7632, R24 ;  /* 0x00007632da187816 */ /* 0x000fc40000000018 */
[----:B------:R-:W-:Y:S01]  /*4f110*/  VIADD R15, R16, 0xf7 ;  /* 0x000000f7100f7836 */ /* 0x000fe20000000000 */
[----:B------:R2:W-:Y:S01]  /*4f120*/  @P2 STG.E.U16 desc[UR60][R6.64], R218 ;  /* 0x000000da06002986 */ /* 0x0005e2000c10153c */
[-C--:B------:R-:W-:Y:S01]  /*4f130*/  ISETP.LT.AND P2, PT, R22, R23.reuse, !P6 ;  /* 0x000000171600720c */ /* 0x080fe20007741270 */
[----:B----4-:R-:W-:Y:S01]  /*4f140*/  IMAD.WIDE R8, R13, 0x2, R18 ;  /* 0x000000020d087825 */ /* 0x010fe200078e0212 */
[----:B------:R-:W-:Y:S01]  /*4f150*/  ISETP.LT.AND P1, PT, R17, R23, !P5 ;  /* 0x000000171100720c */ /* 0x000fe20006f21270 */
[----:B------:R-:W4:Y:S02]  /*4f160*/  LDC R26, c[0x0][0x248] ;  /* 0x00009200ff1a7b82 */ /* 0x000f240000000800 */
[----:B---3--:R-:W-:Y:S01]  /*4f170*/  IMAD.WIDE R10, R13, 0x2, R244 ;  /* 0x000000020d0a7825 */ /* 0x008fe200078e02f4 */
[----:B------:R-:W-:Y:S01]  /*4f180*/  ISETP.GE.AND P0, PT, R15, R0, PT ;  /* 0x000000000f00720c */ /* 0x000fe20003f06270 */
[----:B------:R3:W-:Y:S02]  /*4f190*/  @P3 STG.E.U16 desc[UR60][R8.64], R24 ;  /* 0x0000001808003986 */ /* 0x0007e4000c10153c */
[----:B0-----:R-:W-:-:S02]  /*4f1a0*/  IMAD.IADD R15, R13, 0x1, R12 ;  /* 0x000000010d0f7824 */ /* 0x001fc400078e020c */
[----:B------:R0:W-:Y:S01]  /*4f1b0*/  @P4 STG.E.U16 desc[UR60][R10.64], R222 ;  /* 0x000000de0a004986 */ /* 0x0001e2000c10153c */
[----:B--2---:R-:W-:Y:S01]  /*4f1c0*/  IMAD.WIDE R4, R13, 0x2, R246 ;  /* 0x000000020d047825 */ /* 0x004fe200078e02f6 */
[----:B------:R-:W-:-:S03]  /*4f1d0*/  ISETP.LT.AND P6, PT, R20, R23, !P5 ;  /* 0x000000171400720c */ /* 0x000fc60006fc1270 */
[----:B------:R-:W-:Y:S01]  /*4f1e0*/  IMAD.WIDE R6, R15, 0x2, R2 ;  /* 0x000000020f067825 */ /* 0x000fe200078e0202 */
[----:B------:R-:W-:Y:S02]  /*4f1f0*/  ISETP.LT.AND P4, PT, R21, R23, !P5 ;  /* 0x000000171500720c */ /* 0x000fe40006f81270 */
[----:B------:R-:W-:Y:S01]  /*4f200*/  PRMT R28, R215, 0x7632, R28 ;  /* 0x00007632d71c7816 */ /* 0x000fe2000000001c */
[----:B------:R-:W-:Y:S01]  /*4f210*/  VIADD R25, R16, 0xf9 ;  /* 0x000000f910197836 */ /* 0x000fe20000000000 */
[----:B---3--:R-:W2:Y:S01]  /*4f220*/  LDC R24, c[0x0][0x248] ;  /* 0x00009200ff187b82 */ /* 0x008ea20000000800 */
[----:B0-----:R-:W-:Y:S01]  /*4f230*/  PRMT R11, R222, 0x7632, R11 ;  /* 0x00007632de0b7816 */ /* 0x001fe2000000000b */
[----:B------:R-:W-:-:S04]  /*4f240*/  IMAD.WIDE R8, R15, 0x2, R18 ;  /* 0x000000020f087825 */ /* 0x000fc800078e0212 */
[----:B------:R0:W-:Y:S01]  /*4f250*/  @P2 STG.E.U16 desc[UR60][R4.64], R11 ;  /* 0x0000000b04002986 */ /* 0x0001e2000c10153c */
[----:B------:R-:W-:-:S03]  /*4f260*/  PRMT R13, R211, 0x7632, R13 ;  /* 0x00007632d30d7816 */ /* 0x000fc6000000000d */
[----:B------:R-:W-:Y:S01]  /*4f270*/  @P1 STG.E.U16 desc[UR60][R6.64], R211 ;  /* 0x000000d306001986 */ /* 0x000fe2000c10153c */
[----:B------:R-:W-:-:S03]  /*4f280*/  ISETP.LT.AND P1, PT, R22, R23, !P5 ;  /* 0x000000171600720c */ /* 0x000fc60006f21270 */
[----:B------:R3:W-:Y:S01]  /*4f290*/  @P6 STG.E.U16 desc[UR60][R8.64], R13 ;  /* 0x0000000d08006986 */ /* 0x0007e2000c10153c */
[----:B0-----:R-:W-:-:S04]  /*4f2a0*/  IMAD.WIDE R10, R15, 0x2, R244 ;  /* 0x000000020f0a7825 */ /* 0x001fc800078e02f4 */
[----:B------:R-:W-:Y:S02]  /*4f2b0*/  VIADD R5, R16, 0xfa ;  /* 0x000000fa10057836 */ /* 0x000fe40000000000 */
[----:B---3--:R-:W-:Y:S01]  /*4f2c0*/  IMAD.WIDE R12, R15, 0x2, R246 ;  /* 0x000000020f0c7825 */ /* 0x008fe200078e02f6 */
[----:B------:R-:W-:Y:S04]  /*4f2d0*/  @P4 STG.E.U16 desc[UR60][R10.64], R215 ;  /* 0x000000d70a004986 */ /* 0x000fe8000c10153c */
[----:B------:R-:W-:Y:S01]  /*4f2e0*/  @P1 STG.E.U16 desc[UR60][R12.64], R28 ;  /* 0x0000001c0c001986 */ /* 0x000fe2000c10153c */
[----:B------:R-:W-:-:S03]  /*4f2f0*/  ISETP.GE.AND P1, PT, R5, R0, PT ;  /* 0x000000000500720c */ /* 0x000fc60003f26270 */
[----:B------:R0:W3:Y:S04]  /*4f300*/  LDS.128 R4, [R227] ;  /* 0x00000000e3047984 */ /* 0x0000e80000000c00 */
[----:B0-----:R-:W3:Y:S01]  /*4f310*/  LDL.LU R227, [R1+0x1c98] ;  /* 0x001c980001e37983 */ /* 0x001ee20000300800 */
[-C--:B------:R-:W-:Y:S01]  /*4f320*/  ISETP.LT.AND P5, PT, R17, R23.reuse, !P0 ;  /* 0x000000171100720c */ /* 0x080fe200047a1270 */
[----:B------:R-:W-:Y:S01]  /*4f330*/  VIADD R27, R16, 0xf8 ;  /* 0x000000f8101b7836 */ /* 0x000fe20000000000 */
[-C--:B------:R-:W-:Y:S01]  /*4f340*/  ISETP.LT.AND P6, PT, R20, R23.reuse, !P0 ;  /* 0x000000171400720c */ /* 0x080fe200047c1270 */
[----:B------:R-:W0:Y:S01]  /*4f350*/  LDC R28, c[0x0][0x248] ;  /* 0x00009200ff1c7b82 */ /* 0x000e220000000800 */
[----:B------:R-:W-:Y:S01]  /*4f360*/  ISETP.GE.AND P2, PT, R25, R0, PT ;  /* 0x000000001900720c */ /* 0x000fe20003f46270 */
[----:B-1----:R-:W-:Y:S01]  /*4f370*/  IMAD.IADD R25, R15, 0x1, R14 ;  /* 0x000000010f197824 */ /* 0x002fe200078e020e */
[----:B------:R-:W-:-:S02]  /*4f380*/  ISETP.LT.AND P4, PT, R21, R23, !P0 ;  /* 0x000000171500720c */ /* 0x000fc40004781270 */
[----:B------:R-:W-:Y:S01]  /*4f390*/  PRMT R11, R219, 0x7632, R11 ;  /* 0x00007632db0b7816 */ /* 0x000fe2000000000b */
[----:B------:R-:W-:-:S04]  /*4f3a0*/  IMAD.WIDE R8, R25, 0x2, R2 ;  /* 0x0000000219087825 */ /* 0x000fc800078e0202 */
[----:B------:R-:W-:Y:S01]  /*4f3b0*/  IMAD.WIDE R14, R25, 0x2, R18 ;  /* 0x00000002190e7825 */ /* 0x000fe200078e0212 */
[----:B------:R-:W-:Y:S01]  /*4f3c0*/  @P5 STG.E.U16 desc[UR60][R8.64], R219 ;  /* 0x000000db08005986 */ /* 0x000fe2000c10153c */
[-C--:B------:R-:W-:Y:S02]  /*4f3d0*/  ISETP.LT.AND P0, PT, R22, R23.reuse, !P0 ;  /* 0x000000171600720c */ /* 0x080fe40004701270 */
[----:B------:R-:W-:Y:S01]  /*4f3e0*/  ISETP.GE.AND P3, PT, R27, R0, PT ;  /* 0x000000001b00720c */ /* 0x000fe20003f66270 */
[----:B------:R1:W-:Y:S03]  /*4f3f0*/  @P6 STG.E.U16 desc[UR60][R14.64], R11 ;  /* 0x0000000b0e006986 */ /* 0x0003e6000c10153c */
[-C--:B------:R-:W-:Y:S02]  /*4f400*/  ISETP.LT.AND P5, PT, R17, R23.reuse, !P3 ;  /* 0x000000171100720c */ /* 0x080fe40005fa1270 */
[----:B------:R-:W-:Y:S01]  /*4f410*/  ISETP.LT.AND P6, PT, R20, R23, !P3 ;  /* 0x000000171400720c */ /* 0x000fe20005fc1270 */
[----:B-1----:R-:W-:Y:S01]  /*4f420*/  IMAD.WIDE R10, R25, 0x2, R244 ;  /* 0x00000002190a7825 */ /* 0x002fe200078e02f4 */
[----:B------:R-:W-:-:S04]  /*4f430*/  PRMT R29, R223, 0x7632, R29 ;  /* 0x00007632df1d7816 */ /* 0x000fc8000000001d */
[----:B------:R1:W-:Y:S01]  /*4f440*/  @P4 STG.E.U16 desc[UR60][R10.64], R223 ;  /* 0x000000df0a004986 */ /* 0x0003e2000c10153c */
[----:B------:R-:W-:Y:S01]  /*4f450*/  ISETP.LT.AND P4, PT, R21, R23, !P3 ;  /* 0x000000171500720c */ /* 0x000fe20005f81270 */
[C---:B--2---:R-:W-:Y:S02]  /*4f460*/  IMAD.IADD R27, R25.reuse, 0x1, R24 ;  /* 0x00000001191b7824 */ /* 0x044fe400078e0218 */
[----:B------:R-:W-:-:S04]  /*4f470*/  IMAD.WIDE R8, R25, 0x2, R246 ;  /* 0x0000000219087825 */ /* 0x000fc800078e02f6 */
[----:B------:R-:W-:Y:S01]  /*4f480*/  VIADD R25, R16, 0xfb ;  /* 0x000000fb10197836 */ /* 0x000fe20000000000 */
[----:B------:R4:W-:Y:S01]  /*4f490*/  @P0 STG.E.U16 desc[UR60][R8.64], R29 ;  /* 0x0000001d08000986 */ /* 0x0009e2000c10153c */
[----:B------:R-:W-:Y:S01]  /*4f4a0*/  IMAD.WIDE R12, R27, 0x2, R2 ;  /* 0x000000021b0c7825 */ /* 0x000fe200078e0202 */
[----:B-1----:R-:W-:-:S03]  /*4f4b0*/  PRMT R11, R224, 0x7632, R11 ;  /* 0x00007632e00b7816 */ /* 0x002fc6000000000b */
[----:B------:R-:W-:Y:S01]  /*4f4c0*/  IMAD.WIDE R14, R27, 0x2, R18 ;  /* 0x000000021b0e7825 */ /* 0x000fe200078e0212 */
[----:B------:R-:W-:-:S03]  /*4f4d0*/  ISETP.GE.AND P0, PT, R25, R0, PT ;  /* 0x000000001900720c */ /* 0x000fc60003f06270 */
[----:B------:R-:W-:Y:S01]  /*4f4e0*/  IMAD.WIDE R24, R27, 0x2, R244 ;  /* 0x000000021b187825 */ /* 0x000fe200078e02f4 */
[----:B------:R-:W-:Y:S01]  /*4f4f0*/  @P5 STG.E.U16 desc[UR60][R12.64], R224 ;  /* 0x000000e00c005986 */ /* 0x000fe2000c10153c */
[----:B------:R-:W-:-:S03]  /*4f500*/  ISETP.LT.AND P3, PT, R22, R23, !P3 ;  /* 0x000000171600720c */ /* 0x000fc60005f61270 */
[----:B------:R1:W-:Y:S01]  /*4f510*/  @P6 STG.E.U16 desc[UR60][R14.64], R11 ;  /* 0x0000000b0e006986 */ /* 0x0003e2000c10153c */
[----:B------:R-:W-:-:S03]  /*4f520*/  ISETP.LT.AND P5, PT, R20, R23, !P2 ;  /* 0x000000171400720c */ /* 0x000fc600057a1270 */
[----:B------:R2:W-:Y:S01]  /*4f530*/  @P4 STG.E.U16 desc[UR60][R24.64], R228 ;  /* 0x000000e418004986 */ /* 0x0005e2000c10153c */
[-C--:B------:R-:W-:Y:S01]  /*4f540*/  ISETP.LT.AND P4, PT, R17, R23.reuse, !P2 ;  /* 0x000000171100720c */ /* 0x080fe20005781270 */
[----:B----4-:R-:W-:Y:S01]  /*4f550*/  IMAD.IADD R29, R27, 0x1, R26 ;  /* 0x000000011b1d7824 */ /* 0x010fe200078e021a */
[-C--:B------:R-:W-:Y:S01]  /*4f560*/  ISETP.LT.AND P6, PT, R21, R23.reuse, !P2 ;  /* 0x000000171500720c */ /* 0x080fe200057c1270 */
[----:B------:R-:W-:Y:S01]  /*4f570*/  IMAD.WIDE R8, R27, 0x2, R246 ;  /* 0x000000021b087825 */ /* 0x000fe200078e02f6 */
[----:B------:R-:W-:Y:S01]  /*4f580*/  ISETP.LT.AND P2, PT, R22, R23, !P2 ;  /* 0x000000171600720c */ /* 0x000fe20005741270 */
[----:B------:R-:W4:Y:S01]  /*4f590*/  LDC R26, c[0x0][0x248] ;  /* 0x00009200ff1a7b82 */ /* 0x000f220000000800 */
[----:B-1----:R-:W-:Y:S01]  /*4f5a0*/  PRMT R15, R228, 0x7632, R15 ;  /* 0x00007632e40f7816 */ /* 0x002fe2000000000f */
[----:B------:R-:W-:Y:S01]  /*4f5b0*/  IMAD.WIDE R10, R29, 0x2, R2 ;  /* 0x000000021d0a7825 */ /* 0x000fe200078e0202 */
[----:B--2---:R-:W-:-:S03]  /*4f5c0*/  PRMT R25, R232, 0x7632, R25 ;  /* 0x00007632e8197816 */ /* 0x004fc60000000019 */
[----:B------:R-:W-:Y:S01]  /*4f5d0*/  IMAD.WIDE R12, R29, 0x2, R18 ;  /* 0x000000021d0c7825 */ /* 0x000fe200078e0212 */
[----:B------:R1:W-:Y:S04]  /*4f5e0*/  @P3 STG.E.U16 desc[UR60][R8.64], R15 ;  /* 0x0000000f08003986 */ /* 0x0003e8000c10153c */
[----:B------:R-:W-:Y:S01]  /*4f5f0*/  @P4 STG.E.U16 desc[UR60][R10.64], R232 ;  /* 0x000000e80a004986 */ /* 0x000fe2000c10153c */
[----:B------:R-:W-:-:S03]  /*4f600*/  ISETP.LT.AND P4, PT, R17, R23, !P1 ;  /* 0x000000171100720c */ /* 0x000fc60004f81270 */
[----:B------:R2:W-:Y:S01]  /*4f610*/  @P5 STG.E.U16 desc[UR60][R12.64], R25 ;  /* 0x000000190c005986 */ /* 0x0005e2000c10153c */
[----:B------:R-:W-:Y:S01]  /*4f620*/  ISETP.LT.AND P5, PT, R20, R23, !P1 ;  /* 0x000000171400720c */ /* 0x000fe20004fa1270 */
[----:B-1----:R-:W-:Y:S01]  /*4f630*/  IMAD.WIDE R14, R29, 0x2, R244 ;  /* 0x000000021d0e7825 */ /* 0x002fe200078e02f4 */
[----:B---3--:R-:W-:-:S03]  /*4f640*/  PRMT R9, R4, 0x7632, R9 ;  /* 0x0000763204097816 */ /* 0x008fc60000000009 */
[C---:B--2---:R-:W-:Y:S01]  /*4f650*/  IMAD.WIDE R24, R29.reuse, 0x2, R246 ;  /* 0x000000021d187825 */ /* 0x044fe200078e02f6 */
[----:B------:R1:W-:Y:S03]  /*4f660*/  @P6 STG.E.U16 desc[UR60][R14.64], R4 ;  /* 0x000000040e006986 */ /* 0x0003e6000c10153c */
[----:B0-----:R-:W-:Y:S01]  /*4f670*/  IMAD.IADD R29, R29, 0x1, R28 ;  /* 0x000000011d1d7824 */ /* 0x001fe200078e021c */
[----:B------:R0:W-:Y:S01]  /*4f680*/  @P2 STG.E.U16 desc[UR60][R24.64], R9 ;  /* 0x0000000918002986 */ /* 0x0001e2000c10153c */
[-C--:B------:R-:W-:Y:S01]  /*4f690*/  ISETP.LT.AND P6, PT, R21, R23.reuse, !P1 ;  /* 0x000000171500720c */ /* 0x080fe20004fc1270 */
[----:B------:R-:W2:Y:S01]  /*4f6a0*/  LDC R28, c[0x0][0x248] ;  /* 0x00009200ff1c7b82 */ /* 0x000ea20000000800 */
[----:B------:R-:W-:Y:S01]  /*4f6b0*/  IMAD.WIDE R10, R29, 0x2, R18 ;  /* 0x000000021d0a7825 */ /* 0x000fe200078e0212 */
[----:B------:R-:W-:Y:S02]  /*4f6c0*/  PRMT R13, R225, 0x7632, R13 ;  /* 0x00007632e10d7816 */ /* 0x000fe4000000000d */
[----:B------:R-:W-:Y:S01]  /*4f6d0*/  ISETP.LT.AND P1, PT, R22, R23, !P1 ;  /* 0x000000171600720c */ /* 0x000fe20004f21270 */
[----:B------:R-:W-:-:S02]  /*4f6e0*/  VIADD R27, R16, 0xfd ;  /* 0x000000fd101b7836 */ /* 0x000fc40000000000 */
[----:B------:R-:W-:Y:S01]  /*4f6f0*/  VIADD R31, R16, 0xfc ;  /* 0x000000fc101f7836 */ /* 0x000fe20000000000 */
[----:B-1----:R-:W1:Y:S01]  /*4f700*/  LDC R4, c[0x0][0x248] ;  /* 0x00009200ff047b82 */ /* 0x002e620000000800 */
[----:B0-----:R-:W-:-:S05]  /*4f710*/  IMAD.WIDE R8, R29, 0x2, R2 ;  /* 0x000000021d087825 */ /* 0x001fca00078e0202 */
[----:B------:R-:W-:Y:S04]  /*4f720*/  @P4 STG.E.U16 desc[UR60][R8.64], R225 ;  /* 0x000000e108004986 */ /* 0x000fe8000c10153c */
[----:B------:R0:W-:Y:S01]  /*4f730*/  @P5 STG.E.U16 desc[UR60][R10.64], R13 ;  /* 0x0000000d0a005986 */ /* 0x0001e2000c10153c */
[----:B------:R-:W-:Y:S02]  /*4f740*/  ISETP.LT.AND P5, PT, R17, R23, !P0 ;  /* 0x000000171100720c */ /* 0x000fe400047a1270 */
[----:B------:R-:W-:Y:S01]  /*4f750*/  ISETP.GE.AND P2, PT, R27, R0, PT ;  /* 0x000000001b00720c */ /* 0x000fe20003f46270 */
[C---:B----4-:R-:W-:Y:S02]  /*4f760*/  IMAD.IADD R27, R29.reuse, 0x1, R26 ;  /* 0x000000011d1b7824 */ /* 0x050fe400078e021a */
[----:B------:R-:W-:-:S04]  /*4f770*/  IMAD.WIDE R14, R29, 0x2, R246 ;  /* 0x000000021d0e7825 */ /* 0x000fc800078e02f6 */
[----:B0-----:R-:W-:Y:S01]  /*4f780*/  IMAD.WIDE R12, R29, 0x2, R244 ;  /* 0x000000021d0c7825 */ /* 0x001fe200078e02f4 */
[----:B------:R-:W-:-:S04]  /*4f790*/  PRMT R11, R229, 0x7632, R11 ;  /* 0x00007632e50b7816 */ /* 0x000fc8000000000b */
[----:B------:R0:W-:Y:S01]  /*4f7a0*/  @P6 STG.E.U16 desc[UR60][R12.64], R229 ;  /* 0x000000e50c006986 */ /* 0x0001e2000c10153c */
[-C--:B------:R-:W-:Y:S01]  /*4f7b0*/  ISETP.LT.AND P6, PT, R20, R23.reuse, !P0 ;  /* 0x000000171400720c */ /* 0x080fe200047c1270 */
[----:B------:R-:W-:Y:S01]  /*4f7c0*/  IMAD.WIDE R8, R27, 0x2, R2 ;  /* 0x000000021b087825 */ /* 0x000fe200078e0202 */
[-C--:B------:R-:W-:Y:S01]  /*4f7d0*/  ISETP.GE.AND P3, PT, R31, R0.reuse, PT ;  /* 0x000000001f00720c */ /* 0x080fe20003f66270 */
[----:B------:R3:W-:Y:S01]  /*4f7e0*/  @P1 STG.E.U16 desc[UR60][R14.64], R11 ;  /* 0x0000000b0e001986 */ /* 0x0007e2000c10153c */
[-C--:B------:R-:W-:Y:S01]  /*4f7f0*/  ISETP.LT.AND P1, PT, R21, R23.reuse, !P0 ;  /* 0x000000171500720c */ /* 0x080fe20004721270 */
[----:B------:R-:W-:Y:S01]  /*4f800*/  VIADD R25, R16, 0xfe ;  /* 0x000000fe10197836 */ /* 0x000fe20000000000 */
[-C--:B------:R-:W-:Y:S01]  /*4f810*/  ISETP.LT.AND P0, PT, R22, R23.reuse, !P0 ;  /* 0x000000171600720c */ /* 0x080fe20004701270 */
[----:B------:R4:W-:Y:S01]  /*4f820*/  @P5 STG.E.U16 desc[UR60][R8.64], R233 ;  /* 0x000000e908005986 */ /* 0x0009e2000c10153c */
[----:B------:R-:W-:Y:S02]  /*4f830*/  ISETP.LT.AND P5, PT, R17, R23, !P3 ;  /* 0x000000171100720c */ /* 0x000fe40005fa1270 */
[----:B------:R-:W-:Y:S01]  /*4f840*/  ISETP.GE.AND P4, PT, R25, R0, PT ;  /* 0x000000001900720c */ /* 0x000fe20003f86270 */
[----:B0-----:R-:W-:-:S04]  /*4f850*/  IMAD.WIDE R12, R27, 0x2, R244 ;  /* 0x000000021b0c7825 */ /* 0x001fc800078e02f4 */
[----:B---3--:R-:W-:Y:S01]  /*4f860*/  IMAD.WIDE R10, R27, 0x2, R18 ;  /* 0x000000021b0a7825 */ /* 0x008fe200078e0212 */
[----:B----4-:R-:W-:-:S03]  /*4f870*/  PRMT R9, R233, 0x7632, R9 ;  /* 0x00007632e9097816 */ /* 0x010fc60000000009 */
[----:B------:R-:W-:Y:S01]  /*4f880*/  IMAD.WIDE R24, R27, 0x2, R246 ;  /* 0x000000021b187825 */ /* 0x000fe200078e02f6 */
[----:B------:R-:W-:-:S03]  /*4f890*/  PRMT R15, R5, 0x7632, R15 ;  /* 0x00007632050f7816 */ /* 0x000fc6000000000f */
[----:B--2---:R-:W-:Y:S01]  /*4f8a0*/  IMAD.IADD R27, R27, 0x1, R28 ;  /* 0x000000011b1b7824 */ /* 0x004fe200078e021c */
[----:B------:R0:W-:Y:S01]  /*4f8b0*/  @P6 STG.E.U16 desc[UR60][R10.64], R9 ;  /* 0x000000090a006986 */ /* 0x0001e2000c10153c */
[-C--:B------:R-:W-:Y:S01]  /*4f8c0*/  ISETP.LT.AND P6, PT, R20, R23.reuse, !P3 ;  /* 0x000000171400720c */ /* 0x080fe20005fc1270 */
[----:B------:R-:W-:Y:S02]  /*4f8d0*/  VIADD R29, R16, 0xff ;  /* 0x000000ff101d7836 */ /* 0x000fe40000000000 */
[----:B------:R-:W2:Y:S01]  /*4f8e0*/  LDC R16, c[0x0][0x248] ;  /* 0x00009200ff107b82 */ /* 0x000ea20000000800 */
[----:B------:R-:W-:Y:S01]  /*4f8f0*/  @P1 STG.E.U16 desc[UR60][R12.64], R5 ;  /* 0x000000050c001986 */ /* 0x000fe2000c10153c */
[-C--:B------:R-:W-:Y:S01]  /*4f900*/  ISETP.LT.AND P1, PT, R21, R23.reuse, !P3 ;  /* 0x000000171500720c */ /* 0x080fe20005f21270 */
[----:B0-----:R-:W-:Y:S02]  /*4f910*/  IMAD.WIDE R8, R27, 0x2, R2 ;  /* 0x000000021b087825 */ /* 0x001fe400078e0202 */
[----:B------:R0:W-:Y:S01]  /*4f920*/  @P0 STG.E.U16 desc[UR60][R24.64], R15 ;  /* 0x0000000f18000986 */ /* 0x0001e2000c10153c */
[----:B------:R-:W-:-:S03]  /*4f930*/  ISETP.LT.AND P3, PT, R22, R23, !P3 ;  /* 0x000000171600720c */ /* 0x000fc60005f61270 */
[----:B------:R3:W-:Y:S01]  /*4f940*/  @P5 STG.E.U16 desc[UR60][R8.64], R226 ;  /* 0x000000e208005986 */ /* 0x0007e2000c10153c */
[----:B------:R-:W-:Y:S02]  /*4f950*/  ISETP.LT.AND P5, PT, R17, R23, !P2 ;  /* 0x000000171100720c */ /* 0x000fe400057a1270 */
[----:B------:R-:W-:Y:S01]  /*4f960*/  PRMT R11, R226, 0x7632, R11 ;  /* 0x00007632e20b7816 */ /* 0x000fe2000000000b */
[----:B0-----:R-:W-:-:S04]  /*4f970*/  IMAD.WIDE R14, R27, 0x2, R18 ;  /* 0x000000021b0e7825 */ /* 0x001fc800078e0212 */
[C---:B-1----:R-:W-:Y:S01]  /*4f980*/  IMAD.IADD R25, R27.reuse, 0x1, R4 ;  /* 0x000000011b197824 */ /* 0x042fe200078e0204 */
[----:B------:R0:W-:Y:S01]  /*4f990*/  @P6 STG.E.U16 desc[UR60][R14.64], R11 ;  /* 0x0000000b0e006986 */ /* 0x0001e2000c10153c */
[----:B------:R-:W-:Y:S01]  /*4f9a0*/  IMAD.WIDE R4, R27, 0x2, R244 ;  /* 0x000000021b047825 */ /* 0x000fe200078e02f4 */
[-C--:B------:R-:W-:Y:S02]  /*4f9b0*/  ISETP.LT.AND P6, PT, R20, R23.reuse, !P2 ;  /* 0x000000171400720c */ /* 0x080fe400057c1270 */
[----:B---3--:R-:W-:Y:S01]  /*4f9c0*/  PRMT R9, R230, 0x7632, R9 ;  /* 0x00007632e6097816 */ /* 0x008fe20000000009 */
[----:B------:R-:W-:Y:S01]  /*4f9d0*/  IMAD.WIDE R12, R25, 0x2, R2 ;  /* 0x00000002190c7825 */ /* 0x000fe200078e0202 */
[----:B------:R-:W-:Y:S01]  /*4f9e0*/  ISETP.GE.AND P0, PT, R29, R0, PT ;  /* 0x000000001d00720c */ /* 0x000fe20003f06270 */
[----:B------:R1:W-:Y:S01]  /*4f9f0*/  @P1 STG.E.U16 desc[UR60][R4.64], R230 ;  /* 0x000000e604001986 */ /* 0x0003e2000c10153c */
[----:B------:R-:W3:Y:S01]  /*4fa00*/  LDC R0, c[0x0][0x248] ;  /* 0x00009200ff007b82 */ /* 0x000ee20000000800 */
[----:B0-----:R-:W-:Y:S01]  /*4fa10*/  IMAD.WIDE R10, R27, 0x2, R246 ;  /* 0x000000021b0a7825 */ /* 0x001fe200078e02f6 */
[----:B------:R-:W-:-:S02]  /*4fa20*/  ISETP.LT.AND P1, PT, R21, R23, !P2 ;  /* 0x000000171500720c */ /* 0x000fc40005721270 */
[----:B------:R-:W-:Y:S02]  /*4fa30*/  ISETP.LT.AND P2, PT, R22, R23, !P2 ;  /* 0x000000171600720c */ /* 0x000fe40005741270 */
[----:B------:R0:W-:Y:S01]  /*4fa40*/  @P3 STG.E.U16 desc[UR60][R10.64], R9 ;  /* 0x000000090a003986 */ /* 0x0001e2000c10153c */
[----:B-1----:R-:W-:-:S03]  /*4fa50*/  PRMT R5, R234, 0x7632, R5 ;  /* 0x00007632ea057816 */ /* 0x002fc60000000005 */
[----:B------:R-:W-:Y:S01]  /*4fa60*/  @P5 STG.E.U16 desc[UR60][R12.64], R234 ;  /* 0x000000ea0c005986 */ /* 0x000fe2000c10153c */
[CC--:B------:R-:W-:Y:S02]  /*4fa70*/  ISETP.LT.AND P5, PT, R17.reuse, R23.reuse, !P4 ;  /* 0x000000171100720c */ /* 0x0c0fe400067a1270 */
[----:B------:R-:W-:Y:S01]  /*4fa80*/  ISETP.LT.AND P3, PT, R17, R23, !P0 ;  /* 0x000000171100720c */ /* 0x000fe20004761270 */
[C---:B--2---:R-:W-:Y:S02]  /*4fa90*/  IMAD.IADD R17, R25.reuse, 0x1, R16 ;  /* 0x0000000119117824 */ /* 0x044fe400078e0210 */
[----:B0-----:R-:W-:-:S04]  /*4faa0*/  IMAD.WIDE R8, R25, 0x2, R18 ;  /* 0x0000000219087825 */ /* 0x001fc800078e0212 */
[----:B------:R-:W-:Y:S01]  /*4fab0*/  IMAD.WIDE R14, R25, 0x2, R244 ;  /* 0x00000002190e7825 */ /* 0x000fe200078e02f4 */
[----:B------:R0:W-:Y:S03]  /*4fac0*/  @P6 STG.E.U16 desc[UR60][R8.64], R5 ;  /* 0x0000000508006986 */ /* 0x0001e6000c10153c */
[----:B------:R-:W-:Y:S01]  /*4fad0*/  IMAD.WIDE R10, R17, 0x2, R2 ;  /* 0x00000002110a7825 */ /* 0x000fe200078e0202 */
[----:B------:R1:W-:Y:S01]  /*4fae0*/  @P1 STG.E.U16 desc[UR60][R14.64], R6 ;  /* 0x000000060e001986 */ /* 0x0003e2000c10153c */
[----:B------:R-:W-:Y:S02]  /*4faf0*/  ISETP.LT.AND P1, PT, R20, R23, !P4 ;  /* 0x000000171400720c */ /* 0x000fe40006721270 */
[----:B0-----:R-:W-:Y:S01]  /*4fb00*/  IMAD.WIDE R4, R25, 0x2, R246 ;  /* 0x0000000219047825 */ /* 0x001fe200078e02f6 */
[----:B------:R-:W-:-:S05]  /*4fb10*/  PRMT R9, R6, 0x7632, R9 ;  /* 0x0000763206097816 */ /* 0x000fca0000000009 */
[----:B------:R0:W-:Y:S01]  /*4fb20*/  @P2 STG.E.U16 desc[UR60][R4.64], R9 ;  /* 0x0000000904002986 */ /* 0x0001e2000c10153c */
[-C--:B------:R-:W-:Y:S02]  /*4fb30*/  ISETP.LT.AND P6, PT, R20, R23.reuse, !P0 ;  /* 0x000000171400720c */ /* 0x080fe400047c1270 */
[----:B------:R-:W-:Y:S01]  /*4fb40*/  ISETP.LT.AND P2, PT, R21, R23, !P0 ;  /* 0x000000171500720c */ /* 0x000fe20004741270 */
[----:B------:R-:W-:-:S04]  /*4fb50*/  IMAD.WIDE R12, R17, 0x2, R244 ;  /* 0x00000002110c7825 */ /* 0x000fc800078e02f4 */
[----:B-1----:R-:W-:-:S04]  /*4fb60*/  IMAD.WIDE R14, R17, 0x2, R246 ;  /* 0x00000002110e7825 */ /* 0x002fc800078e02f6 */
[----:B0-----:R-:W-:Y:S01]  /*4fb70*/  IMAD.WIDE R8, R17, 0x2, R18 ;  /* 0x0000000211087825 */ /* 0x001fe200078e0212 */
[----:B------:R-:W-:Y:S01]  /*4fb80*/  PRMT R4, R235, 0x7632, R4 ;  /* 0x00007632eb047816 */ /* 0x000fe20000000004 */
[----:B------:R0:W-:Y:S01]  /*4fb90*/  @P5 STG.E.U16 desc[UR60][R10.64], R227 ;  /* 0x000000e30a005986 */ /* 0x0001e2000c10153c */
[-C--:B------:R-:W-:Y:S02]  /*4fba0*/  ISETP.LT.AND P5, PT, R21, R23.reuse, !P4 ;  /* 0x000000171500720c */ /* 0x080fe400067a1270 */
[----:B------:R-:W-:Y:S01]  /*4fbb0*/  ISETP.LT.AND P4, PT, R22, R23, !P4 ;  /* 0x000000171600720c */ /* 0x000fe20006781270 */
[----:B---3--:R-:W-:Y:S01]  /*4fbc0*/  IMAD.IADD R21, R17, 0x1, R0 ;  /* 0x0000000111157824 */ /* 0x008fe200078e0200 */
[----:B------:R-:W-:Y:S02]  /*4fbd0*/  PRMT R16, R227, 0x7632, R16 ;  /* 0x00007632e3107816 */ /* 0x000fe40000000010 */
[----:B------:R-:W-:Y:S01]  /*4fbe0*/  PRMT R0, R231, 0x7632, R0 ;  /* 0x00007632e7007816 */ /* 0x000fe20000000000 */
[----:B------:R-:W-:-:S02]  /*4fbf0*/  IMAD.WIDE R2, R21, 0x2, R2 ;  /* 0x0000000215027825 */ /* 0x000fc400078e0202 */
[----:B------:R0:W-:Y:S02]  /*4fc00*/  @P1 STG.E.U16 desc[UR60][R8.64], R16 ;  /* 0x0000001008001986 */ /* 0x0001e4000c10153c */
[C---:B------:R-:W-:Y:S02]  /*4fc10*/  IMAD.WIDE R18, R21.reuse, 0x2, R18 ;  /* 0x0000000215127825 */ /* 0x040fe400078e0212 */
[----:B------:R0:W-:Y:S02]  /*4fc20*/  @P5 STG.E.U16 desc[UR60][R12.64], R231 ;  /* 0x000000e70c005986 */ /* 0x0001e4000c10153c */
[C---:B------:R-:W-:Y:S02]  /*4fc30*/  IMAD.WIDE R244, R21.reuse, 0x2, R244 ;  /* 0x0000000215f47825 */ /* 0x040fe400078e02f4 */
[----:B------:R0:W-:Y:S04]  /*4fc40*/  @P4 STG.E.U16 desc[UR60][R14.64], R0 ;  /* 0x000000000e004986 */ /* 0x0001e8000c10153c */
[----:B------:R0:W-:Y:S04]  /*4fc50*/  @P3 STG.E.U16 desc[UR60][R2.64], R235 ;  /* 0x000000eb02003986 */ /* 0x0001e8000c10153c */
[----:B------:R0:W-:Y:S04]  /*4fc60*/  @P6 STG.E.U16 desc[UR60][R18.64], R4 ;  /* 0x0000000412006986 */ /* 0x0001e8000c10153c */
[----:B------:R0:W-:Y:S01]  /*4fc70*/  @P2 STG.E.U16 desc[UR60][R244.64], R7 ;  /* 0x00000007f4002986 */ /* 0x0001e2000c10153c */
[----:B------:R-:W-:Y:S01]  /*4fc80*/  ISETP.LT.AND P0, PT, R22, R23, !P0 ;  /* 0x000000171600720c */ /* 0x000fe20004701270 */
[----:B------:R-:W-:-:S12]  /*4fc90*/  IMAD.WIDE R246, R21, 0x2, R246 ;  /* 0x0000000215f67825 */ /* 0x000fd800078e02f6 */
[----:B0-----:R-:W-:Y:S05]  /*4fca0*/  @!P0 EXIT ;  /* 0x000000000000894d */ /* 0x001fea0003800000 */
[----:B------:R-:W-:-:S05]  /*4fcb0*/  PRMT R123, R7, 0x7632, R123 ;  /* 0x00007632077b7816 */ /* 0x000fca000000007b */
[----:B------:R-:W-:Y:S01]  /*4fcc0*/  STG.E.U16 desc[UR60][R246.64], R123 ;  /* 0x0000007bf6007986 */ /* 0x000fe2000c10153c */
[----:B------:R-:W-:Y:S05]  /*4fcd0*/  EXIT ;  /* 0x000000000000794d */ /* 0x000fea0003800000 */
.L_x_2:
[----:B------:R-:W-:-:S00]  /*4fce0*/  BRA `(.L_x_2) ;  /* 0xfffffffc00fc7947 */ /* 0x000fc0000383ffff */
[----:B------:R-:W-:-:S00]  /*4fcf0*/  NOP ;  /* 0x0000000000007918 */ /* 0x000fc00000000000 */
        /* <DEDUP_REMOVED lines=8> */
.L_x_3:


//--------------------- .nv.shared.matmul_kernel  --------------------------
	.section	.nv.shared.matmul_kernel,"aw",@nobits
	.sectionflags	@""
	.align	16
	.zero		1024


//--------------------- .nv.shared.reserved.0     --------------------------
	.section	.nv.shared.reserved.0,"aw",@nobits
	.weak		__nv_reservedSMEM_offset_0_alias
	.size		__nv_reservedSMEM_offset_0_alias, 0, 0
	.other		__nv_reservedSMEM_offset_0_alias,@"STO_CUDA_RESERVED_SHARED STV_DEFAULT"
__nv_reservedSMEM_offset_0_alias:
	.zero		0


//--------------------- .nv.constant0.matmul_kernel --------------------------
	.section	.nv.constant0.matmul_kernel,"a",@progbits
	.sectionflags	@""
	.align	4
.nv.constant0.matmul_kernel:
	.zero		608


//--------------------- SYMBOLS --------------------------

	.type		.nv.reservedSmem.offset0,@object
	.size		.nv.reservedSmem.offset0,0x4
